	.target	sm_90a

	.elftype	@"ET_EXEC"


//--------------------- .note.nv.tkinfo           --------------------------
	.section	.note.nv.tkinfo,"",@"SHT_NOTE"
	.sectionflags	@"SHF_NOTE_NV_TKINFO"
	.tkinfo
        /*0018*/ 	.word	0x00000002
        /*0030*/ 	.string	""
        /*0030*/ 	.string	"ptxas"
        /*0030*/ 	.string	"Cuda compilation tools, release 13.0, V13.0.88"
        /*0030*/ 	.string	"Build cuda_13.0.r13.0/compiler.36424714_0"
        /*0030*/ 	.string	"-arch sm_90a -m 64 "



//--------------------- .note.nv.cuinfo           --------------------------
	.section	.note.nv.cuinfo,"",@"SHT_NOTE"
	.sectionflags	@"SHF_NOTE_NV_CUINFO"
        /*0018*/ 	.short	0x0002
        /*001a*/ 	.short	0x005a
        /*001c*/ 	.short	0x0082
	.zero		2


//--------------------- .nv.info                  --------------------------
	.section	.nv.info,"",@"SHT_CUDA_INFO"
	.align	4


	//----- nvinfo : EIATTR_REGCOUNT
	.align		4
        /*0000*/ 	.byte	0x04, 0x2f
        /*0002*/ 	.short	(.L_15 - .L_14)
	.align		4
.L_14:
        /*0004*/ 	.word	index@(_ZN7cutlass13device_kernelINS_4gemm6kernel13GemmUniversalIN4cute5tupleIJiiiiEEENS1_10collective13CollectiveMmaINS1_34MainloopSm90TmaGmmaWarpSpecializedILi5ENS5_IJNS4_1CILi2EEENSA_ILi1EEESC_EEENS1_35KernelTmaWarpSpecializedCooperativeEEENS5_IJNSA_ILi384EEENSA_ILi224EEENSA_ILi64EEEEEEaNS5_IJlSC_lEEEaSK_NS4_8TiledMMAINS4_8MMA_AtomIJNS4_4SM904GMMA26MMA_64x32x32_S32S8S8_SS_TNEEEENS4_6LayoutISD_NS5_IJSC_NSA_ILi0EEESS_EEEEENS5_IJNS4_10UnderscoreESV_SV_EEEEENS4_13SM90_TMA_LOADENS4_14ComposedLayoutINS4_7SwizzleILi2ELi4ELi3EEENS4_18smem_ptr_flag_bitsILi8EEENSR_INS5_IJNSA_ILi8EEESI_EEENS5_IJSI_SC_EEEEEEEvNS4_8identityENS4_23SM90_TMA_LOAD_MULTICASTES18_vS19_EENS_8epilogue10collective6detail29Sm90TmaWarpSpecializedAdapterINS1D_15DefaultEpilogueIaSK_SK_NS1C_6thread17LinearCombinationIaLi1EiiLNS1H_9ScaleType4KindE0ELNS_15FloatRoundStyleE2EaEENS1_15EpilogueDefaultEEEEEvvEEEEvNT_6ParamsE)
        /*0008*/ 	.word	0x000000a8


	//----- nvinfo : EIATTR_FRAME_SIZE
	.align		4
.L_15:
        /*000c*/ 	.byte	0x04, 0x11
        /*000e*/ 	.short	(.L_17 - .L_16)
	.align		4
.L_16:
        /*0010*/ 	.word	index@(_ZN7cutlass13device_kernelINS_4gemm6kernel13GemmUniversalIN4cute5tupleIJiiiiEEENS1_10collective13CollectiveMmaINS1_34MainloopSm90TmaGmmaWarpSpecializedILi5ENS5_IJNS4_1CILi2EEENSA_ILi1EEESC_EEENS1_35KernelTmaWarpSpecializedCooperativeEEENS5_IJNSA_ILi384EEENSA_ILi224EEENSA_ILi64EEEEEEaNS5_IJlSC_lEEEaSK_NS4_8TiledMMAINS4_8MMA_AtomIJNS4_4SM904GMMA26MMA_64x32x32_S32S8S8_SS_TNEEEENS4_6LayoutISD_NS5_IJSC_NSA_ILi0EEESS_EEEEENS5_IJNS4_10UnderscoreESV_SV_EEEEENS4_13SM90_TMA_LOADENS4_14ComposedLayoutINS4_7SwizzleILi2ELi4ELi3EEENS4_18smem_ptr_flag_bitsILi8EEENSR_INS5_IJNSA_ILi8EEESI_EEENS5_IJSI_SC_EEEEEEEvNS4_8identityENS4_23SM90_TMA_LOAD_MULTICASTES18_vS19_EENS_8epilogue10collective6detail29Sm90TmaWarpSpecializedAdapterINS1D_15DefaultEpilogueIaSK_SK_NS1C_6thread17LinearCombinationIaLi1EiiLNS1H_9ScaleType4KindE0ELNS_15FloatRoundStyleE2EaEENS1_15EpilogueDefaultEEEEEvvEEEEvNT_6ParamsE)
        /*0014*/ 	.word	0x00000518


	//----- nvinfo : EIATTR_MIN_STACK_SIZE
	.align		4
.L_17:
        /*0018*/ 	.byte	0x04, 0x12
        /*001a*/ 	.short	(.L_19 - .L_18)
	.align		4
.L_18:
        /*001c*/ 	.word	index@(_ZN7cutlass13device_kernelINS_4gemm6kernel13GemmUniversalIN4cute5tupleIJiiiiEEENS1_10collective13CollectiveMmaINS1_34MainloopSm90TmaGmmaWarpSpecializedILi5ENS5_IJNS4_1CILi2EEENSA_ILi1EEESC_EEENS1_35KernelTmaWarpSpecializedCooperativeEEENS5_IJNSA_ILi384EEENSA_ILi224EEENSA_ILi64EEEEEEaNS5_IJlSC_lEEEaSK_NS4_8TiledMMAINS4_8MMA_AtomIJNS4_4SM904GMMA26MMA_64x32x32_S32S8S8_SS_TNEEEENS4_6LayoutISD_NS5_IJSC_NSA_ILi0EEESS_EEEEENS5_IJNS4_10UnderscoreESV_SV_EEEEENS4_13SM90_TMA_LOADENS4_14ComposedLayoutINS4_7SwizzleILi2ELi4ELi3EEENS4_18smem_ptr_flag_bitsILi8EEENSR_INS5_IJNSA_ILi8EEESI_EEENS5_IJSI_SC_EEEEEEEvNS4_8identityENS4_23SM90_TMA_LOAD_MULTICASTES18_vS19_EENS_8epilogue10collective6detail29Sm90TmaWarpSpecializedAdapterINS1D_15DefaultEpilogueIaSK_SK_NS1C_6thread17LinearCombinationIaLi1EiiLNS1H_9ScaleType4KindE0ELNS_15FloatRoundStyleE2EaEENS1_15EpilogueDefaultEEEEEvvEEEEvNT_6ParamsE)
        /*0020*/ 	.word	0x00000518
.L_19:


//--------------------- .nv.compat                --------------------------
	.section	.nv.compat,"",@"SHT_CUDA_COMPAT_INFO"
	.align	4
        /*0000*/ 	.byte	0x02, 0x09, 0x01, 0x00, 0x02, 0x02, 0x04, 0x00, 0x02, 0x05, 0x05, 0x00, 0x03, 0x07, 0x01, 0x01
        /*0010*/ 	.byte	0x02, 0x03, 0x01, 0x00, 0x02, 0x06, 0x01, 0x00, 0x04, 0x0b, 0x08, 0x00, 0x00, 0x00, 0x00, 0x00
        /*0020*/ 	.byte	0x00, 0x00, 0x00, 0x00


//--------------------- .nv.info._ZN7cutlass13device_kernelINS_4gemm6kernel13GemmUniversalIN4cute5tupleIJiiiiEEENS1_10collective13CollectiveMmaINS1_34MainloopSm90TmaGmmaWarpSpecializedILi5ENS5_IJNS4_1CILi2EEENSA_ILi1EEESC_EEENS1_35KernelTmaWarpSpecializedCooperativeEEENS5_IJNSA_ILi384EEENSA_ILi224EEENSA_ILi64EEEEEEaNS5_IJlSC_lEEEaSK_NS4_8TiledMMAINS4_8MMA_AtomIJNS4_4SM904GMMA26MMA_64x32x32_S32S8S8_SS_TNEEEENS4_6LayoutISD_NS5_IJSC_NSA_ILi0EEESS_EEEEENS5_IJNS4_10UnderscoreESV_SV_EEEEENS4_13SM90_TMA_LOADENS4_14ComposedLayoutINS4_7SwizzleILi2ELi4ELi3EEENS4_18smem_ptr_flag_bitsILi8EEENSR_INS5_IJNSA_ILi8EEESI_EEENS5_IJSI_SC_EEEEEEEvNS4_8identityENS4_23SM90_TMA_LOAD_MULTICASTES18_vS19_EENS_8epilogue10collective6detail29Sm90TmaWarpSpecializedAdapterINS1D_15DefaultEpilogueIaSK_SK_NS1C_6thread17LinearCombinationIaLi1EiiLNS1H_9ScaleType4KindE0ELNS_15FloatRoundStyleE2EaEENS1_15EpilogueDefaultEEEEEvvEEEEvNT_6ParamsE --------------------------
	.section	.nv.info._ZN7cutlass13device_kernelINS_4gemm6kernel13GemmUniversalIN4cute5tupleIJiiiiEEENS1_10collective13CollectiveMmaINS1_34MainloopSm90TmaGmmaWarpSpecializedILi5ENS5_IJNS4_1CILi2EEENSA_ILi1EEESC_EEENS1_35KernelTmaWarpSpecializedCooperativeEEENS5_IJNSA_ILi384EEENSA_ILi224EEENSA_ILi64EEEEEEaNS5_IJlSC_lEEEaSK_NS4_8TiledMMAINS4_8MMA_AtomIJNS4_4SM904GMMA26MMA_64x32x32_S32S8S8_SS_TNEEEENS4_6LayoutISD_NS5_IJSC_NSA_ILi0EEESS_EEEEENS5_IJNS4_10UnderscoreESV_SV_EEEEENS4_13SM90_TMA_LOADENS4_14ComposedLayoutINS4_7SwizzleILi2ELi4ELi3EEENS4_18smem_ptr_flag_bitsILi8EEENSR_INS5_IJNSA_ILi8EEESI_EEENS5_IJSI_SC_EEEEEEEvNS4_8identityENS4_23SM90_TMA_LOAD_MULTICASTES18_vS19_EENS_8epilogue10collective6detail29Sm90TmaWarpSpecializedAdapterINS1D_15DefaultEpilogueIaSK_SK_NS1C_6thread17LinearCombinationIaLi1EiiLNS1H_9ScaleType4KindE0ELNS_15FloatRoundStyleE2EaEENS1_15EpilogueDefaultEEEEEvvEEEEvNT_6ParamsE,"",@"SHT_CUDA_INFO"
	.sectionflags	@""
	.align	4


	//----- nvinfo : EIATTR_CUDA_API_VERSION
	.align		4
        /*0000*/ 	.byte	0x04, 0x37
        /*0002*/ 	.short	(.L_21 - .L_20)
.L_20:
        /*0004*/ 	.word	0x00000082


	//----- nvinfo : EIATTR_KPARAM_INFO
	.align		4
.L_21:
        /*0008*/ 	.byte	0x04, 0x17
        /*000a*/ 	.short	(.L_23 - .L_22)
.L_22:
        /*000c*/ 	.word	0x00000000
        /*0010*/ 	.short	0x0000
        /*0012*/ 	.short	0x0070
        /*0014*/ 	.byte	0x00, 0xf0, 0x01, 0x10


	//----- nvinfo : EIATTR_SPARSE_MMA_MASK
	.align		4
.L_23:
        /*0018*/ 	.byte	0x03, 0x50
        /*001a*/ 	.short	0x0000


	//----- nvinfo : EIATTR_MAXREG_COUNT
	.align		4
        /*001c*/ 	.byte	0x03, 0x1b
        /*001e*/ 	.short	0x00a8


	//----- nvinfo : EIATTR_NUM_BARRIERS
	.align		4
        /*0020*/ 	.byte	0x02, 0x4c
        /*0022*/ 	.byte	0x01
	.zero		1


	//----- nvinfo : EIATTR_EXTERNS
	.align		4
        /*0024*/ 	.byte	0x04, 0x0f
        /*0026*/ 	.short	(.L_25 - .L_24)


	//   ....[0]....
	.align		4
.L_24:
        /*0028*/ 	.word	index@(__assertfail)


	//----- nvinfo : EIATTR_ANNOTATIONS
	.align		4
.L_25:
        /*002c*/ 	.byte	0x04, 0x55
        /*002e*/ 	.short	(.L_27 - .L_26)


	//   ....[0]....
.L_26:
        /*0030*/ 	.word	0x00000001
        /*0034*/ 	.byte	0x60, 0x07, 0x00, 0x00, 0x01, 0x00, 0x00, 0x00, 0x40, 0x08, 0x00, 0x00, 0x01, 0x00, 0x00, 0x00
        /* <DEDUP_REMOVED lines=553> */
        /*22d4*/ 	.byte	0xc0, 0x0c, 0x02, 0x00


	//----- nvinfo : EIATTR_MERCURY_ISA_VERSION
	.align		4
.L_27:
        /*22d8*/ 	.byte	0x03, 0x5f
        /*22da*/ 	.short	0x0101


	//----- nvinfo : EIATTR_INT_WARP_WIDE_INSTR_OFFSETS
	.align		4
        /*22dc*/ 	.byte	0x04, 0x31
        /*22de*/ 	.short	(.L_29 - .L_28)


	//   ....[0]....
.L_28:
        /*22e0*/ 	.word	0x00000590


	//   ....[1]....
        /*22e4*/ 	.word	0x000005a0


	//   ....[2]....
        /*22e8*/ 	.word	0x00000700


	//----- nvinfo : EIATTR_COOP_GROUP_MASK_REGIDS
	.align		4
.L_29:
        /*22ec*/ 	.byte	0x04, 0x29
        /*22ee*/ 	.short	(.L_31 - .L_30)


	//   ....[0]....
.L_30:
        /*22f0*/ 	.word	0xffffffff


	//   ....[1]....
        /*22f4*/ 	.word	0xffffffff


	//   ....[2]....
        /*22f8*/ 	.word	0xffffffff


	//   ....[3]....
        /*22fc*/ 	.word	0xffffffff


	//   ....[4]....
        /*2300*/ 	.word	0xffffffff


	//   ....[5]....
        /*2304*/ 	.word	0xffffffff


	//----- nvinfo : EIATTR_COOP_GROUP_INSTR_OFFSETS
	.align		4
.L_31:
        /*2308*/ 	.byte	0x04, 0x28
        /*230a*/ 	.short	(.L_33 - .L_32)


	//   ....[0]....
.L_32:
        /*230c*/ 	.word	0x00000070


	//   ....[1]....
        /*2310*/ 	.word	0x00000080


	//   ....[2]....
        /*2314*/ 	.word	0x000001a0


	//   ....[3]....
        /*2318*/ 	.word	0x000003f0


	//   ....[4]....
        /*231c*/ 	.word	0x00000880


	//   ....[5]....
        /*2320*/ 	.word	0x000014c0


	//----- nvinfo : EIATTR_REG_RECONFIG
	.align		4
.L_33:
        /*2324*/ 	.byte	0x01, 0x54
	.zero		2


	//----- nvinfo : EIATTR_SYSCALL_OFFSETS
	.align		4
        /*2328*/ 	.byte	0x04, 0x46
        /*232a*/ 	.short	(.L_35 - .L_34)


	//   ....[0]....
.L_34:
        /*232c*/ 	.word	0x00001670


	//----- nvinfo : EIATTR_MBARRIER_INSTR_OFFSETS
	.align		4
.L_35:
        /*2330*/ 	.byte	0x04, 0x39
        /*2332*/ 	.short	(.L_37 - .L_36)


	//   ....[0]....
.L_36:
        /*2334*/ 	.word	0x00000320
        /*2338*/ 	.word	0x000000ff
        /*233c*/ 	.word	0x00000000
        /*2340*/ 	.short	0x0100
        /*2342*/ 	.byte	0x08
	.zero		1


	//   ....[1]....
        /*2344*/ 	.word	0x00000330
        /*2348*/ 	.word	0x000000ff
        /*234c*/ 	.word	0x00000028
        /*2350*/ 	.short	0x0100
        /*2352*/ 	.byte	0x08
	.zero		1


	//   ....[2]....
        /*2354*/ 	.word	0x00000340
        /*2358*/ 	.word	0x000000ff
        /*235c*/ 	.word	0x00000008
        /*2360*/ 	.short	0x0100
        /*2362*/ 	.byte	0x08
	.zero		1


	//   ....[3]....
        /*2364*/ 	.word	0x00000350
        /*2368*/ 	.word	0x000000ff
        /*236c*/ 	.word	0x00000030
        /*2370*/ 	.short	0x0100
        /*2372*/ 	.byte	0x08
	.zero		1


	//   ....[4]....
        /*2374*/ 	.word	0x00000360
        /*2378*/ 	.word	0x000000ff
        /*237c*/ 	.word	0x00000010
        /*2380*/ 	.short	0x0100
        /*2382*/ 	.byte	0x08
	.zero		1


	//   ....[5]....
        /*2384*/ 	.word	0x00000370
        /*2388*/ 	.word	0x000000ff
        /*238c*/ 	.word	0x00000038
        /*2390*/ 	.short	0x0100
        /*2392*/ 	.byte	0x08
	.zero		1


	//   ....[6]....
        /*2394*/ 	.word	0x00000380
        /*2398*/ 	.word	0x000000ff
        /*239c*/ 	.word	0x00000018
        /*23a0*/ 	.short	0x0100
        /*23a2*/ 	.byte	0x08
	.zero		1


	//   ....[7]....
        /*23a4*/ 	.word	0x00000390
        /*23a8*/ 	.word	0x000000ff
        /*23ac*/ 	.word	0x00000040
        /*23b0*/ 	.short	0x0100
        /*23b2*/ 	.byte	0x08
	.zero		1


	//   ....[8]....
        /*23b4*/ 	.word	0x000003a0
        /*23b8*/ 	.word	0x000000ff
        /*23bc*/ 	.word	0x00000020
        /*23c0*/ 	.short	0x0100
        /*23c2*/ 	.byte	0x08
	.zero		1


	//   ....[9]....
        /*23c4*/ 	.word	0x000003b0
        /*23c8*/ 	.word	0x000000ff
        /*23cc*/ 	.word	0x00000048
        /*23d0*/ 	.short	0x0100
        /*23d2*/ 	.byte	0x08
	.zero		1


	//   ....[10]....
        /*23d4*/ 	.word	0x00000780
        /*23d8*/ 	.word	0x000000ff
        /*23dc*/ 	.word	0x00000060
        /*23e0*/ 	.short	0x0100
        /*23e2*/ 	.byte	0x06
	.zero		1


	//   ....[11]....
        /*23e4*/ 	.word	0x000007d0
        /*23e8*/ 	.word	0x000000ff
        /*23ec*/ 	.word	0x00000068
        /*23f0*/ 	.short	0x0100
        /*23f2*/ 	.byte	0x06
	.zero		1


	//   ....[12]....
        /*23f4*/ 	.word	0x00001750
        /*23f8*/ 	.word	0x00000003
        /*23fc*/ 	.word	0x00000000
        /*2400*/ 	.short	0x010a
        /*2402*/ 	.byte	0x3f
	.zero		1


	//   ....[13]....
        /*2404*/ 	.word	0x00001790
        /*2408*/ 	.word	0x00000003
        /*240c*/ 	.word	0x00000000
        /*2410*/ 	.short	0x010a
        /*2412*/ 	.byte	0x3f
	.zero		1


	//   ....[14]....
        /*2414*/ 	.word	0x000047c0
        /*2418*/ 	.word	0x00000004
        /*241c*/ 	.word	0x00000000
        /*2420*/ 	.short	0x010a
        /*2422*/ 	.byte	0x3f
	.zero		1


	//   ....[15]....
        /*2424*/ 	.word	0x00004800
        /*2428*/ 	.word	0x00000004
        /*242c*/ 	.word	0x00000000
        /*2430*/ 	.short	0x010a
        /*2432*/ 	.byte	0x3f
	.zero		1


	//   ....[16]....
        /*2434*/ 	.word	0x00008040
        /*2438*/ 	.word	0x00000004
        /*243c*/ 	.word	0x00000000
        /*2440*/ 	.short	0x0101
        /*2442*/ 	.byte	0x3f
	.zero		1


	//   ....[17]....
        /*2444*/ 	.word	0x00008270
        /*2448*/ 	.word	0x00000000
        /*244c*/ 	.word	0x00000000
        /*2450*/ 	.short	0x0101
        /*2452*/ 	.byte	0x3f
	.zero		1


	//   ....[18]....
        /*2454*/ 	.word	0x00020830
        /*2458*/ 	.word	0x0000000f
        /*245c*/ 	.word	0x00000028
        /*2460*/ 	.short	0x010a
        /*2462*/ 	.byte	0x3f
	.zero		1


	//   ....[19]....
        /*2464*/ 	.word	0x00020bc0
        /*2468*/ 	.word	0x00000002
        /*246c*/ 	.word	0x00000068
        /*2470*/ 	.short	0x0101
        /*2472*/ 	.byte	0x3f
	.zero		1


	//   ....[20]....
        /*2474*/ 	.word	0x000213d0
        /*2478*/ 	.word	0x00000003
        /*247c*/ 	.word	0x00000000
        /*2480*/ 	.short	0x010a
        /*2482*/ 	.byte	0x3f
	.zero		1


	//   ....[21]....
        /*2484*/ 	.word	0x00021460
        /*2488*/ 	.word	0x00000003
        /*248c*/ 	.word	0x00000000
        /*2490*/ 	.short	0x010a
        /*2492*/ 	.byte	0x3f
	.zero		1


	//   ....[22]....
        /*2494*/ 	.word	0x000214f0
        /*2498*/ 	.word	0x00000003
        /*249c*/ 	.word	0x00000000
        /*24a0*/ 	.short	0x010a
        /*24a2*/ 	.byte	0x3f
	.zero		1


	//   ....[23]....
        /*24a4*/ 	.word	0x00021580
        /*24a8*/ 	.word	0x00000003
        /*24ac*/ 	.word	0x00000000
        /*24b0*/ 	.short	0x010a
        /*24b2*/ 	.byte	0x3f
	.zero		1


	//   ....[24]....
        /*24b4*/ 	.word	0x00021610
        /*24b8*/ 	.word	0x00000003
        /*24bc*/ 	.word	0x00000000
        /*24c0*/ 	.short	0x010a
        /*24c2*/ 	.byte	0x3f
	.zero		1


	//   ....[25]....
        /*24c4*/ 	.word	0x00021670
        /*24c8*/ 	.word	0x00000003
        /*24cc*/ 	.word	0x00000000
        /*24d0*/ 	.short	0x010a
        /*24d2*/ 	.byte	0x3f
	.zero		1


	//   ....[26]....
        /*24d4*/ 	.word	0x000216c0
        /*24d8*/ 	.word	0x00000004
        /*24dc*/ 	.word	0x00000000
        /*24e0*/ 	.short	0x010a
        /*24e2*/ 	.byte	0x3f
	.zero		1


	//   ....[27]....
        /*24e4*/ 	.word	0x00021790
        /*24e8*/ 	.word	0x0000000f
        /*24ec*/ 	.word	0x00000028
        /*24f0*/ 	.short	0x010a
        /*24f2*/ 	.byte	0x3f
	.zero		1


	//   ....[28]....
        /*24f4*/ 	.word	0x00021860
        /*24f8*/ 	.word	0x00000003
        /*24fc*/ 	.word	0x00000000
        /*2500*/ 	.short	0x010a
        /*2502*/ 	.byte	0x3f
	.zero		1


	//   ....[29]....
        /*2504*/ 	.word	0x000218b0
        /*2508*/ 	.word	0x00000003
        /*250c*/ 	.word	0x00000000
        /*2510*/ 	.short	0x010a
        /*2512*/ 	.byte	0x3f
	.zero		1


	//   ....[30]....
        /*2514*/ 	.word	0x00021900
        /*2518*/ 	.word	0x00000003
        /*251c*/ 	.word	0x00000000
        /*2520*/ 	.short	0x010a
        /*2522*/ 	.byte	0x3f
	.zero		1


	//   ....[31]....
        /*2524*/ 	.word	0x00021950
        /*2528*/ 	.word	0x00000003
        /*252c*/ 	.word	0x00000000
        /*2530*/ 	.short	0x010a
        /*2532*/ 	.byte	0x3f
	.zero		1


	//----- nvinfo : EIATTR_NUM_MBARRIERS
	.align		4
.L_37:
        /*2534*/ 	.byte	0x03, 0x38
        /*2536*/ 	.short	0x000c


	//----- nvinfo : EIATTR_EXIT_INSTR_OFFSETS
	.align		4
        /*2538*/ 	.byte	0x04, 0x1c
        /*253a*/ 	.short	(.L_39 - .L_38)


	//   ....[0]....
.L_38:
        /*253c*/ 	.word	0x00000ae0


	//   ....[1]....
        /*2540*/ 	.word	0x00001370


	//   ....[2]....
        /*2544*/ 	.word	0x0001fea0


	//   ....[3]....
        /*2548*/ 	.word	0x000204c0


	//   ....[4]....
        /*254c*/ 	.word	0x00021660


	//----- nvinfo : EIATTR_MAX_THREADS
	.align		4
.L_39:
        /*2550*/ 	.byte	0x04, 0x05
        /*2552*/ 	.short	(.L_41 - .L_40)
.L_40:
        /*2554*/ 	.word	0x00000180
        /*2558*/ 	.word	0x00000001
        /*255c*/ 	.word	0x00000001


	//----- nvinfo : EIATTR_CRS_STACK_SIZE
	.align		4
.L_41:
        /*2560*/ 	.byte	0x04, 0x1e
        /*2562*/ 	.short	(.L_43 - .L_42)
.L_42:
        /*2564*/ 	.word	0x00000000


	//----- nvinfo : EIATTR_CBANK_PARAM_SIZE
	.align		4
.L_43:
        /*2568*/ 	.byte	0x03, 0x19
        /*256a*/ 	.short	0x0470


	//----- nvinfo : EIATTR_PARAM_CBANK
	.align		4
        /*256c*/ 	.byte	0x04, 0x0a
        /*256e*/ 	.short	(.L_45 - .L_44)
	.align		4
.L_44:
        /*2570*/ 	.word	index@(.nv.constant0._ZN7cutlass13device_kernelINS_4gemm6kernel13GemmUniversalIN4cute5tupleIJiiiiEEENS1_10collective13CollectiveMmaINS1_34MainloopSm90TmaGmmaWarpSpecializedILi5ENS5_IJNS4_1CILi2EEENSA_ILi1EEESC_EEENS1_35KernelTmaWarpSpecializedCooperativeEEENS5_IJNSA_ILi384EEENSA_ILi224EEENSA_ILi64EEEEEEaNS5_IJlSC_lEEEaSK_NS4_8TiledMMAINS4_8MMA_AtomIJNS4_4SM904GMMA26MMA_64x32x32_S32S8S8_SS_TNEEEENS4_6LayoutISD_NS5_IJSC_NSA_ILi0EEESS_EEEEENS5_IJNS4_10UnderscoreESV_SV_EEEEENS4_13SM90_TMA_LOADENS4_14ComposedLayoutINS4_7SwizzleILi2ELi4ELi3EEENS4_18smem_ptr_flag_bitsILi8EEENSR_INS5_IJNSA_ILi8EEESI_EEENS5_IJSI_SC_EEEEEEEvNS4_8identityENS4_23SM90_TMA_LOAD_MULTICASTES18_vS19_EENS_8epilogue10collective6detail29Sm90TmaWarpSpecializedAdapterINS1D_15DefaultEpilogueIaSK_SK_NS1C_6thread17LinearCombinationIaLi1EiiLNS1H_9ScaleType4KindE0ELNS_15FloatRoundStyleE2EaEENS1_15EpilogueDefaultEEEEEvvEEEEvNT_6ParamsE)
        /*2574*/ 	.short	0x0210
        /*2576*/ 	.short	0x0470


	//----- nvinfo : EIATTR_SW_WAR
	.align		4
.L_45:
        /*2578*/ 	.byte	0x04, 0x36
        /*257a*/ 	.short	(.L_47 - .L_46)
.L_46:
        /*257c*/ 	.word	0x00000008
.L_47:


//--------------------- .nv.callgraph             --------------------------
	.section	.nv.callgraph,"",@"SHT_CUDA_CALLGRAPH"
	.align	4
	.sectionentsize	8
	.align		4
        /*0000*/ 	.word	0x00000000
	.align		4
        /*0004*/ 	.word	0xffffffff
	.align		4
        /*0008*/ 	.word	index@(_ZN7cutlass13device_kernelINS_4gemm6kernel13GemmUniversalIN4cute5tupleIJiiiiEEENS1_10collective13CollectiveMmaINS1_34MainloopSm90TmaGmmaWarpSpecializedILi5ENS5_IJNS4_1CILi2EEENSA_ILi1EEESC_EEENS1_35KernelTmaWarpSpecializedCooperativeEEENS5_IJNSA_ILi384EEENSA_ILi224EEENSA_ILi64EEEEEEaNS5_IJlSC_lEEEaSK_NS4_8TiledMMAINS4_8MMA_AtomIJNS4_4SM904GMMA26MMA_64x32x32_S32S8S8_SS_TNEEEENS4_6LayoutISD_NS5_IJSC_NSA_ILi0EEESS_EEEEENS5_IJNS4_10UnderscoreESV_SV_EEEEENS4_13SM90_TMA_LOADENS4_14ComposedLayoutINS4_7SwizzleILi2ELi4ELi3EEENS4_18smem_ptr_flag_bitsILi8EEENSR_INS5_IJNSA_ILi8EEESI_EEENS5_IJSI_SC_EEEEEEEvNS4_8identityENS4_23SM90_TMA_LOAD_MULTICASTES18_vS19_EENS_8epilogue10collective6detail29Sm90TmaWarpSpecializedAdapterINS1D_15DefaultEpilogueIaSK_SK_NS1C_6thread17LinearCombinationIaLi1EiiLNS1H_9ScaleType4KindE0ELNS_15FloatRoundStyleE2EaEENS1_15EpilogueDefaultEEEEEvvEEEEvNT_6ParamsE)
	.align		4
        /*000c*/ 	.word	index@(__assertfail)
	.align		4
        /*0010*/ 	.word	0x00000000
	.align		4
        /*0014*/ 	.word	0xfffffffe
	.align		4
        /*0018*/ 	.word	0x00000000
	.align		4
        /*001c*/ 	.word	0xfffffffd
	.align		4
        /*0020*/ 	.word	0x00000000
	.align		4
        /*0024*/ 	.word	0xfffffffc


//--------------------- .nv.constant4             --------------------------
	.section	.nv.constant4,"a",@progbits
	.align	8
	.align		8
.nv.constant4:
        /*0000*/ 	.dword	__assertfail
	.align		8
        /*0008*/ 	.dword	__unnamed_1
	.align		8
        /*0010*/ 	.dword	_ZN40_INTERNAL_e39c6434_4_k_cu_0c66e244_119984cuda3std3__45__cpo5beginE
	.align		8
        /*0018*/ 	.dword	_ZN40_INTERNAL_e39c6434_4_k_cu_0c66e244_119984cuda3std3__45__cpo3endE
	.align		8
        /*0020*/ 	.dword	_ZN40_INTERNAL_e39c6434_4_k_cu_0c66e244_119984cuda3std3__45__cpo6cbeginE
	.align		8
        /*0028*/ 	.dword	_ZN40_INTERNAL_e39c6434_4_k_cu_0c66e244_119984cuda3std3__45__cpo4cendE
	.align		8
        /*0030*/ 	.dword	_ZN40_INTERNAL_e39c6434_4_k_cu_0c66e244_119984cuda3std3__442_GLOBAL__N__e39c6434_4_k_cu_0c66e244_119986ignoreE
	.align		8
        /*0038*/ 	.dword	_ZN40_INTERNAL_e39c6434_4_k_cu_0c66e244_119984cuda3std3__419piecewise_constructE
	.align		8
        /*0040*/ 	.dword	_ZN40_INTERNAL_e39c6434_4_k_cu_0c66e244_119984cuda3std3__48in_placeE
	.align		8
        /*0048*/ 	.dword	_ZN40_INTERNAL_e39c6434_4_k_cu_0c66e244_119984cuda3std6ranges3__45__cpo4swapE
	.align		8
        /*0050*/ 	.dword	_ZN40_INTERNAL_e39c6434_4_k_cu_0c66e244_119984cuda3std6ranges3__45__cpo9iter_moveE
	.align		8
        /*0058*/ 	.dword	_ZN40_INTERNAL_e39c6434_4_k_cu_0c66e244_119984cute7productE
	.align		8
        /*0060*/ 	.dword	_ZN40_INTERNAL_e39c6434_4_k_cu_0c66e244_119984cute1_E
	.align		8
        /*0068*/ 	.dword	$str$22
	.align		8
        /*0070*/ 	.dword	$str$23


//--------------------- .text._ZN7cutlass13device_kernelINS_4gemm6kernel13GemmUniversalIN4cute5tupleIJiiiiEEENS1_10collective13CollectiveMmaINS1_34MainloopSm90TmaGmmaWarpSpecializedILi5ENS5_IJNS4_1CILi2EEENSA_ILi1EEESC_EEENS1_35KernelTmaWarpSpecializedCooperativeEEENS5_IJNSA_ILi384EEENSA_ILi224EEENSA_ILi64EEEEEEaNS5_IJlSC_lEEEaSK_NS4_8TiledMMAINS4_8MMA_AtomIJNS4_4SM904GMMA26MMA_64x32x32_S32S8S8_SS_TNEEEENS4_6LayoutISD_NS5_IJSC_NSA_ILi0EEESS_EEEEENS5_IJNS4_10UnderscoreESV_SV_EEEEENS4_13SM90_TMA_LOADENS4_14ComposedLayoutINS4_7SwizzleILi2ELi4ELi3EEENS4_18smem_ptr_flag_bitsILi8EEENSR_INS5_IJNSA_ILi8EEESI_EEENS5_IJSI_SC_EEEEEEEvNS4_8identityENS4_23SM90_TMA_LOAD_MULTICASTES18_vS19_EENS_8epilogue10collective6detail29Sm90TmaWarpSpecializedAdapterINS1D_15DefaultEpilogueIaSK_SK_NS1C_6thread17LinearCombinationIaLi1EiiLNS1H_9ScaleType4KindE0ELNS_15FloatRoundStyleE2EaEENS1_15EpilogueDefaultEEEEEvvEEEEvNT_6ParamsE --------------------------
	.section	.text._ZN7cutlass13device_kernelINS_4gemm6kernel13GemmUniversalIN4cute5tupleIJiiiiEEENS1_10collective13CollectiveMmaINS1_34MainloopSm90TmaGmmaWarpSpecializedILi5ENS5_IJNS4_1CILi2EEENSA_ILi1EEESC_EEENS1_35KernelTmaWarpSpecializedCooperativeEEENS5_IJNSA_ILi384EEENSA_ILi224EEENSA_ILi64EEEEEEaNS5_IJlSC_lEEEaSK_NS4_8TiledMMAINS4_8MMA_AtomIJNS4_4SM904GMMA26MMA_64x32x32_S32S8S8_SS_TNEEEENS4_6LayoutISD_NS5_IJSC_NSA_ILi0EEESS_EEEEENS5_IJNS4_10UnderscoreESV_SV_EEEEENS4_13SM90_TMA_LOADENS4_14ComposedLayoutINS4_7SwizzleILi2ELi4ELi3EEENS4_18smem_ptr_flag_bitsILi8EEENSR_INS5_IJNSA_ILi8EEESI_EEENS5_IJSI_SC_EEEEEEEvNS4_8identityENS4_23SM90_TMA_LOAD_MULTICASTES18_vS19_EENS_8epilogue10collective6detail29Sm90TmaWarpSpecializedAdapterINS1D_15DefaultEpilogueIaSK_SK_NS1C_6thread17LinearCombinationIaLi1EiiLNS1H_9ScaleType4KindE0ELNS_15FloatRoundStyleE2EaEENS1_15EpilogueDefaultEEEEEvvEEEEvNT_6ParamsE,"ax",@progbits
	.align	128
.text._ZN7cutlass13device_kernelINS_4gemm6kernel13GemmUniversalIN4cute5tupleIJiiiiEEENS1_10collective13CollectiveMmaINS1_34MainloopSm90TmaGmmaWarpSpecializedILi5ENS5_IJNS4_1CILi2EEENSA_ILi1EEESC_EEENS1_35KernelTmaWarpSpecializedCooperativeEEENS5_IJNSA_ILi384EEENSA_ILi224EEENSA_ILi64EEEEEEaNS5_IJlSC_lEEEaSK_NS4_8TiledMMAINS4_8MMA_AtomIJNS4_4SM904GMMA26MMA_64x32x32_S32S8S8_SS_TNEEEENS4_6LayoutISD_NS5_IJSC_NSA_ILi0EEESS_EEEEENS5_IJNS4_10UnderscoreESV_SV_EEEEENS4_13SM90_TMA_LOADENS4_14ComposedLayoutINS4_7SwizzleILi2ELi4ELi3EEENS4_18smem_ptr_flag_bitsILi8EEENSR_INS5_IJNSA_ILi8EEESI_EEENS5_IJSI_SC_EEEEEEEvNS4_8identityENS4_23SM90_TMA_LOAD_MULTICASTES18_vS19_EENS_8epilogue10collective6detail29Sm90TmaWarpSpecializedAdapterINS1D_15DefaultEpilogueIaSK_SK_NS1C_6thread17LinearCombinationIaLi1EiiLNS1H_9ScaleType4KindE0ELNS_15FloatRoundStyleE2EaEENS1_15EpilogueDefaultEEEEEvvEEEEvNT_6ParamsE:
        .type           _ZN7cutlass13device_kernelINS_4gemm6kernel13GemmUniversalIN4cute5tupleIJiiiiEEENS1_10collective13CollectiveMmaINS1_34MainloopSm90TmaGmmaWarpSpecializedILi5ENS5_IJNS4_1CILi2EEENSA_ILi1EEESC_EEENS1_35KernelTmaWarpSpecializedCooperativeEEENS5_IJNSA_ILi384EEENSA_ILi224EEENSA_ILi64EEEEEEaNS5_IJlSC_lEEEaSK_NS4_8TiledMMAINS4_8MMA_AtomIJNS4_4SM904GMMA26MMA_64x32x32_S32S8S8_SS_TNEEEENS4_6LayoutISD_NS5_IJSC_NSA_ILi0EEESS_EEEEENS5_IJNS4_10UnderscoreESV_SV_EEEEENS4_13SM90_TMA_LOADENS4_14ComposedLayoutINS4_7SwizzleILi2ELi4ELi3EEENS4_18smem_ptr_flag_bitsILi8EEENSR_INS5_IJNSA_ILi8EEESI_EEENS5_IJSI_SC_EEEEEEEvNS4_8identityENS4_23SM90_TMA_LOAD_MULTICASTES18_vS19_EENS_8epilogue10collective6detail29Sm90TmaWarpSpecializedAdapterINS1D_15DefaultEpilogueIaSK_SK_NS1C_6thread17LinearCombinationIaLi1EiiLNS1H_9ScaleType4KindE0ELNS_15FloatRoundStyleE2EaEENS1_15EpilogueDefaultEEEEEvvEEEEvNT_6ParamsE,@function
        .size           _ZN7cutlass13device_kernelINS_4gemm6kernel13GemmUniversalIN4cute5tupleIJiiiiEEENS1_10collective13CollectiveMmaINS1_34MainloopSm90TmaGmmaWarpSpecializedILi5ENS5_IJNS4_1CILi2EEENSA_ILi1EEESC_EEENS1_35KernelTmaWarpSpecializedCooperativeEEENS5_IJNSA_ILi384EEENSA_ILi224EEENSA_ILi64EEEEEEaNS5_IJlSC_lEEEaSK_NS4_8TiledMMAINS4_8MMA_AtomIJNS4_4SM904GMMA26MMA_64x32x32_S32S8S8_SS_TNEEEENS4_6LayoutISD_NS5_IJSC_NSA_ILi0EEESS_EEEEENS5_IJNS4_10UnderscoreESV_SV_EEEEENS4_13SM90_TMA_LOADENS4_14ComposedLayoutINS4_7SwizzleILi2ELi4ELi3EEENS4_18smem_ptr_flag_bitsILi8EEENSR_INS5_IJNSA_ILi8EEESI_EEENS5_IJSI_SC_EEEEEEEvNS4_8identityENS4_23SM90_TMA_LOAD_MULTICASTES18_vS19_EENS_8epilogue10collective6detail29Sm90TmaWarpSpecializedAdapterINS1D_15DefaultEpilogueIaSK_SK_NS1C_6thread17LinearCombinationIaLi1EiiLNS1H_9ScaleType4KindE0ELNS_15FloatRoundStyleE2EaEENS1_15EpilogueDefaultEEEEEvvEEEEvNT_6ParamsE,(.L_x_749 - _ZN7cutlass13device_kernelINS_4gemm6kernel13GemmUniversalIN4cute5tupleIJiiiiEEENS1_10collective13CollectiveMmaINS1_34MainloopSm90TmaGmmaWarpSpecializedILi5ENS5_IJNS4_1CILi2EEENSA_ILi1EEESC_EEENS1_35KernelTmaWarpSpecializedCooperativeEEENS5_IJNSA_ILi384EEENSA_ILi224EEENSA_ILi64EEEEEEaNS5_IJlSC_lEEEaSK_NS4_8TiledMMAINS4_8MMA_AtomIJNS4_4SM904GMMA26MMA_64x32x32_S32S8S8_SS_TNEEEENS4_6LayoutISD_NS5_IJSC_NSA_ILi0EEESS_EEEEENS5_IJNS4_10UnderscoreESV_SV_EEEEENS4_13SM90_TMA_LOADENS4_14ComposedLayoutINS4_7SwizzleILi2ELi4ELi3EEENS4_18smem_ptr_flag_bitsILi8EEENSR_INS5_IJNSA_ILi8EEESI_EEENS5_IJSI_SC_EEEEEEEvNS4_8identityENS4_23SM90_TMA_LOAD_MULTICASTES18_vS19_EENS_8epilogue10collective6detail29Sm90TmaWarpSpecializedAdapterINS1D_15DefaultEpilogueIaSK_SK_NS1C_6thread17LinearCombinationIaLi1EiiLNS1H_9ScaleType4KindE0ELNS_15FloatRoundStyleE2EaEENS1_15EpilogueDefaultEEEEEvvEEEEvNT_6ParamsE)
        .other          _ZN7cutlass13device_kernelINS_4gemm6kernel13GemmUniversalIN4cute5tupleIJiiiiEEENS1_10collective13CollectiveMmaINS1_34MainloopSm90TmaGmmaWarpSpecializedILi5ENS5_IJNS4_1CILi2EEENSA_ILi1EEESC_EEENS1_35KernelTmaWarpSpecializedCooperativeEEENS5_IJNSA_ILi384EEENSA_ILi224EEENSA_ILi64EEEEEEaNS5_IJlSC_lEEEaSK_NS4_8TiledMMAINS4_8MMA_AtomIJNS4_4SM904GMMA26MMA_64x32x32_S32S8S8_SS_TNEEEENS4_6LayoutISD_NS5_IJSC_NSA_ILi0EEESS_EEEEENS5_IJNS4_10UnderscoreESV_SV_EEEEENS4_13SM90_TMA_LOADENS4_14ComposedLayoutINS4_7SwizzleILi2ELi4ELi3EEENS4_18smem_ptr_flag_bitsILi8EEENSR_INS5_IJNSA_ILi8EEESI_EEENS5_IJSI_SC_EEEEEEEvNS4_8identityENS4_23SM90_TMA_LOAD_MULTICASTES18_vS19_EENS_8epilogue10collective6detail29Sm90TmaWarpSpecializedAdapterINS1D_15DefaultEpilogueIaSK_SK_NS1C_6thread17LinearCombinationIaLi1EiiLNS1H_9ScaleType4KindE0ELNS_15FloatRoundStyleE2EaEENS1_15EpilogueDefaultEEEEEvvEEEEvNT_6ParamsE,@"STO_CUDA_ENTRY STV_DEFAULT"
_ZN7cutlass13device_kernelINS_4gemm6kernel13GemmUniversalIN4cute5tupleIJiiiiEEENS1_10collective13CollectiveMmaINS1_34MainloopSm90TmaGmmaWarpSpecializedILi5ENS5_IJNS4_1CILi2EEENSA_ILi1EEESC_EEENS1_35KernelTmaWarpSpecializedCooperativeEEENS5_IJNSA_ILi384EEENSA_ILi224EEENSA_ILi64EEEEEEaNS5_IJlSC_lEEEaSK_NS4_8TiledMMAINS4_8MMA_AtomIJNS4_4SM904GMMA26MMA_64x32x32_S32S8S8_SS_TNEEEENS4_6LayoutISD_NS5_IJSC_NSA_ILi0EEESS_EEEEENS5_IJNS4_10UnderscoreESV_SV_EEEEENS4_13SM90_TMA_LOADENS4_14ComposedLayoutINS4_7SwizzleILi2ELi4ELi3EEENS4_18smem_ptr_flag_bitsILi8EEENSR_INS5_IJNSA_ILi8EEESI_EEENS5_IJSI_SC_EEEEEEEvNS4_8identityENS4_23SM90_TMA_LOAD_MULTICASTES18_vS19_EENS_8epilogue10collective6detail29Sm90TmaWarpSpecializedAdapterINS1D_15DefaultEpilogueIaSK_SK_NS1C_6thread17LinearCombinationIaLi1EiiLNS1H_9ScaleType4KindE0ELNS_15FloatRoundStyleE2EaEENS1_15EpilogueDefaultEEEEEvvEEEEvNT_6ParamsE:
[----:B------:R-:W0:Y:S02]  /*0000*/  LDC R1, c[0x0][0x28] ;  /* 0x00000a00ff017b82 */ /* 0x000e240000000800 */
[----:B0-----:R-:W-:Y:S01]  /*0010*/  VIADD R1, R1, 0xfffffae8 ;  /* 0xfffffae801017836 */ /* 0x001fe20000000000 */
[----:B------:R-:W0:Y:S01]  /*0020*/  S2R R4, SR_TID.X ;  /* 0x0000000000047919 */ /* 0x000e220000002100 */
[----:B------:R-:W-:Y:S01]  /*0030*/  ELECT P0, URZ, PT ;  /* 0x00000000003f782f */ /* 0x000fe20003800000 */
[----:B------:R-:W-:Y:S01]  /*0040*/  BSSY B0, `(.L_x_0) ;  /* 0x0000015000007945 */ /* 0x000fe20003800000 */
[--C-:B0-----:R-:W-:Y:S02]  /*0050*/  SHF.R.U32.HI R0, RZ, 0x5, R4.reuse ;  /* 0x00000005ff007819 */ /* 0x101fe40000011604 */
[----:B------:R-:W-:-:S03]  /*0060*/  SHF.R.U32.HI R2, RZ, 0x7, R4 ;  /* 0x00000007ff027819 */ /* 0x000fc60000011604 */
[----:B------:R-:W0:Y:S04]  /*0070*/  SHFL.IDX PT, R3, R0, RZ, 0x1f ;  /* 0x00001fff00037589 */ /* 0x000e2800000e0000 */
[----:B------:R-:W1:Y:S01]  /*0080*/  SHFL.IDX PT, R2, R2, RZ, 0x1f ;  /* 0x00001fff02027589 */ /* 0x000e6200000e0000 */
[----:B0-----:R-:W-:Y:S02]  /*0090*/  R2UR UR9, R3 ;  /* 0x00000000030972ca */ /* 0x001fe400000e0000 */
[----:B-1----:R-:W-:-:S11]  /*00a0*/  R2UR UR5, R2 ;  /* 0x00000000020572ca */ /* 0x002fd600000e0000 */
[----:B------:R-:W-:Y:S02]  /*00b0*/  USHF.R.S32.HI UR4, URZ, 0x1f, UR9 ;  /* 0x0000001f3f047899 */ /* 0x000fe40008011409 */
[----:B------:R-:W-:Y:S02]  /*00c0*/  ISETP.NE.OR P0, PT, RZ, UR9, !P0 ;  /* 0x00000009ff007c0c */ /* 0x000fe4000c705670 */
[----:B------:R-:W-:-:S04]  /*00d0*/  ULEA.HI UR4, UR4, UR9, URZ, 0x2 ;  /* 0x0000000904047291 */ /* 0x000fc8000f8f103f */
[----:B------:R-:W-:-:S04]  /*00e0*/  ULOP3.LUT UR4, UR4, 0xfffffffc, URZ, 0xc0, !UPT ;  /* 0xfffffffc04047892 */ /* 0x000fc8000f8ec03f */
[----:B------:R-:W-:-:S03]  /*00f0*/  UIADD3 UR9, UR9, -UR4, URZ ;  /* 0x8000000409097290 */ /* 0x000fc6000fffe03f */
[----:B------:R-:W-:Y:S09]  /*0100*/  @P0 BRA `(.L_x_1) ;  /* 0x0000000000200947 */ /* 0x000ff20003800000 */
[----:B------:R-:W-:Y:S02]  /*0110*/  ULDC.64 UR6, c[0x0][0x198] ;  /* 0x0000660000067ab9 */ /* 0x000fe40000000a00 */
[----:B------:R-:W-:Y:S02]  /*0120*/  UIADD3 UR10, UP0, UR6, 0xf0, URZ ;  /* 0x000000f0060a7890 */ /* 0x000fe4000ff1e03f */
[----:B------:R-:W-:Y:S02]  /*0130*/  UIADD3 UR6, UP1, UR6, 0x1f0, URZ ;  /* 0x000001f006067890 */ /* 0x000fe4000ff3e03f */
[----:B------:R-:W-:Y:S02]  /*0140*/  UIADD3.X UR11, URZ, UR7, URZ, UP0, !UPT ;  /* 0x000000073f0b7290 */ /* 0x000fe400087fe43f */
[----:B------:R-:W-:-:S07]  /*0150*/  UIADD3.X UR7, URZ, UR7, URZ, UP1, !UPT ;  /* 0x000000073f077290 */ /* 0x000fce0008ffe43f */
[----:B------:R0:W-:Y:S02]  /*0160*/  UTMACCTL.PF [UR10] ;  /* 0x000000000a0079b9 */ /* 0x0001e40008040000 */
[----:B------:R0:W-:Y:S02]  /*0170*/  UTMACCTL.PF [UR6] ;  /* 0x00000000060079b9 */ /* 0x0001e40008040000 */
[----:B0-----:R-:W-:Y:S01]  /*0180*/  NOP ;  /* 0x0000000000007918 */ /* 0x001fe20000000000 */
.L_x_1:
[----:B------:R-:W-:Y:S05]  /*0190*/  BSYNC B0 ;  /* 0x0000000000007941 */ /* 0x000fea0003800000 */
.L_x_0:
[----:B------:R-:W0:Y:S01]  /*01a0*/  SHFL.IDX PT, R2, R0, RZ, 0x1f ;  /* 0x00001fff00027589 */ /* 0x000e2200000e0000 */
[----:B------:R-:W-:Y:S01]  /*01b0*/  UISETP.NE.AND UP0, UPT, UR9, 0x3, UPT ;  /* 0x000000030900788c */ /* 0x000fe2000bf05270 */
[----:B------:R-:W-:Y:S01]  /*01c0*/  ISETP.NE.AND P1, PT, RZ, UR5, PT ;  /* 0x00000005ff007c0c */ /* 0x000fe2000bf25270 */
[----:B------:R-:W-:Y:S02]  /*01d0*/  UIADD3 UR16, UR5, -0x1, URZ ;  /* 0xffffffff05107890 */ /* 0x000fe4000fffe03f */
[----:B------:R-:W-:Y:S02]  /*01e0*/  UISETP.EQ.OR UP0, UPT, UR9, URZ, !UP0 ;  /* 0x0000003f0900728c */ /* 0x000fe4000c702670 */
[----:B------:R-:W-:Y:S02]  /*01f0*/  UISETP.GE.U32.AND UP1, UPT, UR16, 0x2, UPT ;  /* 0x000000021000788c */ /* 0x000fe4000bf26070 */
[----:B------:R-:W-:-:S04]  /*0200*/  UISETP.EQ.AND UP0, UPT, UR5, URZ, UP0 ;  /* 0x0000003f0500728c */ /* 0x000fc80008702270 */
[----:B------:R-:W-:-:S04]  /*0210*/  USEL UR36, URZ, 0x1, !UP0 ;  /* 0x000000013f247887 */ /* 0x000fc8000c000000 */
[----:B------:R-:W-:Y:S01]  /*0220*/  USEL UR36, UR36, 0x2, UP1 ;  /* 0x0000000224247887 */ /* 0x000fe20008800000 */
[----:B0-----:R-:W-:-:S13]  /*0230*/  ISETP.NE.AND P0, PT, R2, RZ, PT ;  /* 0x000000ff0200720c */ /* 0x001fda0003f05270 */
[----:B------:R-:W-:Y:S05]  /*0240*/  @P0 BRA `(.L_x_2) ;  /* 0x0000000000600947 */ /* 0x000fea0003800000 */
[----:B------:R-:W0:Y:S01]  /*0250*/  S2UR UR8, SR_CgaCtaId ;  /* 0x00000000000879c3 */ /* 0x000e220000008800 */
[----:B------:R-:W-:Y:S01]  /*0260*/  UMOV UR4, 0x400 ;  /* 0x0000040000047882 */ /* 0x000fe20000000000 */
[----:B------:R-:W-:Y:S01]  /*0270*/  UMOV UR5, 0x1 ;  /* 0x0000000100057882 */ /* 0x000fe20000000000 */
[----:B------:R-:W-:Y:S01]  /*0280*/  UMOV UR6, 0x4 ;  /* 0x0000000400067882 */ /* 0x000fe20000000000 */
[----:B------:R-:W-:Y:S01]  /*0290*/  ELECT P0, URZ, PT ;  /* 0x00000000003f782f */ /* 0x000fe20003800000 */
[----:B------:R-:W-:-:S04]  /*02a0*/  UIADD3 UR6, -UR6, 0x100000, URZ ;  /* 0x0010000006067890 */ /* 0x000fc8000fffe13f */
[----:B------:R-:W-:Y:S02]  /*02b0*/  USHF.L.U32 UR7, UR6, 0xb, URZ ;  /* 0x0000000b06077899 */ /* 0x000fe4000800063f */
[----:B------:R-:W-:Y:S02]  /*02c0*/  USHF.L.U32 UR6, UR6, 0x1, URZ ;  /* 0x0000000106067899 */ /* 0x000fe4000800063f */
[----:B0-----:R-:W-:Y:S02]  /*02d0*/  ULEA UR8, UR8, UR4, 0x18 ;  /* 0x0000000408087291 */ /* 0x001fe4000f8ec03f */
[----:B------:R-:W-:-:S04]  /*02e0*/  UIADD3 UR4, -UR5, 0x100000, URZ ;  /* 0x0010000005047890 */ /* 0x000fc8000fffe13f */
[----:B------:R-:W-:Y:S02]  /*02f0*/  USHF.L.U32 UR5, UR4, 0xb, URZ ;  /* 0x0000000b04057899 */ /* 0x000fe4000800063f */
[----:B------:R-:W-:Y:S01]  /*0300*/  USHF.L.U32 UR4, UR4, 0x1, URZ ;  /* 0x0000000104047899 */ /* 0x000fe2000800063f */
[----:B------:R-:W0:Y:S11]  /*0310*/  FENCE.VIEW.ASYNC.S ;  /* 0x00000000000073c6 */ /* 0x000e360000000000 */
[----:B0-----:R0:W1:Y:S01]  /*0320*/  SYNCS.EXCH.64 URZ, [UR8], UR4 ;  /* 0x00000004083f75b2 */ /* 0x0010620008000100 */
[----:B------:R0:W2:Y:S01]  /*0330*/  SYNCS.EXCH.64 URZ, [UR8+0x28], UR6 ;  /* 0x00002806083f75b2 */ /* 0x0000a20008000100 */
[----:B------:R0:W3:Y:S01]  /*0340*/  SYNCS.EXCH.64 URZ, [UR8+0x8], UR4 ;  /* 0x00000804083f75b2 */ /* 0x0000e20008000100 */
[----:B------:R0:W4:Y:S01]  /*0350*/  SYNCS.EXCH.64 URZ, [UR8+0x30], UR6 ;  /* 0x00003006083f75b2 */ /* 0x0001220008000100 */
[----:B------:R0:W0:Y:S01]  /*0360*/  SYNCS.EXCH.64 URZ, [UR8+0x10], UR4 ;  /* 0x00001004083f75b2 */ /* 0x0000220008000100 */
[----:B------:R0:W0:Y:S01]  /*0370*/  SYNCS.EXCH.64 URZ, [UR8+0x38], UR6 ;  /* 0x00003806083f75b2 */ /* 0x0000220008000100 */
[----:B------:R0:W0:Y:S01]  /*0380*/  SYNCS.EXCH.64 URZ, [UR8+0x18], UR4 ;  /* 0x00001804083f75b2 */ /* 0x0000220008000100 */
[----:B------:R0:W0:Y:S01]  /*0390*/  SYNCS.EXCH.64 URZ, [UR8+0x40], UR6 ;  /* 0x00004006083f75b2 */ /* 0x0000220008000100 */
[----:B------:R0:W0:Y:S01]  /*03a0*/  SYNCS.EXCH.64 URZ, [UR8+0x20], UR4 ;  /* 0x00002004083f75b2 */ /* 0x0000220008000100 */
[----:B------:R0:W0:Y:S01]  /*03b0*/  SYNCS.EXCH.64 URZ, [UR8+0x48], UR6 ;  /* 0x00004806083f75b2 */ /* 0x0000220008000100 */
[----:B------:R-:W-:Y:S01]  /*03c0*/  NOP ;  /* 0x0000000000007918 */ /* 0x000fe20000000000 */
.L_x_2:
[----:B------:R-:W5:Y:S01]  /*03d0*/  S2UR UR13, SR_CTAID.X ;  /* 0x00000000000d79c3 */ /* 0x000f620000002500 */
[----:B------:R-:W-:Y:S01]  /*03e0*/  SHF.R.S32.HI R3, RZ, 0x1f, R4 ;  /* 0x0000001fff037819 */ /* 0x000fe20000011404 */
[----:B------:R5:W1:Y:S01]  /*03f0*/  SHFL.IDX PT, R6, R0, RZ, 0x1f ;  /* 0x00001fff00067589 */ /* 0x000a6200000e0000 */
[----:B0-----:R-:W-:Y:S01]  /*0400*/  ULDC UR4, c[0x0][0x150] ;  /* 0x0000540000047ab9 */ /* 0x001fe20000000800 */
[----:B------:R-:W-:Y:S02]  /*0410*/  ELECT P0, URZ, PT ;  /* 0x00000000003f782f */ /* 0x000fe40003800000 */
[----:B------:R-:W-:Y:S01]  /*0420*/  LEA.HI R3, R3, R4, RZ, 0x7 ;  /* 0x0000000403037211 */ /* 0x000fe200078f38ff */
[----:B------:R-:W-:Y:S01]  /*0430*/  ULDC UR5, c[0x0][0x154] ;  /* 0x0000550000057ab9 */ /* 0x000fe20000000800 */
[----:B------:R-:W-:Y:S01]  /*0440*/  SHF.R.S32.HI R7, RZ, 0x1f, R2 ;  /* 0x0000001fff077819 */ /* 0x000fe20000011402 */
[----:B------:R-:W0:Y:S01]  /*0450*/  S2UR UR10, SR_CTAID.Y ;  /* 0x00000000000a79c3 */ /* 0x000e220000002600 */
[----:B------:R-:W-:Y:S01]  /*0460*/  LOP3.LUT R3, R3, 0xffffff80, RZ, 0xc0, !PT ;  /* 0xffffff8003037812 */ /* 0x000fe200078ec0ff */
[----:B------:R-:W-:Y:S01]  /*0470*/  ULDC UR8, c[0x0][0x144] ;  /* 0x0000510000087ab9 */ /* 0x000fe20000000800 */
[----:B------:R-:W-:Y:S01]  /*0480*/  LEA.HI R7, R7, R2, RZ, 0x2 ;  /* 0x0000000207077211 */ /* 0x000fe200078f10ff */
[----:B------:R-:W-:Y:S01]  /*0490*/  NOP ;  /* 0x0000000000007918 */ /* 0x000fe20000000000 */
[----:B------:R-:W-:Y:S01]  /*04a0*/  NOP ;  /* 0x0000000000007918 */ /* 0x000fe20000000000 */
[----:B------:R-:W-:Y:S01]  /*04b0*/  IMAD.IADD R3, R4, 0x1, -R3 ;  /* 0x0000000104037824 */ /* 0x000fe200078e0a03 */
[----:B------:R-:W-:Y:S01]  /*04c0*/  LOP3.LUT R7, R7, 0x3ffffffc, RZ, 0xc0, !PT ;  /* 0x3ffffffc07077812 */ /* 0x000fe200078ec0ff */
[----:B------:R-:W-:-:S03]  /*04d0*/  ULDC UR11, c[0x0][0x148] ;  /* 0x00005200000b7ab9 */ /* 0x000fc60000000800 */
[----:B------:R-:W-:Y:S01]  /*04e0*/  SHF.R.S32.HI R4, RZ, 0x1f, R3 ;  /* 0x0000001fff047819 */ /* 0x000fe20000011403 */
[----:B------:R-:W-:-:S03]  /*04f0*/  IMAD.IADD R2, R2, 0x1, -R7 ;  /* 0x0000000102027824 */ /* 0x000fc600078e0a07 */
[----:B------:R-:W-:Y:S02]  /*0500*/  LEA.HI R4, R4, R3, RZ, 0x3 ;  /* 0x0000000304047211 */ /* 0x000fe400078f18ff */
[----:B-----5:R-:W-:Y:S02]  /*0510*/  I2FP.F32.U32 R5, UR13 ;  /* 0x0000000d00057c45 */ /* 0x020fe40008201000 */
[--C-:B------:R-:W-:Y:S02]  /*0520*/  SHF.R.S32.HI R0, RZ, 0x3, R4.reuse ;  /* 0x00000003ff007819 */ /* 0x100fe40000011404 */
[----:B-1----:R-:W-:Y:S01]  /*0530*/  ISETP.NE.OR P0, PT, R6, RZ, !P0 ;  /* 0x000000ff0600720c */ /* 0x002fe20004705670 */
[----:B------:R-:W-:Y:S01]  /*0540*/  FMUL R8, R5, UR4 ;  /* 0x0000000405087c20 */ /* 0x000fe20008400000 */
[----:B------:R-:W-:-:S04]  /*0550*/  SHF.R.S32.HI R5, RZ, 0x1f, R4 ;  /* 0x0000001fff057819 */ /* 0x000fc80000011404 */
[----:B------:R-:W-:Y:S01]  /*0560*/  LEA.HI R5, R5, R0, RZ, 0x2 ;  /* 0x0000000005057211 */ /* 0x000fe200078f10ff */
[----:B------:R-:W1:Y:S03]  /*0570*/  F2I.U32.TRUNC.NTZ R8, R8 ;  /* 0x0000000800087305 */ /* 0x000e66000020f000 */
[----:B------:R-:W-:-:S03]  /*0580*/  LOP3.LUT R5, R5, 0xfffffffc, RZ, 0xc0, !PT ;  /* 0xfffffffc05057812 */ /* 0x000fc600078ec0ff */
[----:B------:R-:W-:Y:S01]  /*0590*/  VOTEU.ALL UP0, P0 ;  /* 0x00000000003f7886 */ /* 0x000fe20000000000 */
[----:B------:R-:W-:Y:S01]  /*05a0*/  VOTEU.ALL UP1, P0 ;  /* 0x00000000003f7886 */ /* 0x000fe20000020000 */
[----:B------:R-:W-:Y:S01]  /*05b0*/  IMAD.IADD R5, R0, 0x1, -R5 ;  /* 0x0000000100057824 */ /* 0x000fe200078e0a05 */
[----:B0-----:R-:W-:Y:S02]  /*05c0*/  I2FP.F32.U32 R0, UR10 ;  /* 0x0000000a00007c45 */ /* 0x001fe40008201000 */
[----:B------:R-:W0:Y:S01]  /*05d0*/  @!UP0 S2UR UR7, SR_CgaCtaId ;  /* 0x00000000000789c3 */ /* 0x000e220000008800 */
[----:B------:R-:W-:Y:S01]  /*05e0*/  IMAD R2, R2, 0x4, R5 ;  /* 0x0000000402027824 */ /* 0x000fe200078e0205 */
[----:B------:R-:W-:Y:S01]  /*05f0*/  @!UP0 UMOV UR6, 0x400 ;  /* 0x0000040000068882 */ /* 0x000fe20000000000 */
[----:B------:R-:W-:Y:S01]  /*0600*/  FMUL R4, R0, UR5 ;  /* 0x0000000500047c20 */ /* 0x000fe20008400000 */
[----:B-1----:R-:W-:Y:S02]  /*0610*/  R2UR UR4, R8 ;  /* 0x00000000080472ca */ /* 0x002fe400000e0000 */
[----:B------:R-:W-:-:S03]  /*0620*/  LEA.HI R0, R2, R2, RZ, 0x1 ;  /* 0x0000000202007211 */ /* 0x000fc600078f08ff */
[----:B------:R-:W1:Y:S01]  /*0630*/  F2I.U32.TRUNC.NTZ R4, R4 ;  /* 0x0000000400047305 */ /* 0x000e62000020f000 */
[----:B------:R-:W-:-:S05]  /*0640*/  LOP3.LUT R5, R0, 0xfffffffe, RZ, 0xc0, !PT ;  /* 0xfffffffe00057812 */ /* 0x000fca00078ec0ff */
[----:B------:R-:W-:Y:S02]  /*0650*/  IMAD.IADD R5, R2, 0x1, -R5 ;  /* 0x0000000102057824 */ /* 0x000fe400078e0a05 */
[----:B------:R-:W-:-:S04]  /*0660*/  UIADD3 UR4, -UR4, URZ, URZ ;  /* 0x0000003f04047290 */ /* 0x000fc8000fffe13f */
[----:B------:R-:W-:Y:S01]  /*0670*/  UIMAD UR8, UR8, UR4, UR13 ;  /* 0x00000004080872a4 */ /* 0x000fe2000f8e020d */
[----:B-1----:R-:W-:Y:S02]  /*0680*/  R2UR UR12, R4 ;  /* 0x00000000040c72ca */ /* 0x002fe400000e0000 */
[----:B------:R-:W-:Y:S01]  /*0690*/  UMOV UR4, 0x20 ;  /* 0x0000002000047882 */ /* 0x000fe20000000000 */
[----:B0-----:R-:W-:Y:S02]  /*06a0*/  @!UP0 ULEA UR6, UR7, UR6, 0x18 ;  /* 0x0000000607068291 */ /* 0x001fe4000f8ec03f */
[----:B------:R-:W-:Y:S01]  /*06b0*/  ISETP.NE.AND P3, PT, R5, UR8, PT ;  /* 0x0000000805007c0c */ /* 0x000fe2000bf65270 */
[----:B------:R-:W-:-:S04]  /*06c0*/  @!UP0 UIADD3 UR4, -UR4, 0x100000, URZ ;  /* 0x0010000004048890 */ /* 0x000fc8000fffe13f */
[----:B------:R-:W-:Y:S02]  /*06d0*/  @!UP0 USHF.L.U32 UR5, UR4, 0xb, URZ ;  /* 0x0000000b04058899 */ /* 0x000fe4000800063f */
[----:B------:R-:W-:Y:S01]  /*06e0*/  @!UP0 USHF.L.U32 UR4, UR4, 0x1, URZ ;  /* 0x0000000104048899 */ /* 0x000fe2000800063f */
[C---:B------:R-:W-:Y:S01]  /*06f0*/  IMAD.SHL.U32 R5, R2.reuse, 0x4, RZ ;  /* 0x0000000402057824 */ /* 0x040fe200078e00ff */
[----:B------:R-:W-:Y:S01]  /*0700*/  VOTEU.ALL UP0, P0 ;  /* 0x00000000003f7886 */ /* 0x000fe20000000000 */
[----:B------:R-:W0:Y:S01]  /*0710*/  LDC R4, c[0x0][0x140] ;  /* 0x00005000ff047b82 */ /* 0x000e220000000800 */
[----:B------:R-:W-:Y:S02]  /*0720*/  LOP3.LUT P0, RZ, R3, 0x7, RZ, 0xc0, !PT ;  /* 0x0000000703ff7812 */ /* 0x000fe4000780c0ff */
[----:B------:R-:W-:Y:S01]  /*0730*/  LOP3.LUT R9, R2, 0xc, R5, 0x78, !PT ;  /* 0x0000000c02097812 */ /* 0x000fe200078e7805 */
[----:B------:R-:W-:-:S03]  /*0740*/  UIADD3 UR12, -UR12, URZ, URZ ;  /* 0x0000003f0c0c7290 */ /* 0x000fc6000fffe13f */
[C---:B------:R-:W-:Y:S01]  /*0750*/  ISETP.LT.U32.AND P0, PT, R9.reuse, 0x2, !P0 ;  /* 0x000000020900780c */ /* 0x040fe20004701070 */
[----:B------:R1:W-:Y:S04]  /*0760*/  STL [R1+0x204], R9 ;  /* 0x0002040901007387 */ /* 0x0003e80000100800 */
[----:B------:R-:W5:Y:S02]  /*0770*/  FENCE.VIEW.ASYNC.S ;  /* 0x00000000000073c6 */ /* 0x000f640000000000 */
[----:B-----5:R-:W0:Y:S01]  /*0780*/  @!UP0 SYNCS.EXCH.64 URZ, [UR6+0x60], UR4 ;  /* 0x00006004063f85b2 */ /* 0x020e220008000100 */
[----:B------:R-:W-:Y:S02]  /*0790*/  @P3 LEA.HI R0, R9, R9, RZ, 0x1 ;  /* 0x0000000909003211 */ /* 0x000fe400078f08ff */
[----:B------:R-:W-:-:S02]  /*07a0*/  SEL R3, RZ, 0x1, !P0 ;  /* 0x00000001ff037807 */ /* 0x000fc40004000000 */
[----:B------:R-:W-:Y:S02]  /*07b0*/  @P3 SHF.R.S32.HI R0, RZ, 0x1, R0 ;  /* 0x00000001ff003819 */ /* 0x000fe40000011400 */
[----:B0-----:R-:W-:Y:S01]  /*07c0*/  ISETP.EQ.U32.AND P2, PT, R4, 0x1, PT ;  /* 0x000000010400780c */ /* 0x001fe20003f42070 */
[----:B------:R0:W1:Y:S01]  /*07d0*/  @!UP1 SYNCS.EXCH.64 URZ, [UR6+0x68], UR4 ;  /* 0x00006804063f95b2 */ /* 0x0000620008000100 */
[----:B------:R-:W-:Y:S01]  /*07e0*/  NOP ;  /* 0x0000000000007918 */ /* 0x000fe20000000000 */
[----:B0-----:R-:W-:-:S06]  /*07f0*/  UIMAD UR4, UR11, UR12, UR10 ;  /* 0x0000000c0b0472a4 */ /* 0x001fcc000f8e020a */
[----:B------:R-:W-:Y:S01]  /*0800*/  @P3 ISETP.NE.AND P4, PT, R0, UR4, PT ;  /* 0x0000000400003c0c */ /* 0x000fe2000bf85270 */
[----:B------:R-:W-:-:S03]  /*0810*/  IMAD.MOV.U32 R0, RZ, RZ, 0x1 ;  /* 0x00000001ff007424 */ /* 0x000fc600078e00ff */
[----:B------:R-:W-:-:S04]  /*0820*/  @P3 SEL R0, RZ, 0x1, P4 ;  /* 0x00000001ff003807 */ /* 0x000fc80002000000 */
[----:B------:R-:W-:-:S05]  /*0830*/  LOP3.LUT R0, R0, R3, RZ, 0xc0, !PT ;  /* 0x0000000300007212 */ /* 0x000fca00078ec0ff */
[----:B------:R0:W-:Y:S01]  /*0840*/  STL [R1+0x200], R0 ;  /* 0x0002000001007387 */ /* 0x0001e20000100800 */
[----:B------:R-:W-:Y:S05]  /*0850*/  @!P2 BRA `(.L_x_3) ;  /* 0x000000000008a947 */ /* 0x000fea0003800000 */
[----:B-1234-:R-:W-:Y:S01]  /*0860*/  UCGABAR_ARV ;  /* 0x00000000000079c7 */ /* 0x01efe20008000000 */
[----:B------:R-:W-:Y:S05]  /*0870*/  BRA `(.L_x_4) ;  /* 0x0000000000047947 */ /* 0x000fea0003800000 */
.L_x_3:
[----:B-1234-:R-:W-:Y:S01]  /*0880*/  NOP ;  /* 0x0000000000007918 */ /* 0x01efe20000000000 */
.L_x_4:
[----:B------:R-:W-:Y:S01]  /*0890*/  ULDC UR4, c[0x0][0x65c] ;  /* 0x0001970000047ab9 */ /* 0x000fe20000000800 */
[----:B------:R-:W-:Y:S01]  /*08a0*/  UMOV UR5, URZ ;  /* 0x0000003f00057c82 */ /* 0x000fe20008000000 */
[----:B------:R-:W-:-:S03]  /*08b0*/  UISETP.NE.AND UP0, UPT, UR4, 0x1, UPT ;  /* 0x000000010400788c */ /* 0x000fc6000bf05270 */
[----:B------:R-:W-:Y:S01]  /*08c0*/  UMOV UR4, UR13 ;  /* 0x0000000d00047c82 */ /* 0x000fe20008000000 */
[----:B------:R-:W-:Y:S02]  /*08d0*/  UP2UR UR37, UPR, URZ, 0x1 ;  /* 0x000000013f257883 */ /* 0x000fe40008000000 */
[----:B------:R-:W-:Y:S02]  /*08e0*/  PLOP3.LUT P0, PT, PT, PT, UP0, 0x80, 0x0 ;  /* 0x000000000000781c */ /* 0x000fe40003f0f008 */
[----:B------:R-:W-:Y:S02]  /*08f0*/  PLOP3.LUT P3, PT, PT, PT, UP0, 0x80, 0x0 ;  /* 0x000000000000781c */ /* 0x000fe40003f6f008 */
[----:B------:R-:W-:Y:S01]  /*0900*/  PLOP3.LUT P5, PT, PT, PT, UP0, 0x80, 0x0 ;  /* 0x000000000000781c */ /* 0x000fe20003faf008 */
[----:B------:R-:W-:Y:S01]  /*0910*/  @UP0 ULDC UR14, c[0x0][0x10] ;  /* 0x00000400000e0ab9 */ /* 0x000fe20000000800 */
[----:B------:R-:W-:Y:S01]  /*0920*/  @UP0 UMOV UR6, UR10 ;  /* 0x0000000a00060c82 */ /* 0x000fe20008000000 */
[----:B------:R-:W-:Y:S01]  /*0930*/  @UP0 UMOV UR7, URZ ;  /* 0x0000003f00070c82 */ /* 0x000fe20008000000 */
[----:B------:R-:W-:Y:S01]  /*0940*/  PLOP3.LUT P4, PT, PT, PT, UP0, 0x80, 0x0 ;  /* 0x000000000000781c */ /* 0x000fe20003f8f008 */
[----:B------:R-:W-:-:S03]  /*0950*/  @UP0 UIMAD.WIDE.U32 UR14, UR13, UR14, UR6 ;  /* 0x0000000e0d0e02a5 */ /* 0x000fc6000f8e0006 */
[----:B------:R-:W-:Y:S01]  /*0960*/  @!UP0 ULDC UR7, c[0x0][0xc] ;  /* 0x0000030000078ab9 */ /* 0x000fe20000000800 */
[----:B------:R-:W-:Y:S01]  /*0970*/  @UP0 UMOV UR6, URZ ;  /* 0x0000003f00060c82 */ /* 0x000fe20008000000 */
[----:B------:R-:W-:Y:S01]  /*0980*/  @!UP0 UIMAD.WIDE.U32 UR4, UR10, UR7, UR4 ;  /* 0x000000070a0482a5 */ /* 0x000fe2000f8e0004 */
[----:B------:R-:W-:Y:S01]  /*0990*/  IMAD.U32 R2, RZ, RZ, UR14 ;  /* 0x0000000eff027e24 */ /* 0x000fe2000f8e00ff */
[----:B------:R-:W-:Y:S02]  /*09a0*/  @UP0 UIADD3 UR6, UR15, UR6, URZ ;  /* 0x000000060f060290 */ /* 0x000fe4000fffe03f */
[----:B------:R-:W-:Y:S02]  /*09b0*/  IMAD.U32 R3, RZ, RZ, UR15 ;  /* 0x0000000fff037e24 */ /* 0x000fe4000f8e00ff */
[----:B------:R-:W-:Y:S02]  /*09c0*/  @P0 IMAD.MOV.U32 R7, RZ, RZ, R2 ;  /* 0x000000ffff070224 */ /* 0x000fe400078e0002 */
[----:B------:R-:W-:-:S02]  /*09d0*/  IMAD.U32 R5, RZ, RZ, UR5 ;  /* 0x00000005ff057e24 */ /* 0x000fc4000f8e00ff */
[----:B------:R-:W-:Y:S02]  /*09e0*/  IMAD.U32 R2, RZ, RZ, UR4 ;  /* 0x00000004ff027e24 */ /* 0x000fe4000f8e00ff */
[----:B------:R-:W-:Y:S02]  /*09f0*/  @P3 IMAD.U32 R6, RZ, RZ, UR6 ;  /* 0x00000006ff063e24 */ /* 0x000fe4000f8e00ff */
[----:B------:R-:W-:Y:S02]  /*0a00*/  @!P5 IMAD.MOV.U32 R6, RZ, RZ, R5 ;  /* 0x000000ffff06d224 */ /* 0x000fe400078e0005 */
[----:B------:R-:W-:Y:S02]  /*0a10*/  @!P4 IMAD.MOV.U32 R7, RZ, RZ, R2 ;  /* 0x000000ffff07c224 */ /* 0x000fe400078e0002 */
[----:B------:R-:W-:Y:S01]  /*0a20*/  IMAD.U32 R3, RZ, RZ, UR5 ;  /* 0x00000005ff037e24 */ /* 0x000fe2000f8e00ff */
[----:B------:R1:W-:Y:S01]  /*0a30*/  STL [R1+0x210], R6 ;  /* 0x0002100601007387 */ /* 0x0003e20000100800 */
[----:B------:R-:W-:-:S03]  /*0a40*/  IMAD.U32 R4, RZ, RZ, UR4 ;  /* 0x00000004ff047e24 */ /* 0x000fc6000f8e00ff */
[----:B------:R1:W-:Y:S01]  /*0a50*/  STL [R1+0x214], R7 ;  /* 0x0002140701007387 */ /* 0x0003e20000100800 */
[----:B------:R-:W-:Y:S05]  /*0a60*/  @!P2 BRA `(.L_x_5) ;  /* 0x00000000000ca947 */ /* 0x000fea0003800000 */
[----:B------:R-:W-:Y:S01]  /*0a70*/  UCGABAR_WAIT ;  /* 0x0000000000007dc7 */ /* 0x000fe20008000000 */
[----:B------:R-:W-:Y:S01]  /*0a80*/  CCTL.IVALL ;  /* 0x00000000ff00798f */ /* 0x000fe20002000000 */
[----:B------:R-:W-:Y:S05]  /*0a90*/  BRA `(.L_x_6) ;  /* 0x0000000000047947 */ /* 0x000fea0003800000 */
.L_x_5:
[----:B------:R-:W-:Y:S06]  /*0aa0*/  BAR.SYNC.DEFER_BLOCKING 0x0 ;  /* 0x0000000000007b1d */ /* 0x000fec0000010000 */
.L_x_6:
[----:B------:R-:W-:Y:S05]  /*0ab0*/  @!P1 BRA `(.L_x_7) ;  /* 0x000001f000fc9947 */ /* 0x000fea0003800000 */
[----:B------:R-:W-:-:S06]  /*0ac0*/  UISETP.GT.U32.AND UP0, UPT, UR16, 0x1, UPT ;  /* 0x000000011000788c */ /* 0x000fcc000bf04070 */
[----:B------:R-:W-:-:S13]  /*0ad0*/  PLOP3.LUT P0, PT, PT, PT, UP0, 0x80, 0x0 ;  /* 0x000000000000781c */ /* 0x000fda0003f0f008 */
[----:B------:R-:W-:Y:S05]  /*0ae0*/  @P0 EXIT ;  /* 0x000000000000094d */ /* 0x000fea0003800000 */
[----:B------:R-:W-:Y:S01]  /*0af0*/  ULDC.64 UR4, c[0x0][0x650] ;  /* 0x0001940000047ab9 */ /* 0x000fe20000000a00 */
[----:B------:R-:W-:Y:S01]  /*0b00*/  UMOV UR53, 0xffffffff ;  /* 0xffffffff00357882 */ /* 0x000fe20000000000 */
[----:B------:R-:W-:Y:S01]  /*0b10*/  ISETP.GE.U32.AND P0, PT, R7, UR4, PT ;  /* 0x0000000407007c0c */ /* 0x000fe2000bf06070 */
[----:B------:R-:W-:Y:S01]  /*0b20*/  UMOV UR52, 0xffffffff ;  /* 0xffffffff00347882 */ /* 0x000fe20000000000 */
[----:B------:R-:W-:Y:S01]  /*0b30*/  UMOV UR51, 0xffffffff ;  /* 0xffffffff00337882 */ /* 0x000fe20000000000 */
[----:B0-----:R-:W-:Y:S02]  /*0b40*/  PRMT R0, RZ, 0x7610, R0 ;  /* 0x00007610ff007816 */ /* 0x001fe40000000000 */
[----:B------:R-:W-:-:S13]  /*0b50*/  ISETP.GE.U32.AND.EX P0, PT, R6, UR5, PT, P0 ;  /* 0x0000000506007c0c */ /* 0x000fda000bf06100 */
[----:B------:R-:W-:Y:S05]  /*0b60*/  @P0 BRA `(.L_x_8) ;  /* 0x0000000400480947 */ /* 0x000fea0003800000 */
[----:B------:R-:W-:Y:S01]  /*0b70*/  ULDC.64 UR16, c[0x0][0x628] ;  /* 0x00018a0000107ab9 */ /* 0x000fe20000000a00 */
[C---:B------:R-:W-:Y:S01]  /*0b80*/  R2UR UR19, R7.reuse ;  /* 0x00000000071372ca */ /* 0x040fe200000e0000 */
[----:B------:R-:W-:Y:S01]  /*0b90*/  ULDC UR18, c[0x0][0x630] ;  /* 0x00018c0000127ab9 */ /* 0x000fe20000000800 */
[----:B------:R-:W-:Y:S02]  /*0ba0*/  ISETP.NE.U32.AND P0, PT, RZ, UR16, PT ;  /* 0x00000010ff007c0c */ /* 0x000fe4000bf05070 */
[----:B------:R-:W-:Y:S02]  /*0bb0*/  R2UR UR4, R7 ;  /* 0x00000000070472ca */ /* 0x000fe400000e0000 */
[----:B------:R-:W-:Y:S02]  /*0bc0*/  ISETP.NE.AND.EX P0, PT, RZ, UR17, PT, P0 ;  /* 0x00000011ff007c0c */ /* 0x000fe4000bf05300 */
[----:B------:R-:W-:-:S11]  /*0bd0*/  R2UR UR5, R6 ;  /* 0x00000000060572ca */ /* 0x000fd600000e0000 */
[----:B------:R-:W-:Y:S05]  /*0be0*/  @!P0 BRA `(.L_x_9) ;  /* 0x0000000000308947 */ /* 0x000fea0003800000 */
[----:B------:R-:W-:Y:S01]  /*0bf0*/  R2UR UR4, R7 ;  /* 0x00000000070472ca */ /* 0x000fe200000e0000 */
[----:B------:R-:W-:Y:S01]  /*0c00*/  ULDC UR9, c[0x0][0x634] ;  /* 0x00018d0000097ab9 */ /* 0x000fe20000000800 */
[----:B------:R-:W-:-:S11]  /*0c10*/  R2UR UR13, R6 ;  /* 0x00000000060d72ca */ /* 0x000fd600000e0000 */
[----:B------:R-:W-:-:S04]  /*0c20*/  UIADD3 UR9, UP0, UR4, UR9, URZ ;  /* 0x0000000904097290 */ /* 0x000fc8000ff1e03f */
[----:B------:R-:W-:-:S04]  /*0c30*/  UIADD3.X UR13, URZ, UR13, URZ, UP0, !UPT ;  /* 0x0000000d3f0d7290 */ /* 0x000fc800087fe43f */
[----:B------:R-:W-:-:S04]  /*0c40*/  UIMAD.WIDE.U32 UR4, UR13, UR16, URZ ;  /* 0x000000100d0472a5 */ /* 0x000fc8000f8e003f */
[----:B------:R-:W-:Y:S02]  /*0c50*/  UIMAD.WIDE.U32 UR6, UP0, UR9, UR17, UR4 ;  /* 0x00000011090672a5 */ /* 0x000fe4000f800004 */
[----:B------:R-:W-:Y:S02]  /*0c60*/  UIMAD.WIDE.U32 UR4, UR9, UR16, URZ ;  /* 0x00000010090472a5 */ /* 0x000fe4000f8e003f */
[----:B------:R-:W-:Y:S02]  /*0c70*/  UIADD3.X UR15, URZ, URZ, URZ, UP0, !UPT ;  /* 0x0000003f3f0f7290 */ /* 0x000fe400087fe43f */
[----:B------:R-:W-:Y:S01]  /*0c80*/  UIADD3 URZ, UP0, UR5, UR6, URZ ;  /* 0x00000006053f7290 */ /* 0x000fe2000ff1e03f */
[----:B------:R-:W-:-:S03]  /*0c90*/  UMOV UR14, UR7 ;  /* 0x00000007000e7c82 */ /* 0x000fc60008000000 */
[----:B------:R-:W-:-:S12]  /*0ca0*/  UIMAD.WIDE.U32.X UR4, UR13, UR17, UR14, UP0 ;  /* 0x000000110d0472a5 */ /* 0x000fd800080e040e */
.L_x_9:
[----:B------:R-:W-:Y:S01]  /*0cb0*/  USHF.R.U64 UR51, UR4, UR18, UR5 ;  /* 0x0000001204337299 */ /* 0x000fe20008001205 */
[----:B------:R-:W-:Y:S01]  /*0cc0*/  R2UR UR7, R6 ;  /* 0x00000000060772ca */ /* 0x000fe200000e0000 */
[----:B------:R-:W-:Y:S02]  /*0cd0*/  USHF.R.U32.HI UR4, URZ, UR18, UR5 ;  /* 0x000000123f047299 */ /* 0x000fe40008011605 */
[----:B------:R-:W-:Y:S01]  /*0ce0*/  UIADD3 UR5, UP0, URZ, -UR51, URZ ;  /* 0x800000333f057290 */ /* 0x000fe2000ff1e03f */
[----:B------:R-:W-:Y:S01]  /*0cf0*/  ULDC.64 UR14, c[0x0][0x620] ;  /* 0x00018800000e7ab9 */ /* 0x000fe20000000a00 */
[----:B------:R-:W-:Y:S02]  /*0d00*/  UMOV UR6, UR19 ;  /* 0x0000001300067c82 */ /* 0x000fe40008000000 */
[----:B------:R-:W-:Y:S01]  /*0d10*/  UIADD3.X UR4, URZ, ~UR4, URZ, UP0, !UPT ;  /* 0x800000043f047290 */ /* 0x000fe200087fe43f */
[----:B------:R-:W-:Y:S01]  /*0d20*/  ULDC UR9, c[0x0][0x618] ;  /* 0x0001860000097ab9 */ /* 0x000fe20000000800 */
[----:B------:R-:W-:-:S02]  /*0d30*/  UIMAD UR12, UR11, UR12, UR10 ;  /* 0x0000000c0b0c72a4 */ /* 0x000fc4000f8e020a */
[----:B------:R-:W-:Y:S02]  /*0d40*/  UIMAD UR4, UR4, UR14, URZ ;  /* 0x0000000e040472a4 */ /* 0x000fe4000f8e023f */
[----:B------:R-:W-:Y:S02]  /*0d50*/  UIMAD.WIDE.U32 UR6, UR5, UR14, UR6 ;  /* 0x0000000e050672a5 */ /* 0x000fe4000f8e0006 */
[----:B------:R-:W-:Y:S01]  /*0d60*/  UIMAD UR4, UR5, UR15, UR4 ;  /* 0x0000000f050472a4 */ /* 0x000fe2000f8e0204 */
[----:B------:R-:W-:Y:S01]  /*0d70*/  ULDC UR10, c[0x0][0x608] ;  /* 0x00018200000a7ab9 */ /* 0x000fe20000000800 */
[----:B------:R-:W-:Y:S02]  /*0d80*/  ULDC UR18, c[0x0][0x658] ;  /* 0x0001960000127ab9 */ /* 0x000fe40000000800 */
[----:B------:R-:W-:Y:S01]  /*0d90*/  UIADD3 UR7, UR7, UR4, URZ ;  /* 0x0000000407077290 */ /* 0x000fe2000fffe03f */
[----:B------:R-:W-:Y:S02]  /*0da0*/  UMOV UR11, 0xffffffff ;  /* 0xffffffff000b7882 */ /* 0x000fe40000000000 */
[----:B------:R-:W-:Y:S01]  /*0db0*/  ULDC.64 UR4, c[0x0][0x640] ;  /* 0x0001900000047ab9 */ /* 0x000fe20000000a00 */
[----:B------:R-:W-:Y:S01]  /*0dc0*/  USHF.R.U64 UR16, UR6, UR9, UR7 ;  /* 0x0000000906107299 */ /* 0x000fe20008001207 */
[----:B------:R-:W-:Y:S01]  /*0dd0*/  ISETP.NE.U32.AND P0, PT, RZ, UR4, PT ;  /* 0x00000004ff007c0c */ /* 0x000fe2000bf05070 */
[----:B------:R-:W-:-:S02]  /*0de0*/  USHF.R.U32.HI UR7, URZ, UR9, UR7 ;  /* 0x000000093f077299 */ /* 0x000fc40008011607 */
[----:B------:R-:W-:Y:S01]  /*0df0*/  USHF.L.U32 UR6, UR11, UR18, URZ ;  /* 0x000000120b067299 */ /* 0x000fe2000800063f */
[----:B------:R-:W-:Y:S01]  /*0e00*/  ISETP.NE.AND.EX P0, PT, RZ, UR5, PT, P0 ;  /* 0x00000005ff007c0c */ /* 0x000fe2000bf05300 */
[----:B------:R-:W-:Y:S02]  /*0e10*/  USHF.R.U64 UR22, UR16, UR10, UR7 ;  /* 0x0000000a10167299 */ /* 0x000fe40008001207 */
[----:B------:R-:W-:Y:S02]  /*0e20*/  USHF.R.U32.HI UR7, URZ, UR10, UR7 ;  /* 0x0000000a3f077299 */ /* 0x000fe40008011607 */
[----:B------:R-:W-:Y:S02]  /*0e30*/  UISETP.NE.AND UP1, UPT, UR37, URZ, UPT ;  /* 0x0000003f2500728c */ /* 0x000fe4000bf25270 */
[----:B------:R-:W-:Y:S01]  /*0e40*/  USHF.R.U64 UR23, UR22, UR18, UR7 ;  /* 0x0000001216177299 */ /* 0x000fe20008001207 */
[----:B------:R-:W-:Y:S01]  /*0e50*/  ULDC UR17, c[0x0][0x600] ;  /* 0x0001800000117ab9 */ /* 0x000fe20000000800 */
[----:B------:R-:W-:-:S02]  /*0e60*/  ULOP3.LUT UR13, URZ, UR6, URZ, 0x33, !UPT ;  /* 0x000000063f0d7292 */ /* 0x000fc4000f8e333f */
[----:B------:R-:W-:Y:S02]  /*0e70*/  UIADD3 UR15, UR17, -0x1, URZ ;  /* 0xffffffff110f7890 */ /* 0x000fe4000fffe03f */
[----:B------:R-:W-:Y:S02]  /*0e80*/  USEL UR12, UR8, UR12, !UP1 ;  /* 0x0000000c080c7287 */ /* 0x000fe4000c800000 */
[----:B------:R-:W-:Y:S01]  /*0e90*/  USHF.R.U32.HI UR7, URZ, UR18, UR7 ;  /* 0x000000123f077299 */ /* 0x000fe20008011607 */
[----:B------:R-:W-:Y:S01]  /*0ea0*/  ULDC UR19, c[0x0][0x648] ;  /* 0x0001920000137ab9 */ /* 0x000fe20000000800 */
[----:B------:R-:W-:Y:S01]  /*0eb0*/  ULDC UR20, c[0x0][0x638] ;  /* 0x00018e0000147ab9 */ /* 0x000fe20000000800 */
[----:B------:R-:W-:Y:S01]  /*0ec0*/  UMOV UR21, 0x1 ;  /* 0x0000000100157882 */ /* 0x000fe20000000000 */
[----:B------:R-:W-:Y:S01]  /*0ed0*/  UMOV UR6, UR23 ;  /* 0x0000001700067c82 */ /* 0x000fe20008000000 */
[----:B------:R-:W-:Y:S07]  /*0ee0*/  @!P0 BRA `(.L_x_10) ;  /* 0x0000000000308947 */ /* 0x000fee0003800000 */
[----:B------:R-:W-:Y:S02]  /*0ef0*/  ULDC UR10, c[0x0][0x64c] ;  /* 0x00019300000a7ab9 */ /* 0x000fe40000000800 */
        /* <DEDUP_REMOVED lines=8> */
[----:B------:R-:W-:-:S07]  /*0f80*/  UIMAD.WIDE.U32.X UR4, UR14, UR5, UR10, UP0 ;  /* 0x000000050e0472a5 */ /* 0x000fce00080e040a */
[----:B------:R-:W-:Y:S01]  /*0f90*/  UMOV UR6, UR4 ;  /* 0x0000000400067c82 */ /* 0x000fe20008000000 */
[----:B------:R-:W-:-:S05]  /*0fa0*/  UMOV UR7, UR5 ;  /* 0x0000000500077c82 */ /* 0x000fca0008000000 */
.L_x_10:
[----:B------:R-:W-:Y:S01]  /*0fb0*/  USHF.R.U64 UR5, UR6, UR19, UR7 ;  /* 0x0000001306057299 */ /* 0x000fe20008001207 */
[----:B------:R-:W-:Y:S01]  /*0fc0*/  IMAD.MOV.U32 R0, RZ, RZ, 0x1 ;  /* 0x00000001ff007424 */ /* 0x000fe200078e00ff */
[----:B------:R-:W-:Y:S02]  /*0fd0*/  USHF.L.U32 UR4, UR21, UR18, URZ ;  /* 0x0000001215047299 */ /* 0x000fe4000800063f */
[----:B------:R-:W-:Y:S02]  /*0fe0*/  ULOP3.LUT UR13, UR22, UR13, URZ, 0xc0, !UPT ;  /* 0x0000000d160d7292 */ /* 0x000fe4000f8ec03f */
[----:B------:R-:W-:Y:S02]  /*0ff0*/  UIADD3 UR6, -UR5, URZ, URZ ;  /* 0x0000003f05067290 */ /* 0x000fe4000fffe13f */
[----:B------:R-:W-:Y:S02]  /*1000*/  UIMAD UR13, UR4, UR5, UR13 ;  /* 0x00000005040d72a4 */ /* 0x000fe4000f8e020d */
[----:B------:R-:W-:-:S02]  /*1010*/  ULOP3.LUT UR15, UR16, UR15, URZ, 0xc0, !UPT ;  /* 0x0000000f100f7292 */ /* 0x000fc4000f8ec03f */
[----:B------:R-:W-:Y:S01]  /*1020*/  UIMAD UR4, UR6, UR20, UR23 ;  /* 0x00000014060472a4 */ /* 0x000fe2000f8e0217 */
[----:B------:R-:W-:Y:S01]  /*1030*/  ULDC UR5, c[0x0][0x610] ;  /* 0x0001840000057ab9 */ /* 0x000fe20000000800 */
[----:B------:R-:W-:Y:S02]  /*1040*/  UISETP.NE.AND UP0, UPT, UR37, URZ, UPT ;  /* 0x0000003f2500728c */ /* 0x000fe4000bf05270 */
[----:B------:R-:W-:Y:S02]  /*1050*/  UIMAD UR12, UR13, UR5, UR12 ;  /* 0x000000050d0c72a4 */ /* 0x000fe4000f8e020c */
[----:B------:R-:W-:-:S04]  /*1060*/  UIMAD UR4, UR4, UR17, UR15 ;  /* 0x00000011040472a4 */ /* 0x000fc8000f8e020f */
[----:B------:R-:W-:Y:S02]  /*1070*/  USEL UR52, UR4, UR12, !UP0 ;  /* 0x0000000c04347287 */ /* 0x000fe4000c000000 */
[----:B------:R-:W-:-:S12]  /*1080*/  USEL UR53, UR12, UR4, !UP0 ;  /* 0x000000040c357287 */ /* 0x000fd8000c000000 */
.L_x_8:
[----:B------:R-:W-:-:S08]  /*1090*/  NOP ;  /* 0x0000000000007918 */ /* 0x000fd00000000000 */
[----:B------:R-:W0:Y:S02]  /*10a0*/  USETMAXREG.TRY_ALLOC.CTAPOOL UP0, 0xf0 ;  /* 0x000000f0000079c8 */ /* 0x000e240008000600 */
[----:B0-----:R-:W-:-:S13]  /*10b0*/  PLOP3.LUT P0, PT, PT, PT, UP0, 0x80, 0x0 ;  /* 0x000000000000781c */ /* 0x001fda0003f0f008 */
[----:B------:R-:W-:Y:S05]  /*10c0*/  @!P0 BRA `(.L_x_8) ;  /* 0xfffffffc00f08947 */ /* 0x000fea000383ffff */
[----:B------:R-:W-:Y:S01]  /*10d0*/  ULDC.64 UR4, c[0x0][0x598] ;  /* 0x0001660000047ab9 */ /* 0x000fe20000000a00 */
[----:B------:R-:W-:Y:S01]  /*10e0*/  ULDC.64 UR56, c[0x0][0x208] ;  /* 0x0000820000387ab9 */ /* 0x000fe20000000a00 */
[----:B------:R-:W-:-:S04]  /*10f0*/  ISETP.NE.U32.AND P0, PT, RZ, UR4, PT ;  /* 0x00000004ff007c0c */ /* 0x000fc8000bf05070 */
[----:B------:R-:W-:-:S13]  /*1100*/  ISETP.NE.AND.EX P0, PT, RZ, UR5, PT, P0 ;  /* 0x00000005ff007c0c */ /* 0x000fda000bf05300 */
[----:B------:R-:W-:Y:S05]  /*1110*/  @!P0 BRA `(.L_x_11) ;  /* 0x00000000001c8947 */ /* 0x000fea0003800000 */
[----:B------:R-:W0:Y:S02]  /*1120*/  LDC.64 R2, c[0x0][0x598] ;  /* 0x00016600ff027b82 */ /* 0x000e240000000a00 */
[----:B0-----:R-:W2:Y:S02]  /*1130*/  LDG.E.64 R2, desc[UR56][R2.64] ;  /* 0x0000003802027981 */ /* 0x001ea4000c1e1b00 */
[----:B--2---:R-:W-:-:S04]  /*1140*/  ISETP.NE.U32.AND P0, PT, R2, RZ, PT ;  /* 0x000000ff0200720c */ /* 0x004fc80003f05070 */
[----:B------:R-:W-:-:S13]  /*1150*/  ISETP.NE.AND.EX P0, PT, R3, RZ, PT, P0 ;  /* 0x000000ff0300720c */ /* 0x000fda0003f05300 */
[----:B------:R-:W-:Y:S05]  /*1160*/  @!P0 BRA `(.L_x_11) ;  /* 0x0000000000088947 */ /* 0x000fea0003800000 */
[----:B------:R0:W5:Y:S01]  /*1170*/  LD.E R17, desc[UR56][R2.64] ;  /* 0x0000003802117980 */ /* 0x000162000c101900 */
[----:B------:R-:W-:Y:S05]  /*1180*/  BRA `(.L_x_12) ;  /* 0x0000000000247947 */ /* 0x000fea0003800000 */
.L_x_11:
[----:B------:R-:W-:Y:S02]  /*1190*/  ULDC.64 UR4, c[0x0][0x588] ;  /* 0x0001620000047ab9 */ /* 0x000fe40000000a00 */
[----:B------:R-:W-:-:S04]  /*11a0*/  ISETP.NE.U32.AND P0, PT, RZ, UR4, PT ;  /* 0x00000004ff007c0c */ /* 0x000fc8000bf05070 */
[----:B------:R-:W-:-:S13]  /*11b0*/  ISETP.NE.AND.EX P0, PT, RZ, UR5, PT, P0 ;  /* 0x00000005ff007c0c */ /* 0x000fda000bf05300 */
[----:B------:R-:W-:Y:S05]  /*11c0*/  @!P0 BRA `(.L_x_13) ;  /* 0x00000000000c8947 */ /* 0x000fea0003800000 */
[----:B------:R-:W0:Y:S02]  /*11d0*/  LDC.64 R2, c[0x0][0x588] ;  /* 0x00016200ff027b82 */ /* 0x000e240000000a00 */
[----:B0-----:R2:W5:Y:S01]  /*11e0*/  LDG.E R17, desc[UR56][R2.64] ;  /* 0x0000003802117981 */ /* 0x001562000c1e1900 */
[----:B------:R-:W-:Y:S05]  /*11f0*/  BRA `(.L_x_12) ;  /* 0x0000000000087947 */ /* 0x000fea0003800000 */
.L_x_13:
[----:B------:R-:W-:Y:S02]  /*1200*/  ULDC UR4, c[0x0][0x580] ;  /* 0x0001600000047ab9 */ /* 0x000fe40000000800 */
[----:B------:R-:W-:-:S07]  /*1210*/  IMAD.U32 R17, RZ, RZ, UR4 ;  /* 0x00000004ff117e24 */ /* 0x000fce000f8e00ff */
.L_x_12:
[----:B------:R-:W-:Y:S02]  /*1220*/  ULDC.64 UR4, c[0x0][0x5a0] ;  /* 0x0001680000047ab9 */ /* 0x000fe40000000a00 */
[----:B------:R-:W-:-:S04]  /*1230*/  ISETP.NE.U32.AND P0, PT, RZ, UR4, PT ;  /* 0x00000004ff007c0c */ /* 0x000fc8000bf05070 */
[----:B------:R-:W-:-:S13]  /*1240*/  ISETP.NE.AND.EX P0, PT, RZ, UR5, PT, P0 ;  /* 0x00000005ff007c0c */ /* 0x000fda000bf05300 */
[----:B------:R-:W-:Y:S05]  /*1250*/  @!P0 BRA `(.L_x_14) ;  /* 0x00000000001c8947 */ /* 0x000fea0003800000 */
[----:B0-2---:R-:W0:Y:S02]  /*1260*/  LDC.64 R2, c[0x0][0x5a0] ;  /* 0x00016800ff027b82 */ /* 0x005e240000000a00 */
[----:B0-----:R-:W2:Y:S02]  /*1270*/  LDG.E.64 R2, desc[UR56][R2.64] ;  /* 0x0000003802027981 */ /* 0x001ea4000c1e1b00 */
[----:B--2---:R-:W-:-:S04]  /*1280*/  ISETP.NE.U32.AND P0, PT, R2, RZ, PT ;  /* 0x000000ff0200720c */ /* 0x004fc80003f05070 */
[----:B------:R-:W-:-:S13]  /*1290*/  ISETP.NE.AND.EX P0, PT, R3, RZ, PT, P0 ;  /* 0x000000ff0300720c */ /* 0x000fda0003f05300 */
[----:B------:R-:W-:Y:S05]  /*12a0*/  @!P0 BRA `(.L_x_14) ;  /* 0x0000000000088947 */ /* 0x000fea0003800000 */
[----:B------:R0:W5:Y:S01]  /*12b0*/  LD.E R18, desc[UR56][R2.64] ;  /* 0x0000003802127980 */ /* 0x000162000c101900 */
[----:B------:R-:W-:Y:S05]  /*12c0*/  BRA `(.L_x_15) ;  /* 0x0000000000247947 */ /* 0x000fea0003800000 */
.L_x_14:
[----:B------:R-:W-:Y:S02]  /*12d0*/  ULDC.64 UR4, c[0x0][0x590] ;  /* 0x0001640000047ab9 */ /* 0x000fe40000000a00 */
[----:B------:R-:W-:-:S04]  /*12e0*/  ISETP.NE.U32.AND P0, PT, RZ, UR4, PT ;  /* 0x00000004ff007c0c */ /* 0x000fc8000bf05070 */
[----:B------:R-:W-:-:S13]  /*12f0*/  ISETP.NE.AND.EX P0, PT, RZ, UR5, PT, P0 ;  /* 0x00000005ff007c0c */ /* 0x000fda000bf05300 */
[----:B------:R-:W-:Y:S05]  /*1300*/  @!P0 BRA `(.L_x_16) ;  /* 0x00000000000c8947 */ /* 0x000fea0003800000 */
[----:B------:R-:W3:Y:S02]  /*1310*/  LDC.64 R18, c[0x0][0x590] ;  /* 0x00016400ff127b82 */ /* 0x000ee40000000a00 */
[----:B---3--:R3:W5:Y:S01]  /*1320*/  LDG.E R18, desc[UR56][R18.64] ;  /* 0x0000003812127981 */ /* 0x008762000c1e1900 */
[----:B------:R-:W-:Y:S05]  /*1330*/  BRA `(.L_x_15) ;  /* 0x0000000000087947 */ /* 0x000fea0003800000 */
.L_x_16:
[----:B------:R-:W-:Y:S02]  /*1340*/  ULDC UR4, c[0x0][0x584] ;  /* 0x0001610000047ab9 */ /* 0x000fe40000000800 */
[----:B------:R-:W-:-:S07]  /*1350*/  IMAD.U32 R18, RZ, RZ, UR4 ;  /* 0x00000004ff127e24 */ /* 0x000fce000f8e00ff */
.L_x_15:
[----:B------:R-:W-:-:S13]  /*1360*/  LOP3.LUT P0, RZ, R0, 0xff, RZ, 0xc0, !PT ;  /* 0x000000ff00ff7812 */ /* 0x000fda000780c0ff */
[----:B------:R-:W-:Y:S05]  /*1370*/  @!P0 EXIT ;  /* 0x000000000000894d */ /* 0x000fea0003800000 */
[----:B------:R-:W-:Y:S01]  /*1380*/  ULDC UR4, c[0x0][0x28c] ;  /* 0x0000a30000047ab9 */ /* 0x000fe20000000800 */
[----:B------:R-:W-:Y:S01]  /*1390*/  ULDC.64 UR6, c[0x0][0x5c8] ;  /* 0x0001720000067ab9 */ /* 0x000fe20000000a00 */
[----:B------:R-:W-:Y:S02]  /*13a0*/  UIADD3 UR4, UR4, 0x3f, URZ ;  /* 0x0000003f04047890 */ /* 0x000fe4000fffe03f */
[----:B------:R-:W-:Y:S02]  /*13b0*/  USHF.L.U64.HI UR38, UR6, 0x7, UR7 ;  /* 0x0000000706267899 */ /* 0x000fe40008010207 */
[----:B------:R-:W-:Y:S02]  /*13c0*/  USHF.R.S32.HI UR5, URZ, 0x1f, UR4 ;  /* 0x0000001f3f057899 */ /* 0x000fe40008011404 */
[----:B------:R-:W-:Y:S02]  /*13d0*/  USHF.L.U32 UR39, UR6, 0x7, URZ ;  /* 0x0000000706277899 */ /* 0x000fe4000800063f */
[----:B------:R-:W-:-:S02]  /*13e0*/  ULEA.HI UR5, UR5, UR4, URZ, 0x6 ;  /* 0x0000000405057291 */ /* 0x000fc4000f8f303f */
[----:B------:R-:W-:Y:S02]  /*13f0*/  USHF.L.U64.HI UR40, UR6, 0x3, UR7 ;  /* 0x0000000306287899 */ /* 0x000fe40008010207 */
[----:B------:R-:W-:Y:S02]  /*1400*/  USHF.L.U32 UR41, UR6, 0x3, URZ ;  /* 0x0000000306297899 */ /* 0x000fe4000800063f */
[----:B------:R-:W-:Y:S02]  /*1410*/  USHF.L.U64.HI UR42, UR6, 0x8, UR7 ;  /* 0x00000008062a7899 */ /* 0x000fe40008010207 */
[----:B------:R-:W-:Y:S02]  /*1420*/  USHF.L.U32 UR43, UR6, 0x8, URZ ;  /* 0x00000008062b7899 */ /* 0x000fe4000800063f */
[----:B------:R-:W-:Y:S01]  /*1430*/  USHF.R.S32.HI UR50, URZ, 0x6, UR5 ;  /* 0x000000063f327899 */ /* 0x000fe20008011405 */
[----:B------:R-:W-:Y:S01]  /*1440*/  UMOV UR49, URZ ;  /* 0x0000003f00317c82 */ /* 0x000fe20008000000 */
[----:B------:R-:W-:-:S10]  /*1450*/  UMOV UR48, URZ ;  /* 0x0000003f00307c82 */ /* 0x000fd40008000000 */
.L_x_712:
[----:B----4-:R-:W4:Y:S01]  /*1460*/  S2R R0, SR_TID.X ;  /* 0x0000000000007919 */ /* 0x010f220000002100 */
[----:B------:R-:W0:Y:S01]  /*1470*/  S2UR UR7, SR_CgaCtaId ;  /* 0x00000000000779c3 */ /* 0x000e220000008800 */
[----:B------:R-:W-:Y:S02]  /*1480*/  UMOV UR6, 0x400 ;  /* 0x0000040000067882 */ /* 0x000fe40000000000 */
[----:B0-----:R-:W-:Y:S01]  /*1490*/  ULEA UR6, UR7, UR6, 0x18 ;  /* 0x0000000607067291 */ /* 0x001fe2000f8ec03f */
[----:B----4-:R-:W-:-:S04]  /*14a0*/  LOP3.LUT R0, R0, 0x80, RZ, 0xc0, !PT ;  /* 0x0000008000007812 */ /* 0x010fc800078ec0ff */
[----:B------:R-:W-:-:S06]  /*14b0*/  SHF.R.U32.HI R0, RZ, 0x7, R0 ;  /* 0x00000007ff007819 */ /* 0x000fcc0000011600 */
[----:B------:R-:W0:Y:S02]  /*14c0*/  SHFL.IDX PT, R0, R0, RZ, 0x1f ;  /* 0x00001fff00007589 */ /* 0x000e2400000e0000 */
[----:B0-----:R-:W-:-:S13]  /*14d0*/  R2UR UR4, R0 ;  /* 0x00000000000472ca */ /* 0x001fda00000e0000 */
[----:B------:R-:W-:-:S04]  /*14e0*/  ULEA.HI UR5, UR4, UR4, URZ, 0x1 ;  /* 0x0000000404057291 */ /* 0x000fc8000f8f083f */
[----:B------:R-:W-:-:S04]  /*14f0*/  ULOP3.LUT UR5, UR5, 0xffffe, URZ, 0xc0, !UPT ;  /* 0x000ffffe05057892 */ /* 0x000fc8000f8ec03f */
[----:B------:R-:W-:-:S03]  /*1500*/  UIADD3 UR5, UR4, -UR5, URZ ;  /* 0x8000000504057290 */ /* 0x000fc6000fffe03f */
[----:B------:R-:W-:Y:S01]  /*1510*/  ULDC UR4, c[0x0][0x28c] ;  /* 0x0000a30000047ab9 */ /* 0x000fe20000000800 */
[----:B------:R-:W-:Y:S01]  /*1520*/  ULEA UR5, UR5, UR6, 0xc ;  /* 0x0000000605057291 */ /* 0x000fe2000f8e603f */
[----:B------:R-:W-:-:S03]  /*1530*/  ISETP.LT.AND P0, PT, RZ, UR4, PT ;  /* 0x00000004ff007c0c */ /* 0x000fc6000bf01270 */
[----:B------:R-:W-:-:S04]  /*1540*/  UIADD3 UR5, UR5, 0x100, URZ ;  /* 0x0000010005057890 */ /* 0x000fc8000fffe03f */
[----:B------:R-:W-:-:S04]  /*1550*/  USHF.R.U32.HI UR5, URZ, 0x4, UR5 ;  /* 0x000000043f057899 */ /* 0x000fc80008011605 */
[----:B------:R-:W-:Y:S02]  /*1560*/  ULOP3.LUT UR54, UR5, 0x3fff, URZ, 0xc0, !UPT ;  /* 0x00003fff05367892 */ /* 0x000fe4000f8ec03f */
[----:B-1-3--:R-:W-:Y:S10]  /*1570*/  @P0 BRA `(.L_x_17) ;  /* 0x0000000000400947 */ /* 0x00aff40003800000 */
[----:B------:R-:W-:Y:S01]  /*1580*/  MOV R0, 0x0 ;  /* 0x0000000000007802 */ /* 0x000fe20000000f00 */
[----:B------:R-:W-:Y:S01]  /*1590*/  ULDC.64 UR4, c[0x4][0x68] ;  /* 0x01001a0000047ab9 */ /* 0x000fe20000000a00 */
[----:B------:R-:W-:Y:S01]  /*15a0*/  ULDC.64 UR6, c[0x4][0x8] ;  /* 0x0100020000067ab9 */ /* 0x000fe20000000a00 */
[----:B------:R-:W-:Y:S01]  /*15b0*/  IMAD.U32 R4, RZ, RZ, UR4 ;  /* 0x00000004ff047e24 */ /* 0x000fe2000f8e00ff */
[----:B--2---:R0:W2:Y:S01]  /*15c0*/  LDC.64 R2, c[0x4][R0] ;  /* 0x0100000000027b82 */ /* 0x0040a20000000a00 */
[----:B------:R-:W-:Y:S01]  /*15d0*/  IMAD.U32 R5, RZ, RZ, UR5 ;  /* 0x00000005ff057e24 */ /* 0x000fe2000f8e00ff */
[----:B------:R-:W-:Y:S01]  /*15e0*/  ULDC.64 UR4, c[0x4][0x70] ;  /* 0x01001c0000047ab9 */ /* 0x000fe20000000a00 */
[----:B------:R-:W-:Y:S02]  /*15f0*/  IMAD.U32 R10, RZ, RZ, UR6 ;  /* 0x00000006ff0a7e24 */ /* 0x000fe4000f8e00ff */
[----:B-1----:R-:W-:Y:S02]  /*1600*/  IMAD.U32 R6, RZ, RZ, UR4 ;  /* 0x00000004ff067e24 */ /* 0x002fe4000f8e00ff */
[----:B------:R-:W-:-:S02]  /*1610*/  IMAD.U32 R7, RZ, RZ, UR5 ;  /* 0x00000005ff077e24 */ /* 0x000fc4000f8e00ff */
[----:B------:R-:W-:Y:S02]  /*1620*/  IMAD.U32 R11, RZ, RZ, UR7 ;  /* 0x00000007ff0b7e24 */ /* 0x000fe4000f8e00ff */
[----:B------:R-:W-:Y:S02]  /*1630*/  IMAD.MOV.U32 R8, RZ, RZ, 0x1e1 ;  /* 0x000001e1ff087424 */ /* 0x000fe400078e00ff */
[----:B------:R-:W-:Y:S02]  /*1640*/  IMAD.MOV.U32 R12, RZ, RZ, 0x1 ;  /* 0x00000001ff0c7424 */ /* 0x000fe400078e00ff */
[----:B0-----:R-:W-:-:S07]  /*1650*/  IMAD.MOV.U32 R13, RZ, RZ, RZ ;  /* 0x000000ffff0d7224 */ /* 0x001fce00078e00ff */
[----:B------:R-:W-:-:S07]  /*1660*/  LEPC R20, `(.L_x_17) ;  /* 0x000000001014794e */ /* 0x000fce0000000000 */
[----:B--23-5:R-:W-:Y:S05]  /*1670*/  CALL.ABS.NOINC R2 ;  /* 0x0000000002007343 */ /* 0x02cfea0003c00000 */
.L_x_17:
[----:B------:R-:W-:-:S06]  /*1680*/  ULOP3.LUT UR4, UR36, 0x1, URZ, 0xfc, !UPT ;  /* 0x0000000124047892 */ /* 0x000fcc000f8efc3f */
[----:B------:R-:W-:-:S05]  /*1690*/  IMAD.U32 R0, RZ, RZ, UR4 ;  /* 0x00000004ff007e24 */ /* 0x000fca000f8e00ff */
[----:B------:R-:W-:-:S13]  /*16a0*/  ISETP.NE.AND P0, PT, R0, 0x3, PT ;  /* 0x000000030000780c */ /* 0x000fda0003f05270 */
[----:B------:R-:W-:Y:S05]  /*16b0*/  @!P0 BRA `(.L_x_18) ;  /* 0x0000000000048947 */ /* 0x000fea0003800000 */
[----:B------:R-:W-:Y:S01]  /*16c0*/  BPT.TRAP 0x1 ;  /* 0x000000040000795c */ /* 0x000fe20000300000 */
.L_x_18:
[----:B------:R-:W0:Y:S01]  /*16d0*/  S2UR UR5, SR_CgaCtaId ;  /* 0x00000000000579c3 */ /* 0x000e220000008800 */
[----:B------:R-:W-:Y:S01]  /*16e0*/  UMOV UR4, 0x400 ;  /* 0x0000040000047882 */ /* 0x000fe20000000000 */
[----:B--2---:R-:W-:Y:S02]  /*16f0*/  IMAD.U32 R2, RZ, RZ, UR49 ;  /* 0x00000031ff027e24 */ /* 0x004fe4000f8e00ff */
[----:B------:R-:W-:-:S03]  /*1700*/  IMAD.U32 R3, RZ, RZ, UR48 ;  /* 0x00000030ff037e24 */ /* 0x000fc6000f8e00ff */
[----:B------:R-:W-:Y:S01]  /*1710*/  SHF.L.U32 R2, R2, 0x1f, RZ ;  /* 0x0000001f02027819 */ /* 0x000fe200000006ff */
[----:B0-----:R-:W-:-:S06]  /*1720*/  ULEA UR4, UR5, UR4, 0x18 ;  /* 0x0000000405047291 */ /* 0x001fcc000f8ec03f */
[----:B------:R-:W-:-:S04]  /*1730*/  IMAD.U32 R0, RZ, RZ, UR4 ;  /* 0x00000004ff007e24 */ /* 0x000fc8000f8e00ff */
[----:B------:R-:W-:-:S04]  /*1740*/  IMAD R3, R3, 0x8, R0 ;  /* 0x0000000803037824 */ /* 0x000fc800078e0200 */
[----:B------:R0:W2:Y:S01]  /*1750*/  SYNCS.PHASECHK.TRANS64.TRYWAIT P1, [R3+URZ], R2 ;  /* 0x00000002030075a7 */ /* 0x0000a2000802017f */
[----:B------:R-:W-:Y:S05]  /*1760*/  @!P0 BRA `(.L_x_19) ;  /* 0x0000000000048947 */ /* 0x000fea0003800000 */
[----:B------:R-:W-:Y:S01]  /*1770*/  BPT.TRAP 0x1 ;  /* 0x000000040000795c */ /* 0x000fe20000300000 */
.L_x_19:
[----:B--2---:R-:W-:Y:S05]  /*1780*/  @P1 BRA `(.L_x_20) ;  /* 0x0000000000081947 */ /* 0x004fea0003800000 */
[----:B------:R-:W2:Y:S02]  /*1790*/  SYNCS.PHASECHK.TRANS64.TRYWAIT P1, [R3+URZ], R2 ;  /* 0x00000002030075a7 */ /* 0x000ea4000802017f */
[----:B--2---:R-:W-:Y:S05]  /*17a0*/  @!P1 BRA `(.L_x_21) ;  /* 0x000001fc00b09947 */ /* 0x004fea0003800000 */
.L_x_20:
[----:B------:R-:W-:-:S04]  /*17b0*/  UISETP.LT.AND UP0, UPT, UR50, 0x1, UPT ;  /* 0x000000013200788c */ /* 0x000fc8000bf01270 */
[----:B------:R-:W-:-:S06]  /*17c0*/  USEL UR4, UR50, 0x1, UP0 ;  /* 0x0000000132047887 */ /* 0x000fcc0008000000 */
[----:B0-2---:R-:W-:Y:S01]  /*17d0*/  IMAD.U32 R3, RZ, RZ, UR4 ;  /* 0x00000004ff037e24 */ /* 0x005fe2000f8e00ff */
[----:B------:R-:W-:Y:S05]  /*17e0*/  WARPSYNC.ALL ;  /* 0x0000000000007948 */ /* 0x000fea0003800000 */
[----:B------:R-:W-:-:S04]  /*17f0*/  IADD3 R3, -R3, UR50, RZ ;  /* 0x0000003203037c10 */ /* 0x000fc8000fffe1ff */
[----:B------:R-:W-:Y:S02]  /*1800*/  ISETP.GE.AND P1, PT, R3, 0x1, PT ;  /* 0x000000010300780c */ /* 0x000fe40003f26270 */
[----:B------:R-:W-:Y:S01]  /*1810*/  R2UR UR4, R0 ;  /* 0x00000000000472ca */ /* 0x000fe200000e0000 */
[----:B------:R-:W-:Y:S01]  /*1820*/  ULOP3.LUT UR54, UR54, 0x10000, URZ, 0xfc, !UPT ;  /* 0x0001000036367892 */ /* 0x000fe2000f8efc3f */
[----:B------:R-:W-:Y:S01]  /*1830*/  WARPGROUP.ARRIVE ;  /* 0x00000000000079c5 */ /* 0x000fe20000000000 */
[----:B------:R-:W-:Y:S01]  /*1840*/  UMOV UR21, 0x80000020 ;  /* 0x8000002000157882 */ /* 0x000fe20000000000 */
[----:B------:R-:W-:Y:S01]  /*1850*/  UMOV UR23, 0x80000020 ;  /* 0x8000002000177882 */ /* 0x000fe20000000000 */
[----:B------:R-:W-:Y:S01]  /*1860*/  UIMAD UR58, UR48, 0x600, UR54 ;  /* 0x00000600303a78a4 */ /* 0x000fe2000f8e0236 */
[----:B------:R-:W-:Y:S01]  /*1870*/  STL [R1+0x358], R19 ;  /* 0x0003581301007387 */ /* 0x000fe20000100800 */
[----:B------:R-:W-:Y:S01]  /*1880*/  UMOV UR25, UR21 ;  /* 0x0000001500197c82 */ /* 0x000fe20008000000 */
[----:B------:R-:W-:Y:S01]  /*1890*/  UMOV UR27, 0x80000020 ;  /* 0x80000020001b7882 */ /* 0x000fe20000000000 */
[----:B------:R-:W-:Y:S01]  /*18a0*/  UMOV UR29, UR21 ;  /* 0x00000015001d7c82 */ /* 0x000fe20008000000 */
[----:B-----5:R-:W-:Y:S01]  /*18b0*/  STL [R1+0x354], R18 ;  /* 0x0003541201007387 */ /* 0x020fe20000100800 */
[----:B------:R-:W-:Y:S01]  /*18c0*/  UMOV UR31, 0x80000020 ;  /* 0x80000020001f7882 */ /* 0x000fe20000000000 */
[----:B------:R-:W-:Y:S01]  /*18d0*/  UMOV UR20, UR58 ;  /* 0x0000003a00147c82 */ /* 0x000fe20008000000 */
[----:B------:R-:W-:Y:S01]  /*18e0*/  UIADD3 UR4, UR4, 0x1e100, URZ ;  /* 0x0001e10004047890 */ /* 0x000fe2000fffe03f */
[----:B------:R-:W-:Y:S01]  /*18f0*/  STL [R1+0x350], R17 ;  /* 0x0003501101007387 */ /* 0x000fe20000100800 */
[----:B------:R-:W-:Y:S01]  /*1900*/  UMOV UR24, UR20 ;  /* 0x0000001400187c82 */ /* 0x000fe20008000000 */
[----:B------:R-:W-:Y:S01]  /*1910*/  UMOV UR28, UR20 ;  /* 0x00000014001c7c82 */ /* 0x000fe20008000000 */
[----:B------:R-:W-:Y:S01]  /*1920*/  USHF.R.U32.HI UR4, URZ, 0x4, UR4 ;  /* 0x000000043f047899 */ /* 0x000fe20008011604 */
[----:B------:R1:W-:Y:S01]  /*1930*/  STL [R1+0x34c], R16 ;  /* 0x00034c1001007387 */ /* 0x0003e20000100800 */
[----:B------:R-:W-:Y:S01]  /*1940*/  UMOV UR8, UR20 ;  /* 0x0000001400087c82 */ /* 0x000fe20008000000 */
[----:B------:R-:W-:Y:S01]  /*1950*/  UMOV UR9, UR21 ;  /* 0x0000001500097c82 */ /* 0x000fe20008000000 */
[----:B------:R-:W-:Y:S01]  /*1960*/  ULOP3.LUT UR4, UR4, 0x3fff, URZ, 0xc0, !UPT ;  /* 0x00003fff04047892 */ /* 0x000fe2000f8ec03f */
[----:B------:R-:W-:Y:S01]  /*1970*/  STL [R1+0x348], R3 ;  /* 0x0003480301007387 */ /* 0x000fe20000100800 */
[----:B------:R-:W-:Y:S01]  /*1980*/  UMOV UR11, 0x80000020 ;  /* 0x80000020000b7882 */ /* 0x000fe20000000000 */
[----:B------:R-:W-:Y:S01]  /*1990*/  UMOV UR5, UR21 ;  /* 0x0000001500057c82 */ /* 0x000fe20008000000 */
[----:B------:R-:W-:Y:S01]  /*19a0*/  ULOP3.LUT UR55, UR4, 0x10000, URZ, 0xfc, !UPT ;  /* 0x0001000004377892 */ /* 0x000fe2000f8efc3f */
[----:B------:R-:W-:Y:S01]  /*19b0*/  STL [R1+0x35c], R0 ;  /* 0x00035c0001007387 */ /* 0x000fe20000100800 */
[----:B------:R-:W-:Y:S01]  /*19c0*/  UMOV UR7, 0x80000020 ;  /* 0x8000002000077882 */ /* 0x000fe20000000000 */
[----:B------:R-:W-:Y:S01]  /*19d0*/  UMOV UR4, UR20 ;  /* 0x0000001400047c82 */ /* 0x000fe20008000000 */
[----:B------:R-:W-:Y:S01]  /*19e0*/  UIMAD UR59, UR48, 0x380, UR55 ;  /* 0x00000380303b78a4 */ /* 0x000fe2000f8e0237 */
[----:B------:R-:W-:Y:S01]  /*19f0*/  UMOV UR12, UR20 ;  /* 0x00000014000c7c82 */ /* 0x000fe20008000000 */
[----:B------:R-:W-:-:S02]  /*1a00*/  UMOV UR13, UR21 ;  /* 0x00000015000d7c82 */ /* 0x000fc40008000000 */
[----:B------:R-:W-:Y:S02]  /*1a10*/  UIADD3 UR26, UR59, 0x80, URZ ;  /* 0x000000803b1a7890 */ /* 0x000fe4000fffe03f */
[----:B------:R-:W-:Y:S02]  /*1a20*/  UIADD3 UR30, UR59, 0x100, URZ ;  /* 0x000001003b1e7890 */ /* 0x000fe4000fffe03f */
[----:B------:R-:W-:Y:S01]  /*1a30*/  UMOV UR22, UR59 ;  /* 0x0000003b00167c82 */ /* 0x000fe20008000000 */
[----:B------:R-:W-:Y:S01]  /*1a40*/  UIADD3 UR10, UR59, 0x180, URZ ;  /* 0x000001803b0a7890 */ /* 0x000fe2000fffe03f */
[----:B------:R-:W-:Y:S01]  /*1a50*/  IGMMA.64x32x32.S8.S8 R40, gdesc[UR20], RZ, !UPT, gsb0 ;  /* 0x01200000142879f1 */ /* 0x000fe2000c0410ff */
[----:B------:R-:W-:Y:S02]  /*1a60*/  UIADD3 UR6, UR59, 0x200, URZ ;  /* 0x000002003b067890 */ /* 0x000fe4000fffe03f */
[----:B------:R-:W-:Y:S01]  /*1a70*/  UIADD3 UR14, UR59, 0x280, URZ ;  /* 0x000002803b0e7890 */ /* 0x000fe2000fffe03f */
[----:B------:R-:W-:Y:S01]  /*1a80*/  UMOV UR15, 0x80000020 ;  /* 0x80000020000f7882 */ /* 0x000fe20000000000 */
[----:B------:R-:W-:Y:S01]  /*1a90*/  UIADD3 UR18, UR59, 0x300, URZ ;  /* 0x000003003b127890 */ /* 0x000fe2000fffe03f */
[----:B------:R-:W-:Y:S01]  /*1aa0*/  UMOV UR16, UR20 ;  /* 0x0000001400107c82 */ /* 0x000fe20008000000 */
[----:B------:R-:W-:Y:S01]  /*1ab0*/  UMOV UR17, UR21 ;  /* 0x0000001500117c82 */ /* 0x000fe20008000000 */
[----:B------:R-:W-:Y:S01]  /*1ac0*/  UMOV UR19, 0x80000020 ;  /* 0x8000002000137882 */ /* 0x000fe20000000000 */
[----:B------:R-:W-:Y:S01]  /*1ad0*/  UMOV UR34, UR22 ;  /* 0x0000001600227c82 */ /* 0x000fe20008000000 */
[----:B------:R-:W-:Y:S01]  /*1ae0*/  UMOV UR35, UR23 ;  /* 0x0000001700237c82 */ /* 0x000fe20008000000 */
[----:B------:R-:W-:Y:S01]  /*1af0*/  UIADD3 UR20, UR58, 0x400, URZ ;  /* 0x000004003a147890 */ /* 0x000fe2000fffe03f */
[----:B------:R-:W-:Y:S01]  /*1b00*/  UMOV UR21, 0x80000020 ;  /* 0x8000002000157882 */ /* 0x000fe20000000000 */
[----:B------:R-:W-:Y:S01]  /*1b10*/  UIADD3 UR46, UR59, 0x102, URZ ;  /* 0x000001023b2e7890 */ /* 0x000fe2000fffe03f */
[----:B------:R-:W-:Y:S01]  /*1b20*/  UMOV UR47, 0x80000020 ;  /* 0x80000020002f7882 */ /* 0x000fe20000000000 */
[----:B------:R-:W-:-:S02]  /*1b30*/  WARPGROUP.DEPBAR.LE gsb0, 0x0 ;  /* 0x00008000000079c5 */ /* 0x000fc40000010000 */
[----:B-1-3--:R-:W-:Y:S01]  /*1b40*/  WARPGROUP.ARRIVE ;  /* 0x00000000000079c5 */ /* 0x00afe20000000000 */
[----:B------:R-:W-:Y:S02]  /*1b50*/  IMAD.MOV.U32 R39, RZ, RZ, R40 ;  /* 0x000000ffff277224 */ /* 0x000fe400078e0028 */
[----:B------:R-:W-:Y:S02]  /*1b60*/  IMAD.MOV.U32 R38, RZ, RZ, R41 ;  /* 0x000000ffff267224 */ /* 0x000fe400078e0029 */
[----:B------:R-:W-:Y:S01]  /*1b70*/  IMAD.MOV.U32 R37, RZ, RZ, R42 ;  /* 0x000000ffff257224 */ /* 0x000fe200078e002a */
[----:B------:R-:W-:Y:S01]  /*1b80*/  IGMMA.64x32x32.S8.S8 R4, gdesc[UR24], RZ, !UPT, gsb0 ;  /* 0x01200000180479f1 */ /* 0x000fe2000c0410ff */
[----:B------:R-:W-:Y:S01]  /*1b90*/  IMAD.MOV.U32 R36, RZ, RZ, R43 ;  /* 0x000000ffff247224 */ /* 0x000fe200078e002b */
[----:B------:R-:W-:Y:S01]  /*1ba0*/  UIADD3 UR24, UR58, 0x2, URZ ;  /* 0x000000023a187890 */ /* 0x000fe2000fffe03f */
[----:B------:R-:W-:Y:S02]  /*1bb0*/  IMAD.MOV.U32 R35, RZ, RZ, R44 ;  /* 0x000000ffff237224 */ /* 0x000fe400078e002c */
[----:B------:R-:W-:-:S02]  /*1bc0*/  IMAD.MOV.U32 R34, RZ, RZ, R45 ;  /* 0x000000ffff227224 */ /* 0x000fc400078e002d */
[----:B------:R-:W-:Y:S02]  /*1bd0*/  IMAD.MOV.U32 R33, RZ, RZ, R46 ;  /* 0x000000ffff217224 */ /* 0x000fe400078e002e */
[----:B------:R-:W-:Y:S02]  /*1be0*/  IMAD.MOV.U32 R32, RZ, RZ, R47 ;  /* 0x000000ffff207224 */ /* 0x000fe400078e002f */
[----:B------:R-:W-:Y:S02]  /*1bf0*/  IMAD.MOV.U32 R31, RZ, RZ, R48 ;  /* 0x000000ffff1f7224 */ /* 0x000fe400078e0030 */
[----:B------:R-:W-:Y:S02]  /*1c00*/  IMAD.MOV.U32 R30, RZ, RZ, R49 ;  /* 0x000000ffff1e7224 */ /* 0x000fe400078e0031 */
[----:B------:R-:W-:Y:S02]  /*1c10*/  IMAD.MOV.U32 R29, RZ, RZ, R50 ;  /* 0x000000ffff1d7224 */ /* 0x000fe400078e0032 */
[----:B------:R-:W-:-:S02]  /*1c20*/  IMAD.MOV.U32 R28, RZ, RZ, R51 ;  /* 0x000000ffff1c7224 */ /* 0x000fc400078e0033 */
[----:B------:R-:W-:Y:S02]  /*1c30*/  IMAD.MOV.U32 R27, RZ, RZ, R52 ;  /* 0x000000ffff1b7224 */ /* 0x000fe400078e0034 */
[----:B------:R-:W-:Y:S02]  /*1c40*/  IMAD.MOV.U32 R26, RZ, RZ, R53 ;  /* 0x000000ffff1a7224 */ /* 0x000fe400078e0035 */
[----:B------:R-:W-:Y:S02]  /*1c50*/  IMAD.MOV.U32 R25, RZ, RZ, R54 ;  /* 0x000000ffff197224 */ /* 0x000fe400078e0036 */
[----:B------:R-:W-:Y:S01]  /*1c60*/  IMAD.MOV.U32 R24, RZ, RZ, R55 ;  /* 0x000000ffff187224 */ /* 0x000fe200078e0037 */
[----:B------:R-:W-:Y:S02]  /*1c70*/  WARPGROUP.DEPBAR.LE gsb0, 0x0 ;  /* 0x00008000000079c5 */ /* 0x000fe40000010000 */
        /* <DEDUP_REMOVED lines=16> */
[----:B------:R-:W-:-:S06]  /*1d80*/  WARPGROUP.ARRIVE ;  /* 0x00000000000079c5 */ /* 0x000fcc0000000000 */
[----:B------:R-:W-:Y:S03]  /*1d90*/  IGMMA.64x32x32.S8.S8 R4, gdesc[UR28], RZ, !UPT, gsb0 ;  /* 0x012000001c0479f1 */ /* 0x000fe6000c0410ff */
[----:B------:R-:W-:Y:S02]  /*1da0*/  WARPGROUP.DEPBAR.LE gsb0, 0x0 ;  /* 0x00008000000079c5 */ /* 0x000fe40000010000 */
[----:B------:R-:W-:Y:S01]  /*1db0*/  WARPGROUP.ARRIVE ;  /* 0x00000000000079c5 */ /* 0x000fe20000000000 */
[----:B------:R-:W-:Y:S02]  /*1dc0*/  IMAD.MOV.U32 R135, RZ, RZ, R4 ;  /* 0x000000ffff877224 */ /* 0x000fe400078e0004 */
[----:B------:R-:W-:Y:S02]  /*1dd0*/  IMAD.MOV.U32 R134, RZ, RZ, R5 ;  /* 0x000000ffff867224 */ /* 0x000fe400078e0005 */
[----:B------:R-:W-:Y:S01]  /*1de0*/  IMAD.MOV.U32 R133, RZ, RZ, R6 ;  /* 0x000000ffff857224 */ /* 0x000fe200078e0006 */
[----:B------:R-:W-:Y:S01]  /*1df0*/  IGMMA.64x32x32.S8.S8 R200, gdesc[UR8], RZ, !UPT, gsb0 ;  /* 0x0120000008c879f1 */ /* 0x000fe2000c0410ff */
        /* <DEDUP_REMOVED lines=12> */
[----:B------:R-:W-:Y:S01]  /*1ec0*/  IMAD.MOV.U32 R120, RZ, RZ, R19 ;  /* 0x000000ffff787224 */ /* 0x000fe200078e0013 */
[----:B------:R-:W-:-:S02]  /*1ed0*/  WARPGROUP.DEPBAR.LE gsb0, 0x0 ;  /* 0x00008000000079c5 */ /* 0x000fc40000010000 */
[----:B------:R-:W-:Y:S01]  /*1ee0*/  WARPGROUP.ARRIVE ;  /* 0x00000000000079c5 */ /* 0x000fe20000000000 */
[----:B------:R-:W-:Y:S04]  /*1ef0*/  STL [R1+0x39c], R200 ;  /* 0x00039cc801007387 */ /* 0x000fe80000100800 */
[----:B------:R-:W-:Y:S01]  /*1f00*/  STL [R1+0x398], R201 ;  /* 0x000398c901007387 */ /* 0x000fe20000100800 */
[----:B------:R-:W-:Y:S01]  /*1f10*/  IGMMA.64x32x32.S8.S8 R152, gdesc[UR4], RZ, !UPT, gsb0 ;  /* 0x01200000049879f1 */ /* 0x000fe2000c0410ff */
[----:B------:R-:W-:Y:S02]  /*1f20*/  UIADD3 UR4, UR58, 0x200, URZ ;  /* 0x000002003a047890 */ /* 0x000fe4000fffe03f */
[----:B------:R-:W-:Y:S04]  /*1f30*/  STL [R1+0x394], R202 ;  /* 0x000394ca01007387 */ /* 0x000fe80000100800 */
        /* <DEDUP_REMOVED lines=12> */
[----:B------:R-:W-:Y:S01]  /*2000*/  STL [R1+0x360], R215 ;  /* 0x000360d701007387 */ /* 0x000fe20000100800 */
[----:B------:R-:W-:-:S02]  /*2010*/  WARPGROUP.DEPBAR.LE gsb0, 0x0 ;  /* 0x00008000000079c5 */ /* 0x000fc40000010000 */
[----:B------:R-:W-:Y:S01]  /*2020*/  WARPGROUP.ARRIVE ;  /* 0x00000000000079c5 */ /* 0x000fe20000000000 */
[----:B------:R-:W-:Y:S04]  /*2030*/  STL [R1+0x3dc], R152 ;  /* 0x0003dc9801007387 */ /* 0x000fe80000100800 */
[----:B------:R-:W-:Y:S01]  /*2040*/  STL [R1+0x3d8], R153 ;  /* 0x0003d89901007387 */ /* 0x000fe20000100800 */
[----:B------:R-:W-:Y:S03]  /*2050*/  IGMMA.64x32x32.S8.S8 R104, gdesc[UR12], RZ, !UPT, gsb0 ;  /* 0x012000000c6879f1 */ /* 0x000fe6000c0410ff */
        /* <DEDUP_REMOVED lines=13> */
[----:B------:R0:W-:Y:S01]  /*2130*/  STL [R1+0x3a0], R167 ;  /* 0x0003a0a701007387 */ /* 0x0001e20000100800 */
[----:B------:R-:W-:-:S02]  /*2140*/  WARPGROUP.DEPBAR.LE gsb0, 0x0 ;  /* 0x00008000000079c5 */ /* 0x000fc40000010000 */
[----:B------:R-:W-:Y:S01]  /*2150*/  WARPGROUP.ARRIVE ;  /* 0x00000000000079c5 */ /* 0x000fe20000000000 */
[----:B------:R-:W-:Y:S04]  /*2160*/  STL [R1+0x40c], R108 ;  /* 0x00040c6c01007387 */ /* 0x000fe80000100800 */
[----:B------:R-:W-:Y:S01]  /*2170*/  STL [R1+0x408], R109 ;  /* 0x0004086d01007387 */ /* 0x000fe20000100800 */
[----:B------:R-:W-:Y:S01]  /*2180*/  IGMMA.64x32x32.S8.S8 R56, gdesc[UR16], RZ, !UPT, gsb0 ;  /* 0x01200000103879f1 */ /* 0x000fe2000c0410ff */
[----:B------:R-:W-:Y:S01]  /*2190*/  UMOV UR16, UR4 ;  /* 0x0000000400107c82 */ /* 0x000fe20008000000 */
[----:B------:R-:W-:Y:S01]  /*21a0*/  UMOV UR17, 0x80000020 ;  /* 0x8000002000117882 */ /* 0x000fe20000000000 */
[----:B------:R-:W-:Y:S01]  /*21b0*/  UMOV UR12, UR16 ;  /* 0x00000010000c7c82 */ /* 0x000fe20008000000 */
        /* <DEDUP_REMOVED lines=21> */
[----:B------:R-:W-:-:S06]  /*2310*/  WARPGROUP.ARRIVE ;  /* 0x00000000000079c5 */ /* 0x000fcc0000000000 */
[----:B------:R-:W-:Y:S03]  /*2320*/  IGMMA.64x32x32.S8.S8 R40, gdesc[UR16], RZ, !UPT, gsb0 ;  /* 0x01200000102879f1 */ /* 0x000fe6000c0410ff */
[----:B------:R-:W-:Y:S02]  /*2330*/  WARPGROUP.DEPBAR.LE gsb0, 0x0 ;  /* 0x00008000000079c5 */ /* 0x000fe40000010000 */
[----:B------:R-:W-:-:S06]  /*2340*/  WARPGROUP.ARRIVE ;  /* 0x00000000000079c5 */ /* 0x000fcc0000000000 */
[----:B------:R-:W-:Y:S01]  /*2350*/  IGMMA.64x32x32.S8.S8 R88, gdesc[UR12], RZ, !UPT, gsb0 ;  /* 0x012000000c5879f1 */ /* 0x000fe2000c0410ff */
[----:B------:R-:W-:Y:S01]  /*2360*/  UMOV UR12, UR20 ;  /* 0x00000014000c7c82 */ /* 0x000fe20008000000 */
[----:B------:R-:W-:Y:S01]  /*2370*/  UMOV UR13, UR21 ;  /* 0x00000015000d7c82 */ /* 0x000fe20008000000 */
[----:B------:R-:W-:Y:S02]  /*2380*/  WARPGROUP.DEPBAR.LE gsb0, 0x0 ;  /* 0x00008000000079c5 */ /* 0x000fe40000010000 */
[----:B------:R-:W-:-:S06]  /*2390*/  WARPGROUP.ARRIVE ;  /* 0x00000000000079c5 */ /* 0x000fcc0000000000 */
[----:B------:R-:W-:Y:S01]  /*23a0*/  IGMMA.64x32x32.S8.S8 R136, gdesc[UR4], RZ, !UPT, gsb0 ;  /* 0x01200000048879f1 */ /* 0x000fe2000c0410ff */
[----:B------:R-:W-:Y:S01]  /*23b0*/  UMOV UR4, UR24 ;  /* 0x0000001800047c82 */ /* 0x000fe20008000000 */
[----:B------:R-:W-:Y:S01]  /*23c0*/  UMOV UR24, UR16 ;  /* 0x0000001000187c82 */ /* 0x000fe20008000000 */
[----:B------:R-:W-:Y:S01]  /*23d0*/  UMOV UR5, 0x80000020 ;  /* 0x8000002000057882 */ /* 0x000fe20000000000 */
[----:B------:R-:W-:Y:S01]  /*23e0*/  UMOV UR16, UR4 ;  /* 0x0000000400107c82 */ /* 0x000fe20008000000 */
[----:B------:R-:W-:Y:S01]  /*23f0*/  UMOV UR17, UR5 ;  /* 0x0000000500117c82 */ /* 0x000fe20008000000 */
[----:B------:R-:W-:Y:S01]  /*2400*/  UMOV UR44, UR4 ;  /* 0x00000004002c7c82 */ /* 0x000fe20008000000 */
[----:B------:R-:W-:Y:S01]  /*2410*/  UMOV UR45, UR5 ;  /* 0x00000005002d7c82 */ /* 0x000fe20008000000 */
        /* <DEDUP_REMOVED lines=11> */
[----:B0-----:R-:W-:Y:S01]  /*24d0*/  WARPGROUP.ARRIVE ;  /* 0x00000000000079c5 */ /* 0x001fe20000000000 */
[----:B------:R-:W-:Y:S01]  /*24e0*/  STL.64 [R1], R168 ;  /* 0x000000a801007387 */ /* 0x000fe20000100a00 */
[----:B------:R-:W-:Y:S02]  /*24f0*/  IMAD.MOV.U32 R0, RZ, RZ, R177 ;  /* 0x000000ffff007224 */ /* 0x000fe400078e00b1 */
[----:B------:R-:W-:Y:S01]  /*2500*/  IMAD.MOV.U32 R19, RZ, RZ, R178 ;  /* 0x000000ffff137224 */ /* 0x000fe200078e00b2 */
[----:B------:R-:W-:Y:S01]  /*2510*/  STL.64 [R1+0x8], R170 ;  /* 0x000008aa01007387 */ /* 0x000fe20000100a00 */
[----:B------:R-:W-:Y:S01]  /*2520*/  IGMMA.64x32x32.S8.S8 R152, gdesc[UR24], RZ, !UPT, gsb0 ;  /* 0x01200000189879f1 */ /* 0x000fe2000c0410ff */
[----:B------:R-:W-:Y:S01]  /*2530*/  IMAD.MOV.U32 R18, RZ, RZ, R179 ;  /* 0x000000ffff127224 */ /* 0x000fe200078e00b3 */
[----:B------:R-:W-:Y:S01]  /*2540*/  UMOV UR24, UR20 ;  /* 0x0000001400187c82 */ /* 0x000fe20008000000 */
[----:B------:R-:W-:Y:S01]  /*2550*/  STL.64 [R1+0x10], R172 ;  /* 0x000010ac01007387 */ /* 0x000fe20000100a00 */
[----:B------:R-:W-:Y:S01]  /*2560*/  IMAD.MOV.U32 R17, RZ, RZ, R180 ;  /* 0x000000ffff117224 */ /* 0x000fe200078e00b4 */
[----:B------:R-:W-:Y:S01]  /*2570*/  UMOV UR25, UR21 ;  /* 0x0000001500197c82 */ /* 0x000fe20008000000 */
[----:B------:R-:W-:Y:S01]  /*2580*/  IMAD.MOV.U32 R16, RZ, RZ, R181 ;  /* 0x000000ffff107224 */ /* 0x000fe200078e00b5 */
[----:B------:R-:W-:Y:S01]  /*2590*/  STL.64 [R1+0x18], R174 ;  /* 0x000018ae01007387 */ /* 0x000fe20000100a00 */
[----:B------:R-:W-:-:S02]  /*25a0*/  IMAD.MOV.U32 R3, RZ, RZ, R182 ;  /* 0x000000ffff037224 */ /* 0x000fc400078e00b6 */
[----:B------:R-:W-:Y:S01]  /*25b0*/  IMAD.MOV.U32 R23, RZ, RZ, R183 ;  /* 0x000000ffff177224 */ /* 0x000fe200078e00b7 */
[----:B------:R0:W-:Y:S01]  /*25c0*/  STL [R1+0x20], R176 ;  /* 0x000020b001007387 */ /* 0x0001e20000100800 */
[----:B------:R-:W-:Y:S02]  /*25d0*/  WARPGROUP.DEPBAR.LE gsb0, 0x0 ;  /* 0x00008000000079c5 */ /* 0x000fe40000010000 */
        /* <DEDUP_REMOVED lines=16> */
[----:B------:R-:W-:-:S06]  /*26e0*/  WARPGROUP.ARRIVE ;  /* 0x00000000000079c5 */ /* 0x000fcc0000000000 */
[----:B------:R-:W-:Y:S01]  /*26f0*/  IGMMA.64x32x32.S8.S8 R152, gdesc[UR32], RZ, !UPT, gsb0 ;  /* 0x01200000209879f1 */ /* 0x000fe2000c0410ff */
[----:B------:R-:W-:Y:S01]  /*2700*/  UMOV UR32, UR20 ;  /* 0x0000001400207c82 */ /* 0x000fe20008000000 */
[----:B------:R-:W-:Y:S01]  /*2710*/  UMOV UR33, UR21 ;  /* 0x0000001500217c82 */ /* 0x000fe20008000000 */
[----:B------:R-:W-:Y:S01]  /*2720*/  UMOV UR34, UR18 ;  /* 0x0000001200227c82 */ /* 0x000fe20008000000 */
[----:B------:R-:W-:Y:S01]  /*2730*/  UMOV UR35, UR19 ;  /* 0x0000001300237c82 */ /* 0x000fe20008000000 */
[----:B------:R-:W-:Y:S01]  /*2740*/  UMOV UR19, 0x80000020 ;  /* 0x8000002000137882 */ /* 0x000fe20000000000 */
[----:B------:R-:W-:Y:S02]  /*2750*/  WARPGROUP.DEPBAR.LE gsb0, 0x0 ;  /* 0x00008000000079c5 */ /* 0x000fe40000010000 */
[----:B0-----:R-:W-:Y:S01]  /*2760*/  WARPGROUP.ARRIVE ;  /* 0x00000000000079c5 */ /* 0x001fe20000000000 */
[----:B------:R-:W-:Y:S02]  /*2770*/  IMAD.MOV.U32 R200, RZ, RZ, R152 ;  /* 0x000000ffffc87224 */ /* 0x000fe400078e0098 */
[----:B------:R-:W-:-:S02]  /*2780*/  IMAD.MOV.U32 R201, RZ, RZ, R153 ;  /* 0x000000ffffc97224 */ /* 0x000fc400078e0099 */
[----:B------:R-:W-:Y:S01]  /*2790*/  IMAD.MOV.U32 R202, RZ, RZ, R154 ;  /* 0x000000ffffca7224 */ /* 0x000fe200078e009a */
[----:B------:R-:W-:Y:S01]  /*27a0*/  IGMMA.64x32x32.S8.S8 R168, gdesc[UR20], RZ, !UPT, gsb0 ;  /* 0x0120000014a879f1 */ /* 0x000fe2000c0410ff */
[----:B------:R-:W-:Y:S01]  /*27b0*/  IMAD.MOV.U32 R203, RZ, RZ, R155 ;  /* 0x000000ffffcb7224 */ /* 0x000fe200078e009b */
[----:B------:R-:W-:Y:S01]  /*27c0*/  UMOV UR22, UR26 ;  /* 0x0000001a00167c82 */ /* 0x000fe20008000000 */
[----:B------:R-:W-:Y:S01]  /*27d0*/  IMAD.MOV.U32 R204, RZ, RZ, R156 ;  /* 0x000000ffffcc7224 */ /* 0x000fe200078e009c */
[----:B------:R-:W-:Y:S01]  /*27e0*/  UMOV UR23, UR27 ;  /* 0x0000001b00177c82 */ /* 0x000fe20008000000 */
[----:B------:R-:W-:Y:S01]  /*27f0*/  IMAD.MOV.U32 R205, RZ, RZ, R157 ;  /* 0x000000ffffcd7224 */ /* 0x000fe200078e009d */
[----:B------:R-:W-:Y:S01]  /*2800*/  UMOV UR26, UR6 ;  /* 0x00000006001a7c82 */ /* 0x000fe20008000000 */
[----:B------:R-:W-:Y:S01]  /*2810*/  IMAD.MOV.U32 R206, RZ, RZ, R158 ;  /* 0x000000ffffce7224 */ /* 0x000fe200078e009e */
[----:B------:R-:W-:Y:S01]  /*2820*/  UMOV UR27, UR7 ;  /* 0x00000007001b7c82 */ /* 0x000fe20008000000 */
[----:B------:R-:W-:Y:S01]  /*2830*/  IMAD.MOV.U32 R207, RZ, RZ, R159 ;  /* 0x000000ffffcf7224 */ /* 0x000fe200078e009f */
[----:B------:R-:W-:Y:S01]  /*2840*/  UMOV UR7, 0x80000020 ;  /* 0x8000002000077882 */ /* 0x000fe20000000000 */
[----:B------:R-:W-:-:S02]  /*2850*/  IMAD.MOV.U32 R208, RZ, RZ, R160 ;  /* 0x000000ffffd07224 */ /* 0x000fc400078e00a0 */
[----:B------:R-:W-:Y:S02]  /*2860*/  IMAD.MOV.U32 R209, RZ, RZ, R161 ;  /* 0x000000ffffd17224 */ /* 0x000fe400078e00a1 */
[----:B------:R-:W-:Y:S02]  /*2870*/  IMAD.MOV.U32 R210, RZ, RZ, R162 ;  /* 0x000000ffffd27224 */ /* 0x000fe400078e00a2 */
[----:B------:R-:W-:Y:S02]  /*2880*/  IMAD.MOV.U32 R211, RZ, RZ, R163 ;  /* 0x000000ffffd37224 */ /* 0x000fe400078e00a3 */
[----:B------:R-:W-:Y:S02]  /*2890*/  IMAD.MOV.U32 R212, RZ, RZ, R164 ;  /* 0x000000ffffd47224 */ /* 0x000fe400078e00a4 */
[----:B------:R-:W-:Y:S02]  /*28a0*/  IMAD.MOV.U32 R213, RZ, RZ, R165 ;  /* 0x000000ffffd57224 */ /* 0x000fe400078e00a5 */
[----:B------:R-:W-:-:S02]  /*28b0*/  IMAD.MOV.U32 R214, RZ, RZ, R166 ;  /* 0x000000ffffd67224 */ /* 0x000fc400078e00a6 */
[----:B------:R-:W-:Y:S01]  /*28c0*/  IMAD.MOV.U32 R215, RZ, RZ, R167 ;  /* 0x000000ffffd77224 */ /* 0x000fe200078e00a7 */
[----:B------:R-:W-:Y:S02]  /*28d0*/  WARPGROUP.DEPBAR.LE gsb0, 0x0 ;  /* 0x00008000000079c5 */ /* 0x000fe40000010000 */
        /* <DEDUP_REMOVED lines=16> */
[----:B------:R-:W-:-:S06]  /*29e0*/  WARPGROUP.ARRIVE ;  /* 0x00000000000079c5 */ /* 0x000fcc0000000000 */
[----:B------:R-:W-:Y:S01]  /*29f0*/  IGMMA.64x32x32.S8.S8 R168, gdesc[UR20], RZ, !UPT, gsb0 ;  /* 0x0120000014a879f1 */ /* 0x000fe2000c0410ff */
[----:B------:R-:W-:Y:S01]  /*2a00*/  UIADD3 UR22, UR59, 0x2, URZ ;  /* 0x000000023b167890 */ /* 0x000fe2000fffe03f */
[----:B------:R-:W-:Y:S01]  /*2a10*/  UMOV UR20, UR4 ;  /* 0x0000000400147c82 */ /* 0x000fe20008000000 */
[----:B------:R-:W-:-:S05]  /*2a20*/  UMOV UR21, UR5 ;  /* 0x0000000500157c82 */ /* 0x000fca0008000000 */
[----:B------:R-:W-:Y:S01]  /*2a30*/  UMOV UR6, UR22 ;  /* 0x0000001600067c82 */ /* 0x000fe20008000000 */
[----:B------:R-:W-:Y:S01]  /*2a40*/  UIADD3 UR22, UR59, 0x182, URZ ;  /* 0x000001823b167890 */ /* 0x000fe2000fffe03f */
[----:B------:R-:W-:Y:S02]  /*2a50*/  WARPGROUP.DEPBAR.LE gsb0, 0x0 ;  /* 0x00008000000079c5 */ /* 0x000fe40000010000 */
[----:B------:R-:W-:Y:S01]  /*2a60*/  WARPGROUP.ARRIVE ;  /* 0x00000000000079c5 */ /* 0x000fe20000000000 */
[----:B------:R-:W-:Y:S02]  /*2a70*/  IMAD.MOV.U32 R108, RZ, RZ, R168 ;  /* 0x000000ffff6c7224 */ /* 0x000fe400078e00a8 */
[----:B------:R-:W-:Y:S02]  /*2a80*/  IMAD.MOV.U32 R109, RZ, RZ, R169 ;  /* 0x000000ffff6d7224 */ /* 0x000fe400078e00a9 */
[----:B------:R-:W-:Y:S01]  /*2a90*/  IMAD.MOV.U32 R110, RZ, RZ, R170 ;  /* 0x000000ffff6e7224 */ /* 0x000fe200078e00aa */
[----:B------:R-:W-:Y:S01]  /*2aa0*/  IGMMA.64x32x32.S8.S8 R216, gdesc[UR28], RZ, !UPT, gsb0 ;  /* 0x012000001cd879f1 */ /* 0x000fe2000c0410ff */
[----:B------:R-:W-:Y:S01]  /*2ab0*/  IMAD.MOV.U32 R111, RZ, RZ, R171 ;  /* 0x000000ffff6f7224 */ /* 0x000fe200078e00ab */
[----:B------:R-:W-:Y:S01]  /*2ac0*/  UMOV UR23, 0x80000020 ;  /* 0x8000002000177882 */ /* 0x000fe20000000000 */
[----:B------:R-:W-:Y:S01]  /*2ad0*/  IMAD.MOV.U32 R112, RZ, RZ, R172 ;  /* 0x000000ffff707224 */ /* 0x000fe200078e00ac */
[----:B------:R-:W-:Y:S01]  /*2ae0*/  UIADD3 UR30, UR59, 0x202, URZ ;  /* 0x000002023b1e7890 */ /* 0x000fe2000fffe03f */
[----:B------:R-:W-:Y:S01]  /*2af0*/  IMAD.MOV.U32 R113, RZ, RZ, R173 ;  /* 0x000000ffff717224 */ /* 0x000fe200078e00ad */
[----:B------:R-:W-:Y:S01]  /*2b00*/  UMOV UR28, UR4 ;  /* 0x00000004001c7c82 */ /* 0x000fe20008000000 */
[----:B------:R-:W-:Y:S01]  /*2b10*/  IMAD.MOV.U32 R114, RZ, RZ, R174 ;  /* 0x000000ffff727224 */ /* 0x000fe200078e00ae */
[----:B------:R-:W-:Y:S01]  /*2b20*/  UMOV UR29, UR5 ;  /* 0x00000005001d7c82 */ /* 0x000fe20008000000 */
        /* <DEDUP_REMOVED lines=8> */
[----:B------:R-:W-:Y:S01]  /*2bb0*/  IMAD.MOV.U32 R235, RZ, RZ, R183 ;  /* 0x000000ffffeb7224 */ /* 0x000fe200078e00b7 */
[----:B------:R-:W-:Y:S02]  /*2bc0*/  WARPGROUP.DEPBAR.LE gsb0, 0x0 ;  /* 0x00008000000079c5 */ /* 0x000fe40000010000 */
[----:B------:R-:W-:Y:S01]  /*2bd0*/  WARPGROUP.ARRIVE ;  /* 0x00000000000079c5 */ /* 0x000fe20000000000 */
[----:B------:R-:W-:Y:S04]  /*2be0*/  STL.64 [R1+0x240], R230 ;  /* 0x000240e601007387 */ /* 0x000fe80000100a00 */
[----:B------:R-:W-:Y:S01]  /*2bf0*/  STL.64 [R1+0x238], R228 ;  /* 0x000238e401007387 */ /* 0x000fe20000100a00 */
[----:B------:R-:W-:Y:S01]  /*2c00*/  IGMMA.64x32x32.S8.S8 R168, gdesc[UR8], RZ, !UPT, gsb0 ;  /* 0x0120000008a879f1 */ /* 0x000fe2000c0410ff */
[----:B------:R-:W-:-:S02]  /*2c10*/  UIADD3 UR8, UR59, 0x82, URZ ;  /* 0x000000823b087890 */ /* 0x000fc4000fffe03f */
[----:B------:R-:W-:Y:S04]  /*2c20*/  STL.64 [R1+0x230], R226 ;  /* 0x000230e201007387 */ /* 0x000fe80000100a00 */
[----:B------:R-:W-:Y:S01]  /*2c30*/  STL.64 [R1+0x228], R224 ;  /* 0x000228e001007387 */ /* 0x000fe20000100a00 */
[----:B------:R-:W-:-:S03]  /*2c40*/  UMOV UR18, UR8 ;  /* 0x0000000800127c82 */ /* 0x000fc60008000000 */
[----:B------:R-:W-:Y:S04]  /*2c50*/  STL.64 [R1+0x220], R222 ;  /* 0x000220de01007387 */ /* 0x000fe80000100a00 */
[----:B------:R0:W-:Y:S02]  /*2c60*/  STL.64 [R1+0x218], R220 ;  /* 0x000218dc01007387 */ /* 0x0001e40000100a00 */
[----:B0-----:R-:W-:Y:S01]  /*2c70*/  IMAD.MOV.U32 R220, RZ, RZ, R108 ;  /* 0x000000ffffdc7224 */ /* 0x001fe200078e006c */
[----:B------:R-:W-:Y:S02]  /*2c80*/  WARPGROUP.DEPBAR.LE gsb0, 0x0 ;  /* 0x00008000000079c5 */ /* 0x000fe40000010000 */
[----:B------:R0:W-:Y:S04]  /*2c90*/  STL.64 [R1+0x280], R182 ;  /* 0x000280b601007387 */ /* 0x0001e80000100a00 */
[----:B------:R1:W-:Y:S04]  /*2ca0*/  STL.64 [R1+0x278], R180 ;  /* 0x000278b401007387 */ /* 0x0003e80000100a00 */
[----:B------:R2:W-:Y:S04]  /*2cb0*/  STL.64 [R1+0x270], R178 ;  /* 0x000270b201007387 */ /* 0x0005e80000100a00 */
[----:B------:R3:W-:Y:S01]  /*2cc0*/  STL.64 [R1+0x268], R176 ;  /* 0x000268b001007387 */ /* 0x0007e20000100a00 */
[----:B0-----:R-:W-:-:S02]  /*2cd0*/  IMAD.MOV.U32 R182, RZ, RZ, R121 ;  /* 0x000000ffffb67224 */ /* 0x001fc400078e0079 */
[----:B------:R-:W-:Y:S01]  /*2ce0*/  IMAD.MOV.U32 R183, RZ, RZ, R120 ;  /* 0x000000ffffb77224 */ /* 0x000fe200078e0078 */
[----:B------:R0:W-:Y:S01]  /*2cf0*/  STL.64 [R1+0x260], R174 ;  /* 0x000260ae01007387 */ /* 0x0001e20000100a00 */
[----:B-1----:R-:W-:Y:S02]  /*2d00*/  IMAD.MOV.U32 R180, RZ, RZ, R123 ;  /* 0x000000ffffb47224 */ /* 0x002fe400078e007b */
[----:B------:R-:W-:Y:S01]  /*2d10*/  IMAD.MOV.U32 R181, RZ, RZ, R122 ;  /* 0x000000ffffb57224 */ /* 0x000fe200078e007a */
[----:B------:R1:W-:Y:S01]  /*2d20*/  STL.64 [R1+0x258], R172 ;  /* 0x000258ac01007387 */ /* 0x0003e20000100a00 */
[----:B--2---:R-:W-:Y:S02]  /*2d30*/  IMAD.MOV.U32 R178, RZ, RZ, R125 ;  /* 0x000000ffffb27224 */ /* 0x004fe400078e007d */
[----:B------:R-:W-:Y:S01]  /*2d40*/  IMAD.MOV.U32 R179, RZ, RZ, R124 ;  /* 0x000000ffffb37224 */ /* 0x000fe200078e007c */
[----:B------:R2:W-:Y:S01]  /*2d50*/  STL.64 [R1+0x250], R170 ;  /* 0x000250aa01007387 */ /* 0x0005e20000100a00 */
[----:B---3--:R-:W-:-:S02]  /*2d60*/  IMAD.MOV.U32 R176, RZ, RZ, R127 ;  /* 0x000000ffffb07224 */ /* 0x008fc400078e007f */
[----:B------:R-:W-:Y:S01]  /*2d70*/  IMAD.MOV.U32 R177, RZ, RZ, R126 ;  /* 0x000000ffffb17224 */ /* 0x000fe200078e007e */
[----:B------:R3:W-:Y:S01]  /*2d80*/  STL.64 [R1+0x248], R168 ;  /* 0x000248a801007387 */ /* 0x0007e20000100a00 */
[----:B0-----:R-:W-:Y:S02]  /*2d90*/  IMAD.MOV.U32 R174, RZ, RZ, R129 ;  /* 0x000000ffffae7224 */ /* 0x001fe400078e0081 */
[----:B------:R-:W-:Y:S02]  /*2da0*/  IMAD.MOV.U32 R175, RZ, RZ, R128 ;  /* 0x000000ffffaf7224 */ /* 0x000fe400078e0080 */
[----:B-1----:R-:W-:Y:S02]  /*2db0*/  IMAD.MOV.U32 R172, RZ, RZ, R131 ;  /* 0x000000ffffac7224 */ /* 0x002fe400078e0083 */
[----:B------:R-:W-:Y:S02]  /*2dc0*/  IMAD.MOV.U32 R173, RZ, RZ, R130 ;  /* 0x000000ffffad7224 */ /* 0x000fe400078e0082 */
[----:B--2---:R-:W-:-:S02]  /*2dd0*/  IMAD.MOV.U32 R170, RZ, RZ, R133 ;  /* 0x000000ffffaa7224 */ /* 0x004fc400078e0085 */
[----:B------:R-:W-:Y:S02]  /*2de0*/  IMAD.MOV.U32 R171, RZ, RZ, R132 ;  /* 0x000000ffffab7224 */ /* 0x000fe400078e0084 */
[----:B---3--:R-:W-:Y:S02]  /*2df0*/  IMAD.MOV.U32 R168, RZ, RZ, R135 ;  /* 0x000000ffffa87224 */ /* 0x008fe400078e0087 */
[----:B------:R-:W-:Y:S02]  /*2e00*/  IMAD.MOV.U32 R169, RZ, RZ, R134 ;  /* 0x000000ffffa97224 */ /* 0x000fe400078e0086 */
[----:B------:R-:W-:-:S06]  /*2e10*/  WARPGROUP.ARRIVE ;  /* 0x00000000000079c5 */ /* 0x000fcc0000000000 */
[----:B------:R-:W-:Y:S03]  /*2e20*/  IGMMA.64x32x32.S8.S8 R120, gdesc[UR24], RZ, !UPT, gsb0 ;  /* 0x01200000187879f1 */ /* 0x000fe6000c0410ff */
        /* <DEDUP_REMOVED lines=55> */
[----:B------:R-:W-:Y:S01]  /*31a0*/  WARPGROUP.ARRIVE ;  /* 0x00000000000079c5 */ /* 0x000fe20000000000 */
[----:B------:R-:W-:Y:S04]  /*31b0*/  STL.64 [R1+0x340], R38 ;  /* 0x0003402601007387 */ /* 0x000fe80000100a00 */
[----:B------:R-:W-:Y:S01]  /*31c0*/  STL.64 [R1+0x338], R36 ;  /* 0x0003382401007387 */ /* 0x000fe20000100a00 */
[----:B------:R-:W-:Y:S03]  /*31d0*/  IGMMA.64x32x32.S8.S8 R72, gdesc[UR4], R72, gsb0 ;  /* 0x01200000044879f1 */ /* 0x000fe60008041048 */
[----:B------:R-:W-:Y:S04]  /*31e0*/  STL.64 [R1+0x330], R34 ;  /* 0x0003302201007387 */ /* 0x000fe80000100a00 */
[----:B------:R-:W-:Y:S04]  /*31f0*/  STL.64 [R1+0x328], R32 ;  /* 0x0003282001007387 */ /* 0x000fe80000100a00 */
[----:B------:R-:W-:Y:S04]  /*3200*/  STL.64 [R1+0x320], R30 ;  /* 0x0003201e01007387 */ /* 0x000fe80000100a00 */
[----:B------:R-:W-:Y:S04]  /*3210*/  STL.64 [R1+0x318], R28 ;  /* 0x0003181c01007387 */ /* 0x000fe80000100a00 */
[----:B------:R-:W-:Y:S04]  /*3220*/  STL.64 [R1+0x310], R26 ;  /* 0x0003101a01007387 */ /* 0x000fe80000100a00 */
[----:B------:R-:W-:Y:S01]  /*3230*/  STL.64 [R1+0x308], R24 ;  /* 0x0003081801007387 */ /* 0x000fe20000100a00 */
[----:B------:R-:W-:-:S02]  /*3240*/  WARPGROUP.DEPBAR.LE gsb0, 0x0 ;  /* 0x00008000000079c5 */ /* 0x000fc40000010000 */
        /* <DEDUP_REMOVED lines=20> */
[----:B------:R-:W-:Y:S04]  /*3390*/  STL.64 [R1+0x138], R134 ;  /* 0x0001388601007387 */ /* 0x000fe80000100a00 */
[----:B------:R-:W2:Y:S01]  /*33a0*/  LDL.LU R108, [R1+0x40c] ;  /* 0x00040c00016c7983 */ /* 0x000ea20000300800 */
        /* <DEDUP_REMOVED lines=10> */
[----:B------:R0:W-:Y:S04]  /*3450*/  STL.64 [R1+0x40], R168 ;  /* 0x000040a801007387 */ /* 0x0001e80000100a00 */
[----:B------:R1:W-:Y:S04]  /*3460*/  STL.64 [R1+0x48], R170 ;  /* 0x000048aa01007387 */ /* 0x0003e80000100a00 */
[----:B------:R3:W-:Y:S04]  /*3470*/  STL.64 [R1+0x50], R172 ;  /* 0x000050ac01007387 */ /* 0x0007e80000100a00 */
[----:B------:R4:W-:Y:S04]  /*3480*/  STL.64 [R1+0x58], R174 ;  /* 0x000058ae01007387 */ /* 0x0009e80000100a00 */
[----:B------:R4:W-:Y:S04]  /*3490*/  STL.64 [R1+0x60], R176 ;  /* 0x000060b001007387 */ /* 0x0009e80000100a00 */
[----:B------:R4:W-:Y:S04]  /*34a0*/  STL.64 [R1+0x68], R178 ;  /* 0x000068b201007387 */ /* 0x0009e80000100a00 */
[----:B------:R4:W-:Y:S04]  /*34b0*/  STL.64 [R1+0x70], R180 ;  /* 0x000070b401007387 */ /* 0x0009e80000100a00 */
[----:B------:R4:W-:Y:S04]  /*34c0*/  STL.64 [R1+0x78], R182 ;  /* 0x000078b601007387 */ /* 0x0009e80000100a00 */
[----:B------:R-:W2:Y:S04]  /*34d0*/  LDL.LU R109, [R1+0x408] ;  /* 0x00040800016d7983 */ /* 0x000ea80000300800 */
[----:B------:R-:W2:Y:S04]  /*34e0*/  LDL.LU R110, [R1+0x404] ;  /* 0x00040400016e7983 */ /* 0x000ea80000300800 */
[----:B------:R-:W2:Y:S04]  /*34f0*/  LDL.LU R111, [R1+0x400] ;  /* 0x00040000016f7983 */ /* 0x000ea80000300800 */
[----:B------:R-:W2:Y:S04]  /*3500*/  LDL.LU R112, [R1+0x3fc] ;  /* 0x0003fc0001707983 */ /* 0x000ea80000300800 */
[----:B------:R-:W2:Y:S01]  /*3510*/  LDL.LU R113, [R1+0x3f8] ;  /* 0x0003f80001717983 */ /* 0x000ea20000300800 */
[----:B------:R-:W-:-:S03]  /*3520*/  IMAD.MOV.U32 R230, RZ, RZ, R118 ;  /* 0x000000ffffe67224 */ /* 0x000fc600078e0076 */
[----:B------:R-:W2:Y:S01]  /*3530*/  LDL.LU R114, [R1+0x3f4] ;  /* 0x0003f40001727983 */ /* 0x000ea20000300800 */
[----:B------:R-:W-:-:S03]  /*3540*/  IMAD.MOV.U32 R231, RZ, RZ, R119 ;  /* 0x000000ffffe77224 */ /* 0x000fc600078e0077 */
[----:B------:R-:W2:Y:S01]  /*3550*/  LDL.LU R115, [R1+0x3f0] ;  /* 0x0003f00001737983 */ /* 0x000ea20000300800 */
[----:B0-----:R-:W-:-:S03]  /*3560*/  IMAD.MOV.U32 R168, RZ, RZ, R152 ;  /* 0x000000ffffa87224 */ /* 0x001fc600078e0098 */
[----:B------:R-:W2:Y:S01]  /*3570*/  LDL.LU R116, [R1+0x3ec] ;  /* 0x0003ec0001747983 */ /* 0x000ea20000300800 */
[----:B------:R-:W-:-:S03]  /*3580*/  IMAD.MOV.U32 R169, RZ, RZ, R153 ;  /* 0x000000ffffa97224 */ /* 0x000fc600078e0099 */
[----:B------:R-:W2:Y:S01]  /*3590*/  LDL.LU R117, [R1+0x3e8] ;  /* 0x0003e80001757983 */ /* 0x000ea20000300800 */
[----:B-1----:R-:W-:-:S03]  /*35a0*/  IMAD.MOV.U32 R170, RZ, RZ, R154 ;  /* 0x000000ffffaa7224 */ /* 0x002fc600078e009a */
[----:B------:R-:W2:Y:S01]  /*35b0*/  LDL.LU R118, [R1+0x3e4] ;  /* 0x0003e40001767983 */ /* 0x000ea20000300800 */
[----:B------:R-:W-:-:S03]  /*35c0*/  IMAD.MOV.U32 R171, RZ, RZ, R155 ;  /* 0x000000ffffab7224 */ /* 0x000fc600078e009b */
[----:B------:R-:W2:Y:S01]  /*35d0*/  LDL.LU R119, [R1+0x3e0] ;  /* 0x0003e00001777983 */ /* 0x000ea20000300800 */
[----:B---3--:R-:W-:-:S03]  /*35e0*/  IMAD.MOV.U32 R172, RZ, RZ, R156 ;  /* 0x000000ffffac7224 */ /* 0x008fc600078e009c */
[----:B------:R-:W3:Y:S01]  /*35f0*/  LDL.LU R152, [R1+0x3dc] ;  /* 0x0003dc0001987983 */ /* 0x000ee20000300800 */
[----:B------:R-:W-:-:S03]  /*3600*/  IMAD.MOV.U32 R173, RZ, RZ, R157 ;  /* 0x000000ffffad7224 */ /* 0x000fc600078e009d */
[----:B------:R-:W3:Y:S01]  /*3610*/  LDL.LU R153, [R1+0x3d8] ;  /* 0x0003d80001997983 */ /* 0x000ee20000300800 */
[----:B----4-:R-:W-:-:S03]  /*3620*/  IMAD.MOV.U32 R174, RZ, RZ, R158 ;  /* 0x000000ffffae7224 */ /* 0x010fc600078e009e */
[----:B------:R-:W3:Y:S01]  /*3630*/  LDL.LU R154, [R1+0x3d4] ;  /* 0x0003d400019a7983 */ /* 0x000ee20000300800 */
[----:B------:R-:W-:-:S03]  /*3640*/  IMAD.MOV.U32 R175, RZ, RZ, R159 ;  /* 0x000000ffffaf7224 */ /* 0x000fc600078e009f */
        /* <DEDUP_REMOVED lines=26> */
[----:B------:R-:W4:Y:S01]  /*37f0*/  LDL.LU R200, [R1+0x39c] ;  /* 0x00039c0001c87983 */ /* 0x000f220000300800 */
        /* <DEDUP_REMOVED lines=21> */
[----:B------:R-:W4:Y:S04]  /*3950*/  LDL.LU R211, [R1+0x370] ;  /* 0x0003700001d37983 */ /* 0x000f280000300800 */
[----:B------:R-:W4:Y:S04]  /*3960*/  LDL.LU R212, [R1+0x36c] ;  /* 0x00036c0001d47983 */ /* 0x000f280000300800 */
[----:B------:R-:W4:Y:S04]  /*3970*/  LDL.LU R213, [R1+0x368] ;  /* 0x0003680001d57983 */ /* 0x000f280000300800 */
[----:B------:R-:W4:Y:S04]  /*3980*/  LDL.LU R214, [R1+0x364] ;  /* 0x0003640001d67983 */ /* 0x000f280000300800 */
[----:B------:R-:W4:Y:S01]  /*3990*/  LDL.LU R215, [R1+0x360] ;  /* 0x0003600001d77983 */ /* 0x000f220000300800 */
[----:B------:R-:W-:Y:S01]  /*39a0*/  UMOV UR31, 0x80000020 ;  /* 0x80000020001f7882 */ /* 0x000fe20000000000 */
[----:B------:R-:W-:Y:S01]  /*39b0*/  UIADD3 UR10, UR59, 0x282, URZ ;  /* 0x000002823b0a7890 */ /* 0x000fe2000fffe03f */
[----:B------:R-:W-:Y:S01]  /*39c0*/  UMOV UR8, UR4 ;  /* 0x0000000400087c82 */ /* 0x000fe20008000000 */
[----:B------:R-:W-:Y:S01]  /*39d0*/  UMOV UR9, UR5 ;  /* 0x0000000500097c82 */ /* 0x000fe20008000000 */
[----:B------:R-:W-:Y:S01]  /*39e0*/  UMOV UR11, 0x80000020 ;  /* 0x80000020000b7882 */ /* 0x000fe20000000000 */
[----:B------:R-:W-:Y:S01]  /*39f0*/  UIADD3 UR14, UR59, 0x302, URZ ;  /* 0x000003023b0e7890 */ /* 0x000fe2000fffe03f */
[----:B------:R-:W2:Y:S01]  /*3a00*/  LDL.LU R24, [R1] ;  /* 0x0000000001187983 */ /* 0x000ea20000300800 */
[----:B------:R-:W-:Y:S01]  /*3a10*/  UMOV UR12, UR4 ;  /* 0x00000004000c7c82 */ /* 0x000fe20008000000 */
[----:B------:R-:W-:Y:S01]  /*3a20*/  UMOV UR13, UR5 ;  /* 0x00000005000d7c82 */ /* 0x000fe20008000000 */
[----:B------:R-:W-:Y:S01]  /*3a30*/  UMOV UR15, 0x80000020 ;  /* 0x80000020000f7882 */ /* 0x000fe20000000000 */
[----:B------:R-:W2:Y:S04]  /*3a40*/  LDL.LU R25, [R1+0x4] ;  /* 0x0000040001197983 */ /* 0x000ea80000300800 */
[----:B------:R-:W2:Y:S04]  /*3a50*/  LDL.LU R26, [R1+0x8] ;  /* 0x00000800011a7983 */ /* 0x000ea80000300800 */
[----:B------:R-:W2:Y:S04]  /*3a60*/  LDL.LU R27, [R1+0xc] ;  /* 0x00000c00011b7983 */ /* 0x000ea80000300800 */
[----:B------:R-:W2:Y:S04]  /*3a70*/  LDL.LU R28, [R1+0x10] ;  /* 0x00001000011c7983 */ /* 0x000ea80000300800 */
[----:B------:R-:W2:Y:S04]  /*3a80*/  LDL.LU R29, [R1+0x14] ;  /* 0x00001400011d7983 */ /* 0x000ea80000300800 */
[----:B------:R-:W2:Y:S04]  /*3a90*/  LDL.LU R30, [R1+0x18] ;  /* 0x00001800011e7983 */ /* 0x000ea80000300800 */
[----:B------:R-:W2:Y:S04]  /*3aa0*/  LDL.LU R31, [R1+0x1c] ;  /* 0x00001c00011f7983 */ /* 0x000ea80000300800 */
[----:B------:R-:W2:Y:S01]  /*3ab0*/  LDL.LU R32, [R1+0x20] ;  /* 0x0000200001207983 */ /* 0x000ea20000300800 */
[----:B----4-:R-:W-:-:S06]  /*3ac0*/  WARPGROUP.ARRIVE ;  /* 0x00000000000079c5 */ /* 0x010fcc0000000000 */
[----:B------:R-:W-:Y:S03]  /*3ad0*/  IGMMA.64x32x32.S8.S8 R200, gdesc[UR20], R200, gsb0 ;  /* 0x0120000014c879f1 */ /* 0x000fe600080410c8 */
[----:B------:R-:W-:Y:S02]  /*3ae0*/  WARPGROUP.DEPBAR.LE gsb0, 0x0 ;  /* 0x00008000000079c5 */ /* 0x000fe40000010000 */
[----:B---3--:R-:W-:-:S06]  /*3af0*/  WARPGROUP.ARRIVE ;  /* 0x00000000000079c5 */ /* 0x008fcc0000000000 */
[----:B------:R-:W-:Y:S03]  /*3b00*/  IGMMA.64x32x32.S8.S8 R152, gdesc[UR28], R152, gsb0 ;  /* 0x012000001c9879f1 */ /* 0x000fe60008041098 */
[----:B------:R-:W-:Y:S02]  /*3b10*/  WARPGROUP.DEPBAR.LE gsb0, 0x0 ;  /* 0x00008000000079c5 */ /* 0x000fe40000010000 */
[----:B--2---:R-:W-:-:S06]  /*3b20*/  WARPGROUP.ARRIVE ;  /* 0x00000000000079c5 */ /* 0x004fcc0000000000 */
[----:B------:R-:W-:Y:S03]  /*3b30*/  IGMMA.64x32x32.S8.S8 R104, gdesc[UR8], R104, gsb0 ;  /* 0x01200000086879f1 */ /* 0x000fe60008041068 */
[----:B------:R-:W-:Y:S02]  /*3b40*/  WARPGROUP.DEPBAR.LE gsb0, 0x0 ;  /* 0x00008000000079c5 */ /* 0x000fe40000010000 */
[----:B------:R-:W-:-:S06]  /*3b50*/  WARPGROUP.ARRIVE ;  /* 0x00000000000079c5 */ /* 0x000fcc0000000000 */
[----:B------:R-:W-:Y:S01]  /*3b60*/  IGMMA.64x32x32.S8.S8 R56, gdesc[UR12], R56, gsb0 ;  /* 0x012000000c3879f1 */ /* 0x000fe20008041038 */
[----:B------:R-:W-:Y:S01]  /*3b70*/  UIADD3 UR16, UR58, 0x202, URZ ;  /* 0x000002023a107890 */ /* 0x000fe2000fffe03f */
[----:B------:R-:W-:-:S06]  /*3b80*/  UMOV UR13, 0x80000020 ;  /* 0x80000020000d7882 */ /* 0x000fcc0000000000 */
[----:B------:R-:W-:Y:S01]  /*3b90*/  UMOV UR12, UR16 ;  /* 0x00000010000c7c82 */ /* 0x000fe20008000000 */
[----:B------:R-:W-:Y:S02]  /*3ba0*/  WARPGROUP.DEPBAR.LE gsb0, 0x0 ;  /* 0x00008000000079c5 */ /* 0x000fe40000010000 */
[----:B------:R-:W-:-:S06]  /*3bb0*/  WARPGROUP.ARRIVE ;  /* 0x00000000000079c5 */ /* 0x000fcc0000000000 */
[----:B------:R-:W-:Y:S01]  /*3bc0*/  IGMMA.64x32x32.S8.S8 R40, gdesc[UR12], R40, gsb0 ;  /* 0x012000000c2879f1 */ /* 0x000fe20008041028 */
[----:B------:R-:W-:Y:S01]  /*3bd0*/  UMOV UR8, UR12 ;  /* 0x0000000c00087c82 */ /* 0x000fe20008000000 */
        /* <DEDUP_REMOVED lines=14> */
[----:B------:R-:W-:Y:S02]  /*3cc0*/  IMAD.MOV.U32 R33, RZ, RZ, R0 ;  /* 0x000000ffff217224 */ /* 0x000fe400078e0000 */
[----:B------:R-:W-:Y:S02]  /*3cd0*/  IMAD.MOV.U32 R34, RZ, RZ, R19 ;  /* 0x000000ffff227224 */ /* 0x000fe400078e0013 */
[----:B------:R-:W-:Y:S02]  /*3ce0*/  IMAD.MOV.U32 R35, RZ, RZ, R18 ;  /* 0x000000ffff237224 */ /* 0x000fe400078e0012 */
[----:B------:R-:W-:Y:S02]  /*3cf0*/  IMAD.MOV.U32 R36, RZ, RZ, R17 ;  /* 0x000000ffff247224 */ /* 0x000fe400078e0011 */
[----:B------:R-:W-:Y:S02]  /*3d00*/  IMAD.MOV.U32 R37, RZ, RZ, R16 ;  /* 0x000000ffff257224 */ /* 0x000fe400078e0010 */
[----:B------:R-:W-:-:S02]  /*3d10*/  IMAD.MOV.U32 R38, RZ, RZ, R3 ;  /* 0x000000ffff267224 */ /* 0x000fc400078e0003 */
[----:B------:R-:W-:Y:S01]  /*3d20*/  IMAD.MOV.U32 R39, RZ, RZ, R23 ;  /* 0x000000ffff277224 */ /* 0x000fe200078e0017 */
[----:B------:R-:W-:Y:S01]  /*3d30*/  UMOV UR44, UR12 ;  /* 0x0000000c002c7c82 */ /* 0x000fe20008000000 */
[----:B------:R-:W-:Y:S01]  /*3d40*/  UMOV UR45, UR13 ;  /* 0x0000000d002d7c82 */ /* 0x000fe20008000000 */
        /* <DEDUP_REMOVED lines=15> */
[----:B------:R-:W-:Y:S01]  /*3e40*/  IMAD.MOV.U32 R87, RZ, RZ, R2 ;  /* 0x000000ffff577224 */ /* 0x000fe200078e0002 */
[----:B------:R-:W-:Y:S01]  /*3e50*/  UMOV UR16, UR12 ;  /* 0x0000000c00107c82 */ /* 0x000fe20008000000 */
[----:B------:R-:W-:Y:S01]  /*3e60*/  UMOV UR17, UR13 ;  /* 0x0000000d00117c82 */ /* 0x000fe20008000000 */
[----:B------:R-:W-:Y:S01]  /*3e70*/  UMOV UR4, UR12 ;  /* 0x0000000c00047c82 */ /* 0x000fe20008000000 */
[----:B------:R-:W-:Y:S01]  /*3e80*/  UMOV UR5, UR13 ;  /* 0x0000000d00057c82 */ /* 0x000fe20008000000 */
[----:B------:R-:W-:Y:S01]  /*3e90*/  UIADD3 UR58, UR58, 0x402, URZ ;  /* 0x000004023a3a7890 */ /* 0x000fe2000fffe03f */
[----:B------:R0:W5:Y:S04]  /*3ea0*/  LDL.LU R0, [R1+0x35c] ;  /* 0x00035c0001007983 */ /* 0x0001680000300800 */
[----:B------:R0:W5:Y:S01]  /*3eb0*/  LDL.LU R19, [R1+0x358] ;  /* 0x0003580001137983 */ /* 0x0001620000300800 */
[----:B------:R-:W-:-:S02]  /*3ec0*/  WARPGROUP.DEPBAR.LE gsb0, 0x0 ;  /* 0x00008000000079c5 */ /* 0x000fc40000010000 */
[----:B------:R-:W-:Y:S01]  /*3ed0*/  WARPGROUP.ARRIVE ;  /* 0x00000000000079c5 */ /* 0x000fe20000000000 */
[----:B------:R0:W5:Y:S04]  /*3ee0*/  LDL.LU R18, [R1+0x354] ;  /* 0x0003540001127983 */ /* 0x0001680000300800 */
[----:B------:R0:W5:Y:S01]  /*3ef0*/  LDL.LU R17, [R1+0x350] ;  /* 0x0003500001117983 */ /* 0x0001620000300800 */
[----:B------:R-:W-:Y:S03]  /*3f00*/  IGMMA.64x32x32.S8.S8 R24, gdesc[UR44], R24, gsb0 ;  /* 0x012000002c1879f1 */ /* 0x000fe60008041018 */
[----:B------:R0:W5:Y:S04]  /*3f10*/  LDL.LU R16, [R1+0x34c] ;  /* 0x00034c0001107983 */ /* 0x0001680000300800 */
[----:B------:R0:W5:Y:S01]  /*3f20*/  LDL.LU R3, [R1+0x348] ;  /* 0x0003480001037983 */ /* 0x0001620000300800 */
[----:B------:R-:W-:-:S02]  /*3f30*/  WARPGROUP.DEPBAR.LE gsb0, 0x0 ;  /* 0x00008000000079c5 */ /* 0x000fc40000010000 */
[----:B------:R-:W-:-:S06]  /*3f40*/  WARPGROUP.ARRIVE ;  /* 0x00000000000079c5 */ /* 0x000fcc0000000000 */
[----:B------:R-:W-:Y:S03]  /*3f50*/  IGMMA.64x32x32.S8.S8 R72, gdesc[UR16], R72, gsb0 ;  /* 0x01200000104879f1 */ /* 0x000fe60008041048 */
[----:B------:R-:W-:Y:S02]  /*3f60*/  WARPGROUP.DEPBAR.LE gsb0, 0x0 ;  /* 0x00008000000079c5 */ /* 0x000fe40000010000 */
[----:B------:R-:W-:-:S06]  /*3f70*/  WARPGROUP.ARRIVE ;  /* 0x00000000000079c5 */ /* 0x000fcc0000000000 */
[----:B------:R-:W-:Y:S01]  /*3f80*/  IGMMA.64x32x32.S8.S8 R120, gdesc[UR4], R120, gsb0 ;  /* 0x01200000047879f1 */ /* 0x000fe20008041078 */
[----:B------:R-:W-:Y:S01]  /*3f90*/  UMOV UR4, UR58 ;  /* 0x0000003a00047c82 */ /* 0x000fe20008000000 */
[----:B------:R-:W-:Y:S01]  /*3fa0*/  UMOV UR5, 0x80000020 ;  /* 0x8000002000057882 */ /* 0x000fe20000000000 */
[----:B------:R-:W-:Y:S02]  /*3fb0*/  WARPGROUP.DEPBAR.LE gsb0, 0x0 ;  /* 0x00008000000079c5 */ /* 0x000fe40000010000 */
[----:B------:R-:W-:-:S06]  /*3fc0*/  WARPGROUP.ARRIVE ;  /* 0x00000000000079c5 */ /* 0x000fcc0000000000 */
[----:B------:R-:W-:Y:S01]  /*3fd0*/  IGMMA.64x32x32.S8.S8 R168, gdesc[UR4], R168, gsb0 ;  /* 0x0120000004a879f1 */ /* 0x000fe200080410a8 */
[----:B------:R-:W-:Y:S01]  /*3fe0*/  STL.64 [R1], R24 ;  /* 0x0000001801007387 */ /* 0x000fe20000100a00 */
[----:B------:R-:W-:Y:S01]  /*3ff0*/  UMOV UR16, UR4 ;  /* 0x0000000400107c82 */ /* 0x000fe20008000000 */
[----:B------:R-:W-:Y:S02]  /*4000*/  UMOV UR17, UR5 ;  /* 0x0000000500117c82 */ /* 0x000fe40008000000 */
[----:B------:R-:W-:Y:S04]  /*4010*/  STL.64 [R1+0x8], R26 ;  /* 0x0000081a01007387 */ /* 0x000fe80000100a00 */
[----:B------:R-:W-:Y:S04]  /*4020*/  STL.64 [R1+0x10], R28 ;  /* 0x0000101c01007387 */ /* 0x000fe80000100a00 */
[----:B------:R-:W-:Y:S04]  /*4030*/  STL.64 [R1+0x18], R30 ;  /* 0x0000181e01007387 */ /* 0x000fe80000100a00 */
[----:B------:R-:W-:Y:S04]  /*4040*/  STL.64 [R1+0x20], R32 ;  /* 0x0000202001007387 */ /* 0x000fe80000100a00 */
[----:B------:R-:W-:Y:S04]  /*4050*/  STL.64 [R1+0x28], R34 ;  /* 0x0000282201007387 */ /* 0x000fe80000100a00 */
[----:B------:R-:W-:Y:S04]  /*4060*/  STL.64 [R1+0x30], R36 ;  /* 0x0000302401007387 */ /* 0x000fe80000100a00 */
[----:B------:R1:W-:Y:S04]  /*4070*/  STL.64 [R1+0x38], R38 ;  /* 0x0000382601007387 */ /* 0x0003e80000100a00 */
[----:B-1----:R-:W2:Y:S04]  /*4080*/  LDL.LU.64 R38, [R1+0x340] ;  /* 0x0003400001267983 */ /* 0x002ea80000300a00 */
[----:B------:R-:W2:Y:S04]  /*4090*/  LDL.LU.64 R36, [R1+0x338] ;  /* 0x0003380001247983 */ /* 0x000ea80000300a00 */
[----:B------:R-:W2:Y:S04]  /*40a0*/  LDL.LU.64 R34, [R1+0x330] ;  /* 0x0003300001227983 */ /* 0x000ea80000300a00 */
[----:B------:R-:W2:Y:S04]  /*40b0*/  LDL.LU.64 R32, [R1+0x328] ;  /* 0x0003280001207983 */ /* 0x000ea80000300a00 */
[----:B------:R-:W2:Y:S01]  /*40c0*/  LDL.LU.64 R30, [R1+0x320] ;  /* 0x00032000011e7983 */ /* 0x000ea20000300a00 */
[----:B------:R-:W-:-:S02]  /*40d0*/  WARPGROUP.DEPBAR.LE gsb0, 0x0 ;  /* 0x00008000000079c5 */ /* 0x000fc40000010000 */
[----:B------:R-:W-:Y:S01]  /*40e0*/  WARPGROUP.ARRIVE ;  /* 0x00000000000079c5 */ /* 0x000fe20000000000 */
[----:B------:R-:W2:Y:S04]  /*40f0*/  LDL.LU.64 R28, [R1+0x318] ;  /* 0x00031800011c7983 */ /* 0x000ea80000300a00 */
[----:B------:R-:W2:Y:S01]  /*4100*/  LDL.LU.64 R26, [R1+0x310] ;  /* 0x00031000011a7983 */ /* 0x000ea20000300a00 */
[----:B------:R-:W-:Y:S03]  /*4110*/  IGMMA.64x32x32.S8.S8 R220, gdesc[UR16], R220, gsb0 ;  /* 0x0120000010dc79f1 */ /* 0x000fe600080410dc */
[----:B------:R-:W2:Y:S04]  /*4120*/  LDL.LU.64 R24, [R1+0x308] ;  /* 0x0003080001187983 */ /* 0x000ea80000300a00 */
[----:B------:R-:W-:Y:S04]  /*4130*/  STL.64 [R1+0xc0], R72 ;  /* 0x0000c04801007387 */ /* 0x000fe80000100a00 */
[----:B------:R-:W-:Y:S04]  /*4140*/  STL.64 [R1+0xc8], R74 ;  /* 0x0000c84a01007387 */ /* 0x000fe80000100a00 */
[----:B------:R-:W-:Y:S04]  /*4150*/  STL.64 [R1+0xd0], R76 ;  /* 0x0000d04c01007387 */ /* 0x000fe80000100a00 */
[----:B------:R-:W-:Y:S04]  /*4160*/  STL.64 [R1+0xd8], R78 ;  /* 0x0000d84e01007387 */ /* 0x000fe80000100a00 */
[----:B------:R-:W-:Y:S04]  /*4170*/  STL.64 [R1+0xe0], R80 ;  /* 0x0000e05001007387 */ /* 0x000fe80000100a00 */
[----:B------:R-:W-:Y:S04]  /*4180*/  STL.64 [R1+0xe8], R82 ;  /* 0x0000e85201007387 */ /* 0x000fe80000100a00 */
[----:B------:R-:W-:Y:S04]  /*4190*/  STL.64 [R1+0xf0], R84 ;  /* 0x0000f05401007387 */ /* 0x000fe80000100a00 */
[----:B------:R1:W-:Y:S04]  /*41a0*/  STL.64 [R1+0xf8], R86 ;  /* 0x0000f85601007387 */ /* 0x0003e80000100a00 */
[----:B-1----:R-:W3:Y:S04]  /*41b0*/  LDL.LU.64 R86, [R1+0x300] ;  /* 0x0003000001567983 */ /* 0x002ee80000300a00 */
[----:B------:R-:W3:Y:S04]  /*41c0*/  LDL.LU.64 R84, [R1+0x2f8] ;  /* 0x0002f80001547983 */ /* 0x000ee80000300a00 */
[----:B------:R-:W3:Y:S04]  /*41d0*/  LDL.LU.64 R82, [R1+0x2f0] ;  /* 0x0002f00001527983 */ /* 0x000ee80000300a00 */
[----:B------:R-:W3:Y:S04]  /*41e0*/  LDL.LU.64 R80, [R1+0x2e8] ;  /* 0x0002e80001507983 */ /* 0x000ee80000300a00 */
[----:B------:R-:W3:Y:S04]  /*41f0*/  LDL.LU.64 R78, [R1+0x2e0] ;  /* 0x0002e000014e7983 */ /* 0x000ee80000300a00 */
[----:B------:R-:W3:Y:S04]  /*4200*/  LDL.LU.64 R76, [R1+0x2d8] ;  /* 0x0002d800014c7983 */ /* 0x000ee80000300a00 */
[----:B------:R-:W3:Y:S04]  /*4210*/  LDL.LU.64 R74, [R1+0x2d0] ;  /* 0x0002d000014a7983 */ /* 0x000ee80000300a00 */
[----:B------:R-:W3:Y:S04]  /*4220*/  LDL.LU.64 R72, [R1+0x2c8] ;  /* 0x0002c80001487983 */ /* 0x000ee80000300a00 */
        /* <DEDUP_REMOVED lines=8> */
[----:B-1----:R-:W4:Y:S04]  /*42b0*/  LDL.LU.64 R134, [R1+0x2c0] ;  /* 0x0002c00001867983 */ /* 0x002f280000300a00 */
[----:B------:R-:W4:Y:S04]  /*42c0*/  LDL.LU.64 R132, [R1+0x2b8] ;  /* 0x0002b80001847983 */ /* 0x000f280000300a00 */
[----:B------:R-:W4:Y:S04]  /*42d0*/  LDL.LU.64 R130, [R1+0x2b0] ;  /* 0x0002b00001827983 */ /* 0x000f280000300a00 */
[----:B------:R-:W4:Y:S04]  /*42e0*/  LDL.LU.64 R128, [R1+0x2a8] ;  /* 0x0002a80001807983 */ /* 0x000f280000300a00 */
[----:B------:R-:W4:Y:S04]  /*42f0*/  LDL.LU.64 R126, [R1+0x2a0] ;  /* 0x0002a000017e7983 */ /* 0x000f280000300a00 */
[----:B------:R-:W4:Y:S04]  /*4300*/  LDL.LU.64 R124, [R1+0x298] ;  /* 0x00029800017c7983 */ /* 0x000f280000300a00 */
[----:B------:R-:W4:Y:S04]  /*4310*/  LDL.LU.64 R122, [R1+0x290] ;  /* 0x00029000017a7983 */ /* 0x000f280000300a00 */
[----:B------:R-:W4:Y:S04]  /*4320*/  LDL.LU.64 R120, [R1+0x288] ;  /* 0x0002880001787983 */ /* 0x000f280000300a00 */
[----:B------:R-:W-:Y:S04]  /*4330*/  STL.64 [R1+0x140], R168 ;  /* 0x000140a801007387 */ /* 0x000fe80000100a00 */
[----:B------:R-:W-:Y:S04]  /*4340*/  STL.64 [R1+0x148], R170 ;  /* 0x000148aa01007387 */ /* 0x000fe80000100a00 */
[----:B------:R-:W-:Y:S04]  /*4350*/  STL.64 [R1+0x150], R172 ;  /* 0x000150ac01007387 */ /* 0x000fe80000100a00 */
[----:B------:R-:W-:Y:S04]  /*4360*/  STL.64 [R1+0x158], R174 ;  /* 0x000158ae01007387 */ /* 0x000fe80000100a00 */
[----:B------:R-:W-:Y:S04]  /*4370*/  STL.64 [R1+0x160], R176 ;  /* 0x000160b001007387 */ /* 0x000fe80000100a00 */
[----:B------:R-:W-:Y:S04]  /*4380*/  STL.64 [R1+0x168], R178 ;  /* 0x000168b201007387 */ /* 0x000fe80000100a00 */
[----:B------:R-:W-:Y:S04]  /*4390*/  STL.64 [R1+0x170], R180 ;  /* 0x000170b401007387 */ /* 0x000fe80000100a00 */
[----:B------:R1:W-:Y:S01]  /*43a0*/  STL.64 [R1+0x178], R182 ;  /* 0x000178b601007387 */ /* 0x0003e20000100a00 */
[----:B------:R-:W-:-:S03]  /*43b0*/  WARPGROUP.DEPBAR.LE gsb0, 0x0 ;  /* 0x00008000000079c5 */ /* 0x000fc60000010000 */
[----:B-1----:R-:W2:Y:S04]  /*43c0*/  LDL.LU.64 R182, [R1+0x280] ;  /* 0x0002800001b67983 */ /* 0x002ea80000300a00 */
[----:B------:R-:W2:Y:S04]  /*43d0*/  LDL.LU.64 R180, [R1+0x278] ;  /* 0x0002780001b47983 */ /* 0x000ea80000300a00 */
[----:B------:R-:W2:Y:S04]  /*43e0*/  LDL.LU.64 R178, [R1+0x270] ;  /* 0x0002700001b27983 */ /* 0x000ea80000300a00 */
[----:B------:R-:W2:Y:S04]  /*43f0*/  LDL.LU.64 R176, [R1+0x268] ;  /* 0x0002680001b07983 */ /* 0x000ea80000300a00 */
[----:B------:R-:W2:Y:S04]  /*4400*/  LDL.LU.64 R174, [R1+0x260] ;  /* 0x0002600001ae7983 */ /* 0x000ea80000300a00 */
[----:B------:R-:W2:Y:S04]  /*4410*/  LDL.LU.64 R172, [R1+0x258] ;  /* 0x0002580001ac7983 */ /* 0x000ea80000300a00 */
[----:B------:R-:W2:Y:S04]  /*4420*/  LDL.LU.64 R170, [R1+0x250] ;  /* 0x0002500001aa7983 */ /* 0x000ea80000300a00 */
[----:B------:R-:W2:Y:S04]  /*4430*/  LDL.LU.64 R168, [R1+0x248] ;  /* 0x0002480001a87983 */ /* 0x000ea80000300a00 */
[----:B------:R-:W-:Y:S04]  /*4440*/  STL.64 [R1+0x80], R220 ;  /* 0x000080dc01007387 */ /* 0x000fe80000100a00 */
[----:B------:R-:W-:Y:S04]  /*4450*/  STL.64 [R1+0x88], R222 ;  /* 0x000088de01007387 */ /* 0x000fe80000100a00 */
[----:B------:R-:W-:Y:S04]  /*4460*/  STL.64 [R1+0x90], R224 ;  /* 0x000090e001007387 */ /* 0x000fe80000100a00 */
[----:B------:R-:W-:Y:S04]  /*4470*/  STL.64 [R1+0x98], R226 ;  /* 0x000098e201007387 */ /* 0x000fe80000100a00 */
[----:B------:R-:W-:Y:S04]  /*4480*/  STL.64 [R1+0xa0], R228 ;  /* 0x0000a0e401007387 */ /* 0x000fe80000100a00 */
[----:B------:R1:W-:Y:S04]  /*4490*/  STL.64 [R1+0xa8], R230 ;  /* 0x0000a8e601007387 */ /* 0x0003e80000100a00 */
[----:B------:R0:W-:Y:S04]  /*44a0*/  STL.64 [R1+0xb0], R232 ;  /* 0x0000b0e801007387 */ /* 0x0001e80000100a00 */
[----:B------:R0:W-:Y:S04]  /*44b0*/  STL.64 [R1+0xb8], R234 ;  /* 0x0000b8ea01007387 */ /* 0x0001e80000100a00 */
[----:B-1----:R-:W3:Y:S04]  /*44c0*/  LDL.LU.64 R230, [R1+0x240] ;  /* 0x0002400001e67983 */ /* 0x002ee80000300a00 */
[----:B------:R-:W3:Y:S04]  /*44d0*/  LDL.LU.64 R228, [R1+0x238] ;  /* 0x0002380001e47983 */ /* 0x000ee80000300a00 */
[----:B------:R-:W3:Y:S04]  /*44e0*/  LDL.LU.64 R226, [R1+0x230] ;  /* 0x0002300001e27983 */ /* 0x000ee80000300a00 */
[----:B------:R-:W3:Y:S04]  /*44f0*/  LDL.LU.64 R224, [R1+0x228] ;  /* 0x0002280001e07983 */ /* 0x000ee80000300a00 */
[----:B------:R-:W3:Y:S04]  /*4500*/  LDL.LU.64 R222, [R1+0x220] ;  /* 0x0002200001de7983 */ /* 0x000ee80000300a00 */
[----:B------:R-:W3:Y:S01]  /*4510*/  LDL.LU.64 R220, [R1+0x218] ;  /* 0x0002180001dc7983 */ /* 0x000ee20000300a00 */
        /* <DEDUP_REMOVED lines=10> */
[----:B---3--:R-:W-:-:S06]  /*45c0*/  WARPGROUP.ARRIVE ;  /* 0x00000000000079c5 */ /* 0x008fcc0000000000 */
[----:B------:R-:W-:Y:S03]  /*45d0*/  IGMMA.64x32x32.S8.S8 R216, gdesc[UR44], R216, gsb0 ;  /* 0x012000002cd879f1 */ /* 0x000fe600080410d8 */
[----:B------:R-:W-:Y:S02]  /*45e0*/  WARPGROUP.DEPBAR.LE gsb0, 0x0 ;  /* 0x00008000000079c5 */ /* 0x000fe40000010000 */
[----:B--2---:R-:W-:-:S06]  /*45f0*/  WARPGROUP.ARRIVE ;  /* 0x00000000000079c5 */ /* 0x004fcc0000000000 */
[----:B------:R-:W-:Y:S03]  /*4600*/  IGMMA.64x32x32.S8.S8 R168, gdesc[UR20], R168, gsb0 ;  /* 0x0120000014a879f1 */ /* 0x000fe600080410a8 */
[----:B------:R-:W-:Y:S02]  /*4610*/  WARPGROUP.DEPBAR.LE gsb0, 0x0 ;  /* 0x00008000000079c5 */ /* 0x000fe40000010000 */
[----:B----4-:R-:W-:-:S06]  /*4620*/  WARPGROUP.ARRIVE ;  /* 0x00000000000079c5 */ /* 0x010fcc0000000000 */
[----:B------:R-:W-:Y:S03]  /*4630*/  IGMMA.64x32x32.S8.S8 R120, gdesc[UR28], R120, gsb0 ;  /* 0x012000001c7879f1 */ /* 0x000fe60008041078 */
[----:B------:R-:W-:Y:S02]  /*4640*/  WARPGROUP.DEPBAR.LE gsb0, 0x0 ;  /* 0x00008000000079c5 */ /* 0x000fe40000010000 */
[----:B------:R-:W-:-:S06]  /*4650*/  WARPGROUP.ARRIVE ;  /* 0x00000000000079c5 */ /* 0x000fcc0000000000 */
[----:B------:R-:W-:Y:S03]  /*4660*/  IGMMA.64x32x32.S8.S8 R72, gdesc[UR8], R72, gsb0 ;  /* 0x01200000084879f1 */ /* 0x000fe60008041048 */
[----:B------:R-:W-:Y:S02]  /*4670*/  WARPGROUP.DEPBAR.LE gsb0, 0x0 ;  /* 0x00008000000079c5 */ /* 0x000fe40000010000 */
[----:B------:R-:W-:-:S06]  /*4680*/  WARPGROUP.ARRIVE ;  /* 0x00000000000079c5 */ /* 0x000fcc0000000000 */
[----:B------:R-:W-:Y:S03]  /*4690*/  IGMMA.64x32x32.S8.S8 R24, gdesc[UR4], R24, gsb0 ;  /* 0x01200000041879f1 */ /* 0x000fe60008041018 */
[----:B------:R-:W-:Y:S02]  /*46a0*/  WARPGROUP.DEPBAR.LE gsb0, 0x0 ;  /* 0x00008000000079c5 */ /* 0x000fe40000010000 */
[----:B0-----:R-:W-:Y:S05]  /*46b0*/  @!P1 BRA `(.L_x_22) ;  /* 0x00000038009c9947 */ /* 0x001fea0003800000 */
[----:B------:R-:W-:Y:S02]  /*46c0*/  UIADD3 UR33, UR48, 0x1, URZ ;  /* 0x0000000130217890 */ /* 0x000fe4000fffe03f */
[----:B------:R-:W-:Y:S02]  /*46d0*/  UMOV UR32, UR48 ;  /* 0x0000003000207c82 */ /* 0x000fe40008000000 */
[----:B------:R-:W-:-:S04]  /*46e0*/  UISETP.NE.AND UP0, UPT, UR33, 0x5, UPT ;  /* 0x000000052100788c */ /* 0x000fc8000bf05270 */
[----:B------:R-:W-:Y:S02]  /*46f0*/  USEL UR4, URZ, 0x1, UP0 ;  /* 0x000000013f047887 */ /* 0x000fe40008000000 */
[----:B------:R-:W-:Y:S02]  /*4700*/  USEL UR33, UR33, URZ, UP0 ;  /* 0x0000003f21217287 */ /* 0x000fe40008000000 */
[----:B------:R-:W-:-:S06]  /*4710*/  ULOP3.LUT UR4, UR49, UR4, URZ, 0x3c, !UPT ;  /* 0x0000000431047292 */ /* 0x000fcc000f8e3c3f */
[----:B------:R-:W-:-:S07]  /*4720*/  IMAD.U32 R2, RZ, RZ, UR4 ;  /* 0x00000004ff027e24 */ /* 0x000fce000f8e00ff */
.L_x_29:
[----:B------:R-:W-:Y:S05]  /*4730*/  @!P0 BRA `(.L_x_23) ;  /* 0x0000000000048947 */ /* 0x000fea0003800000 */
[----:B------:R-:W-:Y:S01]  /*4740*/  BPT.TRAP 0x1 ;  /* 0x000000040000795c */ /* 0x000fe20000300000 */
.L_x_23:
[----:B------:R-:W0:Y:S01]  /*4750*/  S2UR UR5, SR_CgaCtaId ;  /* 0x00000000000579c3 */ /* 0x000e220000008800 */
[----:B------:R-:W-:Y:S01]  /*4760*/  UMOV UR4, 0x400 ;  /* 0x0000040000047882 */ /* 0x000fe20000000000 */
[----:B------:R-:W-:Y:S01]  /*4770*/  IMAD.U32 R4, RZ, RZ, UR33 ;  /* 0x00000021ff047e24 */ /* 0x000fe2000f8e00ff */
[----:B------:R-:W-:Y:S01]  /*4780*/  SHF.L.U32 R5, R2, 0x1f, RZ ;  /* 0x0000001f02057819 */ /* 0x000fe200000006ff */
[----:B0-----:R-:W-:-:S06]  /*4790*/  ULEA UR4, UR5, UR4, 0x18 ;  /* 0x0000000405047291 */ /* 0x001fcc000f8ec03f */
[----:B-----5:R-:W-:-:S04]  /*47a0*/  IMAD.U32 R0, RZ, RZ, UR4 ;  /* 0x00000004ff007e24 */ /* 0x020fc8000f8e00ff */
[----:B------:R-:W-:-:S04]  /*47b0*/  IMAD R4, R4, 0x8, R0 ;  /* 0x0000000804047824 */ /* 0x000fc800078e0200 */
[----:B------:R0:W1:Y:S01]  /*47c0*/  SYNCS.PHASECHK.TRANS64.TRYWAIT P1, [R4+URZ], R5 ;  /* 0x00000005040075a7 */ /* 0x000062000802017f */
[----:B------:R-:W-:Y:S05]  /*47d0*/  @!P0 BRA `(.L_x_24) ;  /* 0x0000000000048947 */ /* 0x000fea0003800000 */
[----:B------:R-:W-:Y:S01]  /*47e0*/  BPT.TRAP 0x1 ;  /* 0x000000040000795c */ /* 0x000fe20000300000 */
.L_x_24:
[----:B-1----:R-:W-:Y:S05]  /*47f0*/  @P1 BRA `(.L_x_25) ;  /* 0x0000000000081947 */ /* 0x002fea0003800000 */
[----:B------:R-:W1:Y:S02]  /*4800*/  SYNCS.PHASECHK.TRANS64.TRYWAIT P1, [R4+URZ], R5 ;  /* 0x00000005040075a7 */ /* 0x000e64000802017f */
[----:B-1----:R-:W-:Y:S05]  /*4810*/  @!P1 BRA `(.L_x_26) ;  /* 0x000001cc00a89947 */ /* 0x002fea0003800000 */
.L_x_25:
        /* <DEDUP_REMOVED lines=8> */
[----:B--2---:R-:W2:Y:S04]  /*48a0*/  LDL.LU.64 R168, [R1+0x40] ;  /* 0x0000400001a87983 */ /* 0x004ea80000300a00 */
        /* <DEDUP_REMOVED lines=15> */
[----:B---3--:R-:W3:Y:S04]  /*49a0*/  LDL.LU.64 R120, [R1+0x100] ;  /* 0x0001000001787983 */ /* 0x008ee80000300a00 */
[----:B------:R-:W3:Y:S04]  /*49b0*/  LDL.LU.64 R122, [R1+0x108] ;  /* 0x00010800017a7983 */ /* 0x000ee80000300a00 */
[----:B------:R-:W3:Y:S04]  /*49c0*/  LDL.LU.64 R124, [R1+0x110] ;  /* 0x00011000017c7983 */ /* 0x000ee80000300a00 */
[----:B------:R-:W3:Y:S04]  /*49d0*/  LDL.LU.64 R126, [R1+0x118] ;  /* 0x00011800017e7983 */ /* 0x000ee80000300a00 */
[----:B------:R-:W3:Y:S04]  /*49e0*/  LDL.LU.64 R128, [R1+0x120] ;  /* 0x0001200001807983 */ /* 0x000ee80000300a00 */
[----:B------:R-:W3:Y:S04]  /*49f0*/  LDL.LU.64 R130, [R1+0x128] ;  /* 0x0001280001827983 */ /* 0x000ee80000300a00 */
[----:B------:R-:W3:Y:S04]  /*4a00*/  LDL.LU.64 R132, [R1+0x130] ;  /* 0x0001300001847983 */ /* 0x000ee80000300a00 */
[----:B------:R-:W3:Y:S04]  /*4a10*/  LDL.LU.64 R134, [R1+0x138] ;  /* 0x0001380001867983 */ /* 0x000ee80000300a00 */
[----:B------:R-:W-:Y:S04]  /*4a20*/  STL [R1+0x490], R72 ;  /* 0x0004904801007387 */ /* 0x000fe80000100800 */
[----:B------:R4:W-:Y:S04]  /*4a30*/  STL [R1+0x48c], R73 ;  /* 0x00048c4901007387 */ /* 0x0009e80000100800 */
        /* <DEDUP_REMOVED lines=14> */
[----:B----4-:R-:W4:Y:S04]  /*4b20*/  LDL.LU.64 R72, [R1+0x1c0] ;  /* 0x0001c00001487983 */ /* 0x010f280000300a00 */
[----:B0-----:R-:W4:Y:S04]  /*4b30*/  LDL.LU.64 R74, [R1+0x1c8] ;  /* 0x0001c800014a7983 */ /* 0x001f280000300a00 */
[----:B-1----:R-:W4:Y:S04]  /*4b40*/  LDL.LU.64 R76, [R1+0x1d0] ;  /* 0x0001d000014c7983 */ /* 0x002f280000300a00 */
[----:B------:R-:W4:Y:S04]  /*4b50*/  LDL.LU.64 R78, [R1+0x1d8] ;  /* 0x0001d800014e7983 */ /* 0x000f280000300a00 */
[----:B------:R-:W4:Y:S04]  /*4b60*/  LDL.LU.64 R80, [R1+0x1e0] ;  /* 0x0001e00001507983 */ /* 0x000f280000300a00 */
[----:B------:R-:W4:Y:S04]  /*4b70*/  LDL.LU.64 R82, [R1+0x1e8] ;  /* 0x0001e80001527983 */ /* 0x000f280000300a00 */
[----:B------:R-:W4:Y:S04]  /*4b80*/  LDL.LU.64 R84, [R1+0x1f0] ;  /* 0x0001f00001547983 */ /* 0x000f280000300a00 */
[----:B------:R-:W4:Y:S01]  /*4b90*/  LDL.LU.64 R86, [R1+0x1f8] ;  /* 0x0001f80001567983 */ /* 0x000f220000300a00 */
[----:B------:R-:W-:-:S02]  /*4ba0*/  UIMAD UR34, UR33, 0x600, UR54 ;  /* 0x00000600212278a4 */ /* 0x000fc4000f8e0236 */
[----:B------:R-:W-:Y:S01]  /*4bb0*/  UIMAD UR35, UR33, 0x380, UR55 ;  /* 0x00000380212378a4 */ /* 0x000fe2000f8e0237 */
[----:B------:R0:W-:Y:S01]  /*4bc0*/  STL [R1+0x450], R24 ;  /* 0x0004501801007387 */ /* 0x0001e20000100800 */
[----:B------:R-:W-:Y:S01]  /*4bd0*/  UMOV UR25, 0x80000020 ;  /* 0x8000002000197882 */ /* 0x000fe20000000000 */
[----:B------:R-:W-:Y:S01]  /*4be0*/  UMOV UR27, 0x80000020 ;  /* 0x80000020001b7882 */ /* 0x000fe20000000000 */
[----:B------:R-:W-:Y:S01]  /*4bf0*/  UIADD3 UR22, UR35, 0x80, URZ ;  /* 0x0000008023167890 */ /* 0x000fe2000fffe03f */
[----:B------:R1:W-:Y:S01]  /*4c00*/  STL [R1+0x44c], R25 ;  /* 0x00044c1901007387 */ /* 0x0003e20000100800 */
[----:B------:R-:W-:Y:S01]  /*4c10*/  UMOV UR24, UR34 ;  /* 0x0000002200187c82 */ /* 0x000fe20008000000 */
[----:B------:R-:W-:Y:S01]  /*4c20*/  UMOV UR26, UR35 ;  /* 0x00000023001a7c82 */ /* 0x000fe20008000000 */
[----:B------:R-:W-:Y:S01]  /*4c30*/  UMOV UR20, UR24 ;  /* 0x0000001800147c82 */ /* 0x000fe20008000000 */
[----:B------:R-:W-:Y:S01]  /*4c40*/  UMOV UR21, UR25 ;  /* 0x0000001900157c82 */ /* 0x000fe20008000000 */
[----:B------:R-:W-:Y:S01]  /*4c50*/  UMOV UR23, 0x80000020 ;  /* 0x8000002000177882 */ /* 0x000fe20000000000 */
[----:B------:R-:W-:Y:S01]  /*4c60*/  UIADD3 UR18, UR35, 0x100, URZ ;  /* 0x0000010023127890 */ /* 0x000fe2000fffe03f */
[----:B------:R1:W-:Y:S01]  /*4c70*/  STL [R1+0x448], R26 ;  /* 0x0004481a01007387 */ /* 0x0003e20000100800 */
        /* <DEDUP_REMOVED lines=13> */
[----:B----4-:R-:W-:Y:S01]  /*4d50*/  WARPGROUP.ARRIVE ;  /* 0x00000000000079c5 */ /* 0x010fe20000000000 */
[----:B------:R-:W-:Y:S01]  /*4d60*/  UIADD3 UR6, UR35, 0x280, URZ ;  /* 0x0000028023067890 */ /* 0x000fe2000fffe03f */
[----:B------:R4:W-:Y:S04]  /*4d70*/  STL [R1+0x43c], R29 ;  /* 0x00043c1d01007387 */ /* 0x0009e80000100800 */
[----:B------:R-:W-:Y:S01]  /*4d80*/  IGMMA.64x32x32.S8.S8 R72, gdesc[UR24], R72, gsb0 ;  /* 0x01200000184879f1 */ /* 0x000fe20008041048 */
        /* <DEDUP_REMOVED lines=8> */
[----:B------:R4:W-:Y:S04]  /*4e10*/  STL [R1+0x434], R31 ;  /* 0x0004341f01007387 */ /* 0x0009e80000100800 */
        /* <DEDUP_REMOVED lines=8> */
[----:B------:R-:W-:Y:S04]  /*4ea0*/  STL [R1+0x360], R19 ;  /* 0x0003601301007387 */ /* 0x000fe80000100800 */
[----:B------:R-:W-:Y:S04]  /*4eb0*/  STL [R1+0x35c], R18 ;  /* 0x00035c1201007387 */ /* 0x000fe80000100800 */
[----:B------:R-:W-:Y:S04]  /*4ec0*/  STL [R1+0x358], R17 ;  /* 0x0003581101007387 */ /* 0x000fe80000100800 */
[----:B------:R-:W-:Y:S01]  /*4ed0*/  STL [R1+0x354], R16 ;  /* 0x0003541001007387 */ /* 0x000fe20000100800 */
[----:B------:R-:W-:-:S02]  /*4ee0*/  WARPGROUP.DEPBAR.LE gsb0, 0x0 ;  /* 0x00008000000079c5 */ /* 0x000fc40000010000 */
[----:B---3--:R-:W-:Y:S01]  /*4ef0*/  WARPGROUP.ARRIVE ;  /* 0x00000000000079c5 */ /* 0x008fe20000000000 */
[----:B------:R-:W-:Y:S04]  /*4f00*/  STL [R1+0x350], R3 ;  /* 0x0003500301007387 */ /* 0x000fe80000100800 */
[----:B------:R-:W-:Y:S01]  /*4f10*/  STL [R1+0x34c], R2 ;  /* 0x00034c0201007387 */ /* 0x000fe20000100800 */
[----:B------:R-:W-:Y:S03]  /*4f20*/  IGMMA.64x32x32.S8.S8 R120, gdesc[UR20], R120, gsb0 ;  /* 0x01200000147879f1 */ /* 0x000fe60008041078 */
[----:B------:R-:W-:Y:S04]  /*4f30*/  STL [R1+0x348], R0 ;  /* 0x0003480001007387 */ /* 0x000fe80000100800 */
[----:B------:R3:W-:Y:S04]  /*4f40*/  STL.64 [R1+0x1c0], R72 ;  /* 0x0001c04801007387 */ /* 0x0007e80000100a00 */
[----:B------:R3:W-:Y:S04]  /*4f50*/  STL.64 [R1+0x1c8], R74 ;  /* 0x0001c84a01007387 */ /* 0x0007e80000100a00 */
[----:B------:R3:W-:Y:S04]  /*4f60*/  STL.64 [R1+0x1d0], R76 ;  /* 0x0001d04c01007387 */ /* 0x0007e80000100a00 */
[----:B------:R3:W-:Y:S04]  /*4f70*/  STL.64 [R1+0x1d8], R78 ;  /* 0x0001d84e01007387 */ /* 0x0007e80000100a00 */
[----:B------:R3:W-:Y:S04]  /*4f80*/  STL.64 [R1+0x1e0], R80 ;  /* 0x0001e05001007387 */ /* 0x0007e80000100a00 */
[----:B------:R3:W-:Y:S04]  /*4f90*/  STL.64 [R1+0x1e8], R82 ;  /* 0x0001e85201007387 */ /* 0x0007e80000100a00 */
[----:B------:R3:W-:Y:S04]  /*4fa0*/  STL.64 [R1+0x1f0], R84 ;  /* 0x0001f05401007387 */ /* 0x0007e80000100a00 */
[----:B------:R3:W-:Y:S01]  /*4fb0*/  STL.64 [R1+0x1f8], R86 ;  /* 0x0001f85601007387 */ /* 0x0007e20000100a00 */
[----:B------:R-:W-:-:S02]  /*4fc0*/  WARPGROUP.DEPBAR.LE gsb0, 0x0 ;  /* 0x00008000000079c5 */ /* 0x000fc40000010000 */
[----:B--2---:R-:W-:Y:S01]  /*4fd0*/  WARPGROUP.ARRIVE ;  /* 0x00000000000079c5 */ /* 0x004fe20000000000 */
[----:B0-----:R-:W-:Y:S02]  /*4fe0*/  IMAD.MOV.U32 R24, RZ, RZ, R120 ;  /* 0x000000ffff187224 */ /* 0x001fe400078e0078 */
[----:B-1----:R-:W-:Y:S02]  /*4ff0*/  IMAD.MOV.U32 R25, RZ, RZ, R121 ;  /* 0x000000ffff197224 */ /* 0x002fe400078e0079 */
[----:B------:R-:W-:Y:S01]  /*5000*/  IMAD.MOV.U32 R26, RZ, RZ, R122 ;  /* 0x000000ffff1a7224 */ /* 0x000fe200078e007a */
[----:B------:R-:W-:Y:S01]  /*5010*/  IGMMA.64x32x32.S8.S8 R168, gdesc[UR16], R168, gsb0 ;  /* 0x0120000010a879f1 */ /* 0x000fe200080410a8 */
[----:B------:R-:W-:Y:S01]  /*5020*/  IMAD.MOV.U32 R27, RZ, RZ, R123 ;  /* 0x000000ffff1b7224 */ /* 0x000fe200078e007b */
[----:B------:R-:W2:Y:S01]  /*5030*/  LDL.LU.64 R120, [R1] ;  /* 0x0000000001787983 */ /* 0x000ea20000300a00 */
[----:B------:R-:W-:Y:S02]  /*5040*/  IMAD.MOV.U32 R28, RZ, RZ, R124 ;  /* 0x000000ffff1c7224 */ /* 0x000fe400078e007c */
[----:B----4-:R-:W-:Y:S01]  /*5050*/  IMAD.MOV.U32 R29, RZ, RZ, R125 ;  /* 0x000000ffff1d7224 */ /* 0x010fe200078e007d */
[----:B------:R-:W2:Y:S01]  /*5060*/  LDL.LU.64 R122, [R1+0x8] ;  /* 0x00000800017a7983 */ /* 0x000ea20000300a00 */
[----:B------:R-:W-:-:S02]  /*5070*/  IMAD.MOV.U32 R30, RZ, RZ, R126 ;  /* 0x000000ffff1e7224 */ /* 0x000fc400078e007e */
[----:B------:R-:W-:Y:S01]  /*5080*/  IMAD.MOV.U32 R31, RZ, RZ, R127 ;  /* 0x000000ffff1f7224 */ /* 0x000fe200078e007f */
[----:B------:R-:W2:Y:S01]  /*5090*/  LDL.LU.64 R124, [R1+0x10] ;  /* 0x00001000017c7983 */ /* 0x000ea20000300a00 */
[----:B------:R-:W-:Y:S02]  /*50a0*/  IMAD.MOV.U32 R32, RZ, RZ, R128 ;  /* 0x000000ffff207224 */ /* 0x000fe400078e0080 */
[----:B------:R-:W-:Y:S01]  /*50b0*/  IMAD.MOV.U32 R33, RZ, RZ, R129 ;  /* 0x000000ffff217224 */ /* 0x000fe200078e0081 */
[----:B------:R-:W2:Y:S01]  /*50c0*/  LDL.LU.64 R126, [R1+0x18] ;  /* 0x00001800017e7983 */ /* 0x000ea20000300a00 */
[----:B------:R-:W-:Y:S02]  /*50d0*/  IMAD.MOV.U32 R34, RZ, RZ, R130 ;  /* 0x000000ffff227224 */ /* 0x000fe400078e0082 */
[----:B------:R-:W-:Y:S01]  /*50e0*/  IMAD.MOV.U32 R35, RZ, RZ, R131 ;  /* 0x000000ffff237224 */ /* 0x000fe200078e0083 */
[----:B------:R-:W2:Y:S01]  /*50f0*/  LDL.LU.64 R128, [R1+0x20] ;  /* 0x0000200001807983 */ /* 0x000ea20000300a00 */
[----:B------:R-:W-:-:S02]  /*5100*/  IMAD.MOV.U32 R36, RZ, RZ, R132 ;  /* 0x000000ffff247224 */ /* 0x000fc400078e0084 */
[----:B------:R-:W-:Y:S01]  /*5110*/  IMAD.MOV.U32 R37, RZ, RZ, R133 ;  /* 0x000000ffff257224 */ /* 0x000fe200078e0085 */
[----:B------:R-:W2:Y:S01]  /*5120*/  LDL.LU.64 R130, [R1+0x28] ;  /* 0x0000280001827983 */ /* 0x000ea20000300a00 */
[----:B------:R-:W-:Y:S02]  /*5130*/  IMAD.MOV.U32 R38, RZ, RZ, R134 ;  /* 0x000000ffff267224 */ /* 0x000fe400078e0086 */
[----:B------:R-:W-:Y:S01]  /*5140*/  IMAD.MOV.U32 R39, RZ, RZ, R135 ;  /* 0x000000ffff277224 */ /* 0x000fe200078e0087 */
[----:B------:R-:W2:Y:S04]  /*5150*/  LDL.LU.64 R132, [R1+0x30] ;  /* 0x0000300001847983 */ /* 0x000ea80000300a00 */
[----:B------:R-:W2:Y:S01]  /*5160*/  LDL.LU.64 R134, [R1+0x38] ;  /* 0x0000380001867983 */ /* 0x000ea20000300a00 */
[----:B------:R-:W-:-:S02]  /*5170*/  WARPGROUP.DEPBAR.LE gsb0, 0x0 ;  /* 0x00008000000079c5 */ /* 0x000fc40000010000 */
[----:B------:R-:W-:Y:S01]  /*5180*/  WARPGROUP.ARRIVE ;  /* 0x00000000000079c5 */ /* 0x000fe20000000000 */
[----:B---3--:R-:W-:Y:S02]  /*5190*/  IMAD.MOV.U32 R72, RZ, RZ, R168 ;  /* 0x000000ffff487224 */ /* 0x008fe400078e00a8 */
[----:B------:R-:W-:Y:S02]  /*51a0*/  IMAD.MOV.U32 R73, RZ, RZ, R169 ;  /* 0x000000ffff497224 */ /* 0x000fe400078e00a9 */
[----:B------:R-:W-:Y:S01]  /*51b0*/  IMAD.MOV.U32 R74, RZ, RZ, R170 ;  /* 0x000000ffff4a7224 */ /* 0x000fe200078e00aa */
[----:B------:R-:W-:Y:S01]  /*51c0*/  IGMMA.64x32x32.S8.S8 R200, gdesc[UR12], R200, gsb0 ;  /* 0x012000000cc879f1 */ /* 0x000fe200080410c8 */
[----:B------:R-:W-:Y:S01]  /*51d0*/  IMAD.MOV.U32 R75, RZ, RZ, R171 ;  /* 0x000000ffff4b7224 */ /* 0x000fe200078e00ab */
[----:B------:R-:W3:Y:S01]  /*51e0*/  LDL.LU.64 R168, [R1+0xc0] ;  /* 0x0000c00001a87983 */ /* 0x000ee20000300a00 */
[----:B------:R-:W-:Y:S02]  /*51f0*/  IMAD.MOV.U32 R76, RZ, RZ, R172 ;  /* 0x000000ffff4c7224 */ /* 0x000fe400078e00ac */
[----:B------:R-:W-:Y:S01]  /*5200*/  IMAD.MOV.U32 R77, RZ, RZ, R173 ;  /* 0x000000ffff4d7224 */ /* 0x000fe200078e00ad */
[----:B------:R-:W3:Y:S01]  /*5210*/  LDL.LU.64 R170, [R1+0xc8] ;  /* 0x0000c80001aa7983 */ /* 0x000ee20000300a00 */
[----:B------:R-:W-:-:S02]  /*5220*/  IMAD.MOV.U32 R78, RZ, RZ, R174 ;  /* 0x000000ffff4e7224 */ /* 0x000fc400078e00ae */
[----:B------:R-:W-:Y:S01]  /*5230*/  IMAD.MOV.U32 R79, RZ, RZ, R175 ;  /* 0x000000ffff4f7224 */ /* 0x000fe200078e00af */
[----:B------:R-:W3:Y:S01]  /*5240*/  LDL.LU.64 R172, [R1+0xd0] ;  /* 0x0000d00001ac7983 */ /* 0x000ee20000300a00 */
[----:B------:R-:W-:Y:S02]  /*5250*/  IMAD.MOV.U32 R80, RZ, RZ, R176 ;  /* 0x000000ffff507224 */ /* 0x000fe400078e00b0 */
        /* <DEDUP_REMOVED lines=10> */
[----:B------:R-:W3:Y:S04]  /*5300*/  LDL.LU.64 R180, [R1+0xf0] ;  /* 0x0000f00001b47983 */ /* 0x000ee80000300a00 */
[----:B------:R-:W3:Y:S01]  /*5310*/  LDL.LU.64 R182, [R1+0xf8] ;  /* 0x0000f80001b67983 */ /* 0x000ee20000300a00 */
[----:B------:R-:W-:-:S02]  /*5320*/  WARPGROUP.DEPBAR.LE gsb0, 0x0 ;  /* 0x00008000000079c5 */ /* 0x000fc40000010000 */
[----:B------:R-:W-:-:S06]  /*5330*/  WARPGROUP.ARRIVE ;  /* 0x00000000000079c5 */ /* 0x000fcc0000000000 */
[----:B------:R-:W-:Y:S03]  /*5340*/  IGMMA.64x32x32.S8.S8 R152, gdesc[UR8], R152, gsb0 ;  /* 0x01200000089879f1 */ /* 0x000fe60008041098 */
[----:B------:R-:W-:Y:S02]  /*5350*/  WARPGROUP.DEPBAR.LE gsb0, 0x0 ;  /* 0x00008000000079c5 */ /* 0x000fe40000010000 */
[----:B------:R-:W-:-:S06]  /*5360*/  WARPGROUP.ARRIVE ;  /* 0x00000000000079c5 */ /* 0x000fcc0000000000 */
        /* <DEDUP_REMOVED lines=35> */
[----:B--2---:R-:W-:-:S06]  /*55a0*/  WARPGROUP.ARRIVE ;  /* 0x00000000000079c5 */ /* 0x004fcc0000000000 */
[----:B------:R-:W-:Y:S01]  /*55b0*/  IGMMA.64x32x32.S8.S8 R120, gdesc[UR16], R120, gsb0 ;  /* 0x01200000107879f1 */ /* 0x000fe20008041078 */
        /* <DEDUP_REMOVED lines=33> */
[----:B------:R-:W-:Y:S01]  /*57d0*/  STL [R1+0x3f0], R116 ;  /* 0x0003f07401007387 */ /* 0x000fe20000100800 */
[----:B------:R-:W-:-:S03]  /*57e0*/  WARPGROUP.DEPBAR.LE gsb0, 0x0 ;  /* 0x00008000000079c5 */ /* 0x000fc60000010000 */
[----:B------:R3:W-:Y:S04]  /*57f0*/  STL [R1+0x3ec], R117 ;  /* 0x0003ec7501007387 */ /* 0x0007e80000100800 */
[----:B------:R-:W-:Y:S04]  /*5800*/  STL [R1+0x3e8], R118 ;  /* 0x0003e87601007387 */ /* 0x000fe80000100800 */
[----:B------:R3:W-:Y:S04]  /*5810*/  STL [R1+0x3e4], R119 ;  /* 0x0003e47701007387 */ /* 0x0007e80000100800 */
[----:B------:R3:W-:Y:S04]  /*5820*/  STL.64 [R1], R120 ;  /* 0x0000007801007387 */ /* 0x0007e80000100a00 */
[----:B------:R3:W-:Y:S04]  /*5830*/  STL.64 [R1+0x8], R122 ;  /* 0x0000087a01007387 */ /* 0x0007e80000100a00 */
[----:B------:R3:W-:Y:S04]  /*5840*/  STL.64 [R1+0x10], R124 ;  /* 0x0000107c01007387 */ /* 0x0007e80000100a00 */
[----:B------:R3:W-:Y:S04]  /*5850*/  STL.64 [R1+0x18], R126 ;  /* 0x0000187e01007387 */ /* 0x0007e80000100a00 */
[----:B------:R3:W-:Y:S04]  /*5860*/  STL [R1+0x20], R128 ;  /* 0x0000208001007387 */ /* 0x0007e80000100800 */
[----:B0-----:R-:W3:Y:S04]  /*5870*/  LDL.LU.64 R108, [R1+0x180] ;  /* 0x00018000016c7983 */ /* 0x001ee80000300a00 */
[----:B-1----:R-:W3:Y:S04]  /*5880*/  LDL.LU.64 R110, [R1+0x188] ;  /* 0x00018800016e7983 */ /* 0x002ee80000300a00 */
[----:B--2---:R-:W2:Y:S04]  /*5890*/  LDL.LU.64 R112, [R1+0x190] ;  /* 0x0001900001707983 */ /* 0x004ea80000300a00 */
[----:B----4-:R-:W2:Y:S04]  /*58a0*/  LDL.LU.64 R114, [R1+0x198] ;  /* 0x0001980001727983 */ /* 0x010ea80000300a00 */
[----:B---3--:R-:W2:Y:S04]  /*58b0*/  LDL.LU.64 R116, [R1+0x1a0] ;  /* 0x0001a00001747983 */ /* 0x008ea80000300a00 */
[----:B------:R-:W2:Y:S04]  /*58c0*/  LDL.LU.64 R118, [R1+0x1a8] ;  /* 0x0001a80001767983 */ /* 0x000ea80000300a00 */
[----:B------:R-:W2:Y:S04]  /*58d0*/  LDL.LU.64 R120, [R1+0x1b0] ;  /* 0x0001b00001787983 */ /* 0x000ea80000300a00 */
[----:B------:R-:W2:Y:S01]  /*58e0*/  LDL.LU.64 R122, [R1+0x1b8] ;  /* 0x0001b800017a7983 */ /* 0x000ea20000300a00 */
[----:B------:R-:W-:Y:S01]  /*58f0*/  WARPGROUP.ARRIVE ;  /* 0x00000000000079c5 */ /* 0x000fe20000000000 */
[----:B------:R-:W-:Y:S01]  /*5900*/  UMOV UR20, UR28 ;  /* 0x0000001c00147c82 */ /* 0x000fe20008000000 */
[----:B------:R-:W-:-:S04]  /*5910*/  UMOV UR21, UR29 ;  /* 0x0000001d00157c82 */ /* 0x000fc80008000000 */
[----:B------:R-:W-:Y:S03]  /*5920*/  IGMMA.64x32x32.S8.S8 R168, gdesc[UR20], R168, gsb0 ;  /* 0x0120000014a879f1 */ /* 0x000fe600080410a8 */
[----:B------:R-:W-:Y:S02]  /*5930*/  WARPGROUP.DEPBAR.LE gsb0, 0x0 ;  /* 0x00008000000079c5 */ /* 0x000fe40000010000 */
[----:B------:R-:W-:Y:S02]  /*5940*/  IMAD.MOV.U32 R23, RZ, RZ, R168 ;  /* 0x000000ffff177224 */ /* 0x000fe400078e00a8 */
        /* <DEDUP_REMOVED lines=21> */
[----:B------:R-:W-:-:S03]  /*5aa0*/  IMAD.MOV.U32 R4, RZ, RZ, R183 ;  /* 0x000000ffff047224 */ /* 0x000fc600078e00b7 */
[----:B------:R-:W3:Y:S01]  /*5ab0*/  LDL.LU.64 R182, [R1+0x178] ;  /* 0x0001780001b67983 */ /* 0x000ee20000300a00 */
        /* <DEDUP_REMOVED lines=8> */
[----:B------:R-:W-:Y:S01]  /*5b40*/  IMAD.MOV.U32 R0, RZ, RZ, R135 ;  /* 0x000000ffff007224 */ /* 0x000fe200078e0087 */
[----:B------:R-:W-:Y:S01]  /*5b50*/  UIADD3 UR4, UR34, 0x400, URZ ;  /* 0x0000040022047890 */ /* 0x000fe2000fffe03f */
[----:B--2---:R-:W-:-:S06]  /*5b60*/  WARPGROUP.ARRIVE ;  /* 0x00000000000079c5 */ /* 0x004fcc0000000000 */
[----:B------:R-:W-:Y:S03]  /*5b70*/  IGMMA.64x32x32.S8.S8 R108, gdesc[UR24], R108, gsb0 ;  /* 0x01200000186c79f1 */ /* 0x000fe6000804106c */
[----:B------:R-:W-:Y:S02]  /*5b80*/  WARPGROUP.DEPBAR.LE gsb0, 0x0 ;  /* 0x00008000000079c5 */ /* 0x000fe40000010000 */
[----:B------:R-:W-:Y:S02]  /*5b90*/  IMAD.MOV.U32 R212, RZ, RZ, R120 ;  /* 0x000000ffffd47224 */ /* 0x000fe400078e0078 */
[----:B------:R-:W-:Y:S02]  /*5ba0*/  IMAD.MOV.U32 R213, RZ, RZ, R121 ;  /* 0x000000ffffd57224 */ /* 0x000fe400078e0079 */
[----:B------:R-:W-:Y:S01]  /*5bb0*/  IMAD.MOV.U32 R214, RZ, RZ, R122 ;  /* 0x000000ffffd67224 */ /* 0x000fe200078e007a */
[----:B------:R-:W2:Y:S01]  /*5bc0*/  LDL.LU.64 R120, [R1+0x80] ;  /* 0x0000800001787983 */ /* 0x000ea20000300a00 */
[----:B------:R-:W-:-:S03]  /*5bd0*/  IMAD.MOV.U32 R215, RZ, RZ, R123 ;  /* 0x000000ffffd77224 */ /* 0x000fc600078e007b */
[----:B------:R-:W2:Y:S04]  /*5be0*/  LDL.LU.64 R122, [R1+0x88] ;  /* 0x00008800017a7983 */ /* 0x000ea80000300a00 */
[----:B------:R-:W2:Y:S04]  /*5bf0*/  LDL.LU.64 R124, [R1+0x90] ;  /* 0x00009000017c7983 */ /* 0x000ea80000300a00 */
[----:B------:R-:W2:Y:S04]  /*5c00*/  LDL.LU.64 R126, [R1+0x98] ;  /* 0x00009800017e7983 */ /* 0x000ea80000300a00 */
[----:B------:R-:W2:Y:S04]  /*5c10*/  LDL.LU.64 R128, [R1+0xa0] ;  /* 0x0000a00001807983 */ /* 0x000ea80000300a00 */
[----:B------:R-:W2:Y:S04]  /*5c20*/  LDL.LU.64 R130, [R1+0xa8] ;  /* 0x0000a80001827983 */ /* 0x000ea80000300a00 */
[----:B------:R-:W2:Y:S04]  /*5c30*/  LDL.LU.64 R132, [R1+0xb0] ;  /* 0x0000b00001847983 */ /* 0x000ea80000300a00 */
[----:B------:R-:W2:Y:S01]  /*5c40*/  LDL.LU.64 R134, [R1+0xb8] ;  /* 0x0000b80001867983 */ /* 0x000ea20000300a00 */
[----:B---3--:R-:W-:Y:S01]  /*5c50*/  WARPGROUP.ARRIVE ;  /* 0x00000000000079c5 */ /* 0x008fe20000000000 */
[----:B------:R-:W-:Y:S01]  /*5c60*/  UMOV UR24, UR4 ;  /* 0x0000000400187c82 */ /* 0x000fe20008000000 */
[----:B------:R-:W-:-:S04]  /*5c70*/  UMOV UR25, 0x80000020 ;  /* 0x8000002000197882 */ /* 0x000fc80000000000 */
        /* <DEDUP_REMOVED lines=28> */
[----:B------:R-:W-:Y:S01]  /*5e40*/  UMOV UR16, UR24 ;  /* 0x0000001800107c82 */ /* 0x000fe20008000000 */
[----:B------:R-:W-:Y:S01]  /*5e50*/  UMOV UR17, UR25 ;  /* 0x0000001900117c82 */ /* 0x000fe20008000000 */
[----:B------:R-:W-:Y:S01]  /*5e60*/  UMOV UR12, UR24 ;  /* 0x00000018000c7c82 */ /* 0x000fe20008000000 */
[----:B------:R-:W-:Y:S01]  /*5e70*/  UMOV UR13, UR25 ;  /* 0x00000019000d7c82 */ /* 0x000fe20008000000 */
        /* <DEDUP_REMOVED lines=11> */
[----:B------:R-:W-:Y:S01]  /*5f30*/  IMAD.MOV.U32 R201, RZ, RZ, R109 ;  /* 0x000000ffffc97224 */ /* 0x000fe200078e006d */
[----:B--2---:R-:W-:-:S06]  /*5f40*/  WARPGROUP.ARRIVE ;  /* 0x00000000000079c5 */ /* 0x004fcc0000000000 */
[----:B------:R-:W-:Y:S03]  /*5f50*/  IGMMA.64x32x32.S8.S8 R120, gdesc[UR20], R120, gsb0 ;  /* 0x01200000147879f1 */ /* 0x000fe60008041078 */
[----:B------:R-:W-:Y:S02]  /*5f60*/  WARPGROUP.DEPBAR.LE gsb0, 0x0 ;  /* 0x00008000000079c5 */ /* 0x000fe40000010000 */
[----:B------:R-:W-:-:S06]  /*5f70*/  WARPGROUP.ARRIVE ;  /* 0x00000000000079c5 */ /* 0x000fcc0000000000 */
[----:B------:R-:W-:Y:S01]  /*5f80*/  IGMMA.64x32x32.S8.S8 R216, gdesc[UR16], R216, gsb0 ;  /* 0x0120000010d879f1 */ /* 0x000fe200080410d8 */
[----:B------:R-:W-:Y:S02]  /*5f90*/  IMAD.MOV.U32 R234, RZ, RZ, R134 ;  /* 0x000000ffffea7224 */ /* 0x000fe400078e0086 */
        /* <DEDUP_REMOVED lines=21> */
[----:B------:R-:W-:-:S03]  /*60f0*/  IMAD.MOV.U32 R109, RZ, RZ, R121 ;  /* 0x000000ffff6d7224 */ /* 0x000fc600078e0079 */
[----:B------:R-:W2:Y:S01]  /*6100*/  LDL.LU.64 R120, [R1+0x498] ;  /* 0x0004980001787983 */ /* 0x000ea20000300a00 */
[----:B------:R-:W-:Y:S02]  /*6110*/  WARPGROUP.DEPBAR.LE gsb0, 0x0 ;  /* 0x00008000000079c5 */ /* 0x000fe40000010000 */
[----:B---3--:R-:W-:-:S06]  /*6120*/  WARPGROUP.ARRIVE ;  /* 0x00000000000079c5 */ /* 0x008fcc0000000000 */
[----:B------:R-:W-:Y:S01]  /*6130*/  IGMMA.64x32x32.S8.S8 R168, gdesc[UR12], R168, gsb0 ;  /* 0x012000000ca879f1 */ /* 0x000fe200080410a8 */
[----:B------:R-:W-:Y:S04]  /*6140*/  STL.64 [R1+0x240], R230 ;  /* 0x000240e601007387 */ /* 0x000fe80000100a00 */
[----:B------:R-:W-:Y:S04]  /*6150*/  STL.64 [R1+0x238], R228 ;  /* 0x000238e401007387 */ /* 0x000fe80000100a00 */
[----:B------:R-:W-:Y:S04]  /*6160*/  STL.64 [R1+0x230], R226 ;  /* 0x000230e201007387 */ /* 0x000fe80000100a00 */
[----:B------:R-:W-:Y:S04]  /*6170*/  STL.64 [R1+0x228], R224 ;  /* 0x000228e001007387 */ /* 0x000fe80000100a00 */
[----:B------:R-:W-:Y:S04]  /*6180*/  STL.64 [R1+0x220], R222 ;  /* 0x000220de01007387 */ /* 0x000fe80000100a00 */
[----:B------:R-:W-:Y:S01]  /*6190*/  STL.64 [R1+0x218], R220 ;  /* 0x000218dc01007387 */ /* 0x000fe20000100a00 */
[----:B------:R-:W-:-:S03]  /*61a0*/  WARPGROUP.DEPBAR.LE gsb0, 0x0 ;  /* 0x00008000000079c5 */ /* 0x000fc60000010000 */
[----:B------:R-:W-:Y:S04]  /*61b0*/  STL.64 [R1+0x280], R182 ;  /* 0x000280b601007387 */ /* 0x000fe80000100a00 */
[----:B------:R-:W-:Y:S04]  /*61c0*/  STL.64 [R1+0x278], R180 ;  /* 0x000278b401007387 */ /* 0x000fe80000100a00 */
[----:B------:R-:W-:Y:S04]  /*61d0*/  STL.64 [R1+0x270], R178 ;  /* 0x000270b201007387 */ /* 0x000fe80000100a00 */
[----:B------:R-:W-:Y:S04]  /*61e0*/  STL.64 [R1+0x268], R176 ;  /* 0x000268b001007387 */ /* 0x000fe80000100a00 */
[----:B------:R0:W-:Y:S04]  /*61f0*/  STL.64 [R1+0x260], R174 ;  /* 0x000260ae01007387 */ /* 0x0001e80000100a00 */
[----:B------:R1:W-:Y:S04]  /*6200*/  STL.64 [R1+0x258], R172 ;  /* 0x000258ac01007387 */ /* 0x0003e80000100a00 */
[----:B------:R3:W-:Y:S04]  /*6210*/  STL.64 [R1+0x250], R170 ;  /* 0x000250aa01007387 */ /* 0x0007e80000100a00 */
[----:B------:R4:W-:Y:S01]  /*6220*/  STL.64 [R1+0x248], R168 ;  /* 0x000248a801007387 */ /* 0x0009e20000100a00 */
[----:B0-----:R-:W-:-:S02]  /*6230*/  IMAD.MOV.U32 R174, RZ, RZ, R78 ;  /* 0x000000ffffae7224 */ /* 0x001fc400078e004e */
[----:B-1----:R-:W-:Y:S02]  /*6240*/  IMAD.MOV.U32 R172, RZ, RZ, R76 ;  /* 0x000000ffffac7224 */ /* 0x002fe400078e004c */
[----:B---3--:R-:W-:Y:S02]  /*6250*/  IMAD.MOV.U32 R170, RZ, RZ, R74 ;  /* 0x000000ffffaa7224 */ /* 0x008fe400078e004a */
[----:B----4-:R-:W-:Y:S02]  /*6260*/  IMAD.MOV.U32 R168, RZ, RZ, R72 ;  /* 0x000000ffffa87224 */ /* 0x010fe400078e0048 */
[----:B------:R-:W3:Y:S01]  /*6270*/  LDL.LU R72, [R1+0x490] ;  /* 0x0004900001487983 */ /* 0x000ee20000300800 */
[----:B------:R-:W-:Y:S02]  /*6280*/  IMAD.MOV.U32 R169, RZ, RZ, R73 ;  /* 0x000000ffffa97224 */ /* 0x000fe400078e0049 */
[----:B------:R-:W-:Y:S01]  /*6290*/  IMAD.MOV.U32 R171, RZ, RZ, R75 ;  /* 0x000000ffffab7224 */ /* 0x000fe200078e004b */
        /* <DEDUP_REMOVED lines=20> */
[----:B------:R-:W3:Y:S04]  /*63e0*/  LDL.LU R83, [R1+0x464] ;  /* 0x0004640001537983 */ /* 0x000ee80000300800 */
[----:B------:R-:W3:Y:S04]  /*63f0*/  LDL.LU R84, [R1+0x460] ;  /* 0x0004600001547983 */ /* 0x000ee80000300800 */
[----:B------:R-:W3:Y:S04]  /*6400*/  LDL.LU R85, [R1+0x45c] ;  /* 0x00045c0001557983 */ /* 0x000ee80000300800 */
[----:B------:R-:W3:Y:S04]  /*6410*/  LDL.LU R86, [R1+0x458] ;  /* 0x0004580001567983 */ /* 0x000ee80000300800 */
[----:B------:R-:W3:Y:S01]  /*6420*/  LDL.LU R87, [R1+0x454] ;  /* 0x0004540001577983 */ /* 0x000ee20000300800 */
[----:B------:R-:W-:Y:S01]  /*6430*/  UMOV UR8, UR24 ;  /* 0x0000001800087c82 */ /* 0x000fe20008000000 */
[----:B------:R-:W-:Y:S01]  /*6440*/  UMOV UR9, UR25 ;  /* 0x0000001900097c82 */ /* 0x000fe20008000000 */
[----:B------:R-:W-:Y:S01]  /*6450*/  UMOV UR4, UR24 ;  /* 0x0000001800047c82 */ /* 0x000fe20008000000 */
[----:B------:R-:W-:Y:S01]  /*6460*/  UMOV UR5, UR25 ;  /* 0x0000001900057c82 */ /* 0x000fe20008000000 */
[----:B--2---:R-:W-:-:S06]  /*6470*/  WARPGROUP.ARRIVE ;  /* 0x00000000000079c5 */ /* 0x004fcc0000000000 */
[----:B------:R-:W-:Y:S03]  /*6480*/  IGMMA.64x32x32.S8.S8 R120, gdesc[UR8], R120, gsb0 ;  /* 0x01200000087879f1 */ /* 0x000fe60008041078 */
[----:B------:R-:W-:Y:S02]  /*6490*/  WARPGROUP.DEPBAR.LE gsb0, 0x0 ;  /* 0x00008000000079c5 */ /* 0x000fe40000010000 */
        /* <DEDUP_REMOVED lines=10> */
[----:B--2---:R-:W-:Y:S02]  /*6540*/  IMAD.MOV.U32 R122, RZ, RZ, R26 ;  /* 0x000000ffff7a7224 */ /* 0x004fe400078e001a */
[----:B----4-:R-:W-:Y:S02]  /*6550*/  IMAD.MOV.U32 R120, RZ, RZ, R24 ;  /* 0x000000ffff787224 */ /* 0x010fe400078e0018 */
[----:B------:R-:W2:Y:S01]  /*6560*/  LDL.LU R24, [R1+0x450] ;  /* 0x0004500001187983 */ /* 0x000ea20000300800 */
[----:B------:R-:W-:Y:S02]  /*6570*/  IMAD.MOV.U32 R121, RZ, RZ, R25 ;  /* 0x000000ffff797224 */ /* 0x000fe400078e0019 */
[----:B------:R-:W-:Y:S01]  /*6580*/  IMAD.MOV.U32 R123, RZ, RZ, R27 ;  /* 0x000000ffff7b7224 */ /* 0x000fe200078e001b */
[----:B------:R-:W2:Y:S01]  /*6590*/  LDL.LU R25, [R1+0x44c] ;  /* 0x00044c0001197983 */ /* 0x000ea20000300800 */
[----:B------:R-:W-:-:S03]  /*65a0*/  IMAD.MOV.U32 R125, RZ, RZ, R29 ;  /* 0x000000ffff7d7224 */ /* 0x000fc600078e001d */
        /* <DEDUP_REMOVED lines=18> */
[----:B------:R-:W2:Y:S04]  /*66d0*/  LDL.LU R35, [R1+0x424] ;  /* 0x0004240001237983 */ /* 0x000ea80000300800 */
[----:B------:R-:W2:Y:S04]  /*66e0*/  LDL.LU R36, [R1+0x420] ;  /* 0x0004200001247983 */ /* 0x000ea80000300800 */
[----:B------:R-:W2:Y:S04]  /*66f0*/  LDL.LU R37, [R1+0x41c] ;  /* 0x00041c0001257983 */ /* 0x000ea80000300800 */
[----:B------:R-:W2:Y:S04]  /*6700*/  LDL.LU R38, [R1+0x418] ;  /* 0x0004180001267983 */ /* 0x000ea80000300800 */
[----:B------:R-:W2:Y:S01]  /*6710*/  LDL.LU R39, [R1+0x414] ;  /* 0x0004140001277983 */ /* 0x000ea20000300800 */
[----:B---3--:R-:W-:-:S06]  /*6720*/  WARPGROUP.ARRIVE ;  /* 0x00000000000079c5 */ /* 0x008fcc0000000000 */
[----:B------:R-:W-:Y:S03]  /*6730*/  IGMMA.64x32x32.S8.S8 R72, gdesc[UR4], R72, gsb0 ;  /* 0x01200000044879f1 */ /* 0x000fe60008041048 */
[----:B------:R-:W-:Y:S02]  /*6740*/  WARPGROUP.DEPBAR.LE gsb0, 0x0 ;  /* 0x00008000000079c5 */ /* 0x000fe40000010000 */
        /* <DEDUP_REMOVED lines=8> */
[----:B0-----:R-:W3:Y:S04]  /*67d0*/  LDL.LU R72, [R1+0x1c0] ;  /* 0x0001c00001487983 */ /* 0x001ee80000300800 */
[----:B------:R-:W3:Y:S04]  /*67e0*/  LDL.LU R73, [R1+0x1c4] ;  /* 0x0001c40001497983 */ /* 0x000ee80000300800 */
        /* <DEDUP_REMOVED lines=13> */
[----:B------:R-:W3:Y:S01]  /*68c0*/  LDL.LU R87, [R1+0x1fc] ;  /* 0x0001fc0001577983 */ /* 0x000ee20000300800 */
[----:B------:R-:W-:Y:S01]  /*68d0*/  UMOV UR26, UR30 ;  /* 0x0000001e001a7c82 */ /* 0x000fe20008000000 */
[----:B------:R-:W-:Y:S01]  /*68e0*/  UMOV UR27, UR31 ;  /* 0x0000001f001b7c82 */ /* 0x000fe20008000000 */
[----:B------:R-:W-:-:S02]  /*68f0*/  UIADD3 UR12, UR34, 0x2, URZ ;  /* 0x00000002220c7890 */ /* 0x000fc4000fffe03f */
[----:B------:R-:W-:Y:S01]  /*6900*/  UIADD3 UR8, UR35, 0x2, URZ ;  /* 0x0000000223087890 */ /* 0x000fe2000fffe03f */
[----:B--2---:R-:W-:-:S06]  /*6910*/  WARPGROUP.ARRIVE ;  /* 0x00000000000079c5 */ /* 0x004fcc0000000000 */
[----:B------:R-:W-:Y:S01]  /*6920*/  IGMMA.64x32x32.S8.S8 R24, gdesc[UR24], R24, gsb0 ;  /* 0x01200000181879f1 */ /* 0x000fe20008041018 */
[----:B------:R-:W-:Y:S01]  /*6930*/  UMOV UR24, UR12 ;  /* 0x0000000c00187c82 */ /* 0x000fe20008000000 */
[----:B------:R-:W-:Y:S01]  /*6940*/  UMOV UR25, 0x80000020 ;  /* 0x8000002000197882 */ /* 0x000fe20000000000 */
[----:B------:R-:W-:Y:S01]  /*6950*/  UMOV UR26, UR8 ;  /* 0x00000008001a7c82 */ /* 0x000fe20008000000 */
[----:B------:R-:W-:Y:S01]  /*6960*/  UMOV UR27, 0x80000020 ;  /* 0x80000020001b7882 */ /* 0x000fe20000000000 */
[----:B------:R-:W-:Y:S02]  /*6970*/  WARPGROUP.DEPBAR.LE gsb0, 0x0 ;  /* 0x00008000000079c5 */ /* 0x000fe40000010000 */
[----:B------:R-:W-:Y:S01]  /*6980*/  UIADD3 UR22, UR35, 0x82, URZ ;  /* 0x0000008223167890 */ /* 0x000fe2000fffe03f */
[----:B------:R-:W-:Y:S01]  /*6990*/  UMOV UR20, UR24 ;  /* 0x0000001800147c82 */ /* 0x000fe20008000000 */
[----:B------:R-:W-:Y:S01]  /*69a0*/  UMOV UR21, UR25 ;  /* 0x0000001900157c82 */ /* 0x000fe20008000000 */
[----:B------:R-:W-:Y:S01]  /*69b0*/  UMOV UR23, 0x80000020 ;  /* 0x8000002000177882 */ /* 0x000fe20000000000 */
[----:B---3--:R-:W-:-:S06]  /*69c0*/  WARPGROUP.ARRIVE ;  /* 0x00000000000079c5 */ /* 0x008fcc0000000000 */
[----:B------:R-:W-:Y:S03]  /*69d0*/  IGMMA.64x32x32.S8.S8 R72, gdesc[UR24], R72, gsb0 ;  /* 0x01200000184879f1 */ /* 0x000fe60008041048 */
[----:B------:R-:W-:Y:S02]  /*69e0*/  WARPGROUP.DEPBAR.LE gsb0, 0x0 ;  /* 0x00008000000079c5 */ /* 0x000fe40000010000 */
[----:B------:R-:W-:-:S06]  /*69f0*/  WARPGROUP.ARRIVE ;  /* 0x00000000000079c5 */ /* 0x000fcc0000000000 */
[----:B------:R-:W-:Y:S01]  /*6a00*/  IGMMA.64x32x32.S8.S8 R120, gdesc[UR20], R120, gsb0 ;  /* 0x01200000147879f1 */ /* 0x000fe20008041078 */
[----:B------:R-:W-:Y:S01]  /*6a10*/  UIADD3 UR18, UR35, 0x102, URZ ;  /* 0x0000010223127890 */ /* 0x000fe2000fffe03f */
[----:B------:R-:W-:Y:S01]  /*6a20*/  UMOV UR16, UR24 ;  /* 0x0000001800107c82 */ /* 0x000fe20008000000 */
[----:B------:R-:W-:Y:S01]  /*6a30*/  UMOV UR17, UR25 ;  /* 0x0000001900117c82 */ /* 0x000fe20008000000 */
[----:B------:R-:W-:Y:S01]  /*6a40*/  UMOV UR19, 0x80000020 ;  /* 0x8000002000137882 */ /* 0x000fe20000000000 */
[----:B------:R-:W-:Y:S04]  /*6a50*/  STL.64 [R1+0x340], R38 ;  /* 0x0003402601007387 */ /* 0x000fe80000100a00 */
[----:B------:R-:W-:Y:S04]  /*6a60*/  STL.64 [R1+0x338], R36 ;  /* 0x0003382401007387 */ /* 0x000fe80000100a00 */
[----:B------:R-:W-:Y:S01]  /*6a70*/  STL.64 [R1+0x330], R34 ;  /* 0x0003302201007387 */ /* 0x000fe20000100a00 */
[----:B------:R-:W-:-:S02]  /*6a80*/  WARPGROUP.DEPBAR.LE gsb0, 0x0 ;  /* 0x00008000000079c5 */ /* 0x000fc40000010000 */
[----:B------:R-:W-:-:S06]  /*6a90*/  WARPGROUP.ARRIVE ;  /* 0x00000000000079c5 */ /* 0x000fcc0000000000 */
[----:B------:R-:W-:Y:S01]  /*6aa0*/  IGMMA.64x32x32.S8.S8 R168, gdesc[UR16], R168, gsb0 ;  /* 0x0120000010a879f1 */ /* 0x000fe200080410a8 */
[----:B------:R-:W-:Y:S04]  /*6ab0*/  STL.64 [R1+0x328], R32 ;  /* 0x0003282001007387 */ /* 0x000fe80000100a00 */
        /* <DEDUP_REMOVED lines=15> */
[----:B------:R-:W-:Y:S01]  /*6bb0*/  STL.64 [R1+0x118], R126 ;  /* 0x0001187e01007387 */ /* 0x000fe20000100a00 */
[----:B------:R-:W-:-:S03]  /*6bc0*/  IMAD.MOV.U32 R220, RZ, RZ, R108 ;  /* 0x000000ffffdc7224 */ /* 0x000fc600078e006c */
[----:B------:R-:W-:Y:S04]  /*6bd0*/  STL.64 [R1+0x120], R128 ;  /* 0x0001208001007387 */ /* 0x000fe80000100a00 */
[----:B------:R-:W-:Y:S01]  /*6be0*/  STL.64 [R1+0x128], R130 ;  /* 0x0001288201007387 */ /* 0x000fe20000100a00 */
[----:B------:R-:W-:-:S03]  /*6bf0*/  WARPGROUP.DEPBAR.LE gsb0, 0x0 ;  /* 0x00008000000079c5 */ /* 0x000fc60000010000 */
[----:B------:R-:W-:Y:S04]  /*6c00*/  STL.64 [R1+0x130], R132 ;  /* 0x0001308401007387 */ /* 0x000fe80000100a00 */
[----:B------:R-:W-:Y:S04]  /*6c10*/  STL.64 [R1+0x138], R134 ;  /* 0x0001388601007387 */ /* 0x000fe80000100a00 */
[----:B------:R-:W2:Y:S04]  /*6c20*/  LDL.LU R108, [R1+0x410] ;  /* 0x00041000016c7983 */ /* 0x000ea80000300800 */
[----:B------:R0:W-:Y:S04]  /*6c30*/  STL.64 [R1+0x40], R168 ;  /* 0x000040a801007387 */ /* 0x0001e80000100a00 */
[----:B------:R1:W-:Y:S04]  /*6c40*/  STL.64 [R1+0x48], R170 ;  /* 0x000048aa01007387 */ /* 0x0003e80000100a00 */
[----:B------:R3:W-:Y:S04]  /*6c50*/  STL.64 [R1+0x50], R172 ;  /* 0x000050ac01007387 */ /* 0x0007e80000100a00 */
[----:B------:R4:W-:Y:S01]  /*6c60*/  STL.64 [R1+0x58], R174 ;  /* 0x000058ae01007387 */ /* 0x0009e20000100a00 */
[----:B------:R-:W-:-:S03]  /*6c70*/  IMAD.MOV.U32 R221, RZ, RZ, R109 ;  /* 0x000000ffffdd7224 */ /* 0x000fc600078e006d */
        /* <DEDUP_REMOVED lines=98> */
[----:B------:R-:W-:Y:S01]  /*72a0*/  UIADD3 UR6, UR35, 0x282, URZ ;  /* 0x0000028223067890 */ /* 0x000fe2000fffe03f */
[----:B------:R-:W2:Y:S01]  /*72b0*/  LDL.LU R25, [R1+0x4] ;  /* 0x0000040001197983 */ /* 0x000ea20000300800 */
        /* <DEDUP_REMOVED lines=207> */
[----:B------:R-:W-:Y:S01]  /*7fb0*/  BPT.TRAP 0x1 ;  /* 0x000000040000795c */ /* 0x000fe20000300000 */
.L_x_27:
[----:B------:R-:W2:Y:S04]  /*7fc0*/  LDL R4, [R1+0x200] ;  /* 0x0002000001047983 */ /* 0x000ea80000100800 */
[----:B------:R-:W3:Y:S01]  /*7fd0*/  LDL R5, [R1+0x204] ;  /* 0x0002040001057983 */ /* 0x000ee20000100800 */
[----:B------:R-:W-:Y:S01]  /*7fe0*/  UISETP.GT.U32.AND UP0, UPT, UR36, 0x1, UPT ;  /* 0x000000012400788c */ /* 0x000fe2000bf04070 */
[----:B--2---:R-:W-:Y:S01]  /*7ff0*/  ISETP.NE.AND P1, PT, R4, RZ, PT ;  /* 0x000000ff0400720c */ /* 0x004fe20003f25270 */
[----:B------:R-:W-:-:S12]  /*8000*/  IMAD.U32 R4, RZ, RZ, UR32 ;  /* 0x00000020ff047e24 */ /* 0x000fd8000f8e00ff */
[----:B-----5:R-:W-:-:S04]  /*8010*/  @P1 IMAD R4, R4, 0x8, R0 ;  /* 0x0000000804041824 */ /* 0x020fc800078e0200 */
[----:B------:R-:W-:-:S05]  /*8020*/  @P1 VIADD R4, R4, 0x28 ;  /* 0x0000002804041836 */ /* 0x000fca0000000000 */
[----:B---3--:R-:W-:-:S04]  /*8030*/  @P1 PRMT R4, R5, 0x654, R4 ;  /* 0x0000065405041816 */ /* 0x008fc80000000004 */
[----:B------:R0:W-:Y:S01]  /*8040*/  @P1 SYNCS.ARRIVE.TRANS64.RED.A1T0 RZ, [R4+URZ], RZ ;  /* 0x000000ff04ff19a7 */ /* 0x0001e2000810043f */
[----:B------:R-:W-:-:S13]  /*8050*/  PLOP3.LUT P1, PT, PT, PT, UP0, 0x80, 0x0 ;  /* 0x000000000000781c */ /* 0x000fda0003f2f008 */
[----:B0-----:R-:W-:Y:S05]  /*8060*/  @P1 BRA `(.L_x_28) ;  /* 0x0000000000041947 */ /* 0x001fea0003800000 */
[----:B------:R-:W-:Y:S01]  /*8070*/  BPT.TRAP 0x1 ;  /* 0x000000040000795c */ /* 0x000fe20000300000 */
.L_x_28:
[----:B------:R-:W-:Y:S01]  /*8080*/  UIADD3 UR33, UR33, 0x1, URZ ;  /* 0x0000000121217890 */ /* 0x000fe2000fffe03f */
[C---:B------:R-:W-:Y:S01]  /*8090*/  ISETP.GT.AND P1, PT, R3.reuse, 0x1, PT ;  /* 0x000000010300780c */ /* 0x040fe20003f24270 */
[----:B------:R-:W-:Y:S01]  /*80a0*/  UIADD3 UR32, UR32, 0x1, URZ ;  /* 0x0000000120207890 */ /* 0x000fe2000fffe03f */
[----:B------:R-:W-:Y:S01]  /*80b0*/  VIADD R3, R3, 0xffffffff ;  /* 0xffffffff03037836 */ /* 0x000fe20000000000 */
[----:B------:R-:W-:Y:S02]  /*80c0*/  UISETP.NE.AND UP0, UPT, UR33, 0x5, UPT ;  /* 0x000000052100788c */ /* 0x000fe4000bf05270 */
[----:B------:R-:W-:Y:S02]  /*80d0*/  UISETP.NE.AND UP1, UPT, UR32, 0x5, UPT ;  /* 0x000000052000788c */ /* 0x000fe4000bf25270 */
[----:B------:R-:W-:Y:S02]  /*80e0*/  USEL UR4, URZ, 0x1, UP0 ;  /* 0x000000013f047887 */ /* 0x000fe40008000000 */
[----:B------:R-:W-:-:S02]  /*80f0*/  USEL UR33, UR33, URZ, UP0 ;  /* 0x0000003f21217287 */ /* 0x000fc40008000000 */
[----:B------:R-:W-:Y:S02]  /*8100*/  USEL UR32, UR32, URZ, UP1 ;  /* 0x0000003f20207287 */ /* 0x000fe40008800000 */
[----:B------:R-:W-:Y:S01]  /*8110*/  LOP3.LUT R2, R2, UR4, RZ, 0x3c, !PT ;  /* 0x0000000402027c12 */ /* 0x000fe2000f8e3cff */
[----:B------:R-:W-:Y:S09]  /*8120*/  @P1 BRA `(.L_x_29) ;  /* 0xffffffc400801947 */ /* 0x000ff2000383ffff */
.L_x_22:
[----:B------:R-:W0:Y:S02]  /*8130*/  LDC R2, c[0x0][0x28c] ;  /* 0x0000a300ff027b82 */ /* 0x000e240000000800 */
[----:B0-----:R-:W-:-:S13]  /*8140*/  ISETP.GE.AND P1, PT, R2, 0x1, PT ;  /* 0x000000010200780c */ /* 0x001fda0003f26270 */
[----:B------:R-:W-:Y:S05]  /*8150*/  @!P1 BRA `(.L_x_30) ;  /* 0x00000000005c9947 */ /* 0x000fea0003800000 */
[----:B------:R-:W-:Y:S05]  /*8160*/  @!P0 BRA `(.L_x_31) ;  /* 0x0000000000048947 */ /* 0x000fea0003800000 */
[----:B------:R-:W-:Y:S01]  /*8170*/  BPT.TRAP 0x1 ;  /* 0x000000040000795c */ /* 0x000fe20000300000 */
.L_x_31:
[----:B------:R-:W2:Y:S01]  /*8180*/  LDL R2, [R1+0x200] ;  /* 0x0002000001027983 */ /* 0x000ea20000100800 */
[----:B------:R-:W-:Y:S01]  /*8190*/  BSSY B0, `(.L_x_32) ;  /* 0x000000f000007945 */ /* 0x000fe20003800000 */
[----:B--2---:R-:W-:-:S13]  /*81a0*/  ISETP.NE.AND P0, PT, R2, RZ, PT ;  /* 0x000000ff0200720c */ /* 0x004fda0003f05270 */
[----:B------:R-:W-:Y:S05]  /*81b0*/  @!P0 BRA `(.L_x_33) ;  /* 0x0000000000308947 */ /* 0x000fea0003800000 */
[----:B-----5:R-:W2:Y:S01]  /*81c0*/  LDL R3, [R1+0x204] ;  /* 0x0002040001037983 */ /* 0x020ea20000100800 */
[----:B------:R-:W-:-:S04]  /*81d0*/  UISETP.LT.AND UP0, UPT, UR50, 0x1, UPT ;  /* 0x000000013200788c */ /* 0x000fc8000bf01270 */
[----:B------:R-:W-:-:S04]  /*81e0*/  USEL UR6, UR50, 0x1, UP0 ;  /* 0x0000000132067887 */ /* 0x000fc80008000000 */
[----:B------:R-:W-:-:S04]  /*81f0*/  UIADD3 UR6, UR48, UR50, -UR6 ;  /* 0x0000003230067290 */ /* 0x000fc8000fffe806 */
[----:B------:R-:W-:-:S04]  /*8200*/  UIMAD.WIDE.U32 UR4, UR6, -0x33333333, URZ ;  /* 0xcccccccd060478a5 */ /* 0x000fc8000f8e003f */
[----:B------:R-:W-:-:S04]  /*8210*/  USHF.R.U32.HI UR4, URZ, 0x2, UR5 ;  /* 0x000000023f047899 */ /* 0x000fc80008011605 */
[----:B------:R-:W-:-:S06]  /*8220*/  UIMAD UR6, UR4, -0x5, UR6 ;  /* 0xfffffffb040678a4 */ /* 0x000fcc000f8e0206 */
[----:B------:R-:W-:-:S04]  /*8230*/  IMAD.U32 R2, RZ, RZ, UR6 ;  /* 0x00000006ff027e24 */ /* 0x000fc8000f8e00ff */
[----:B------:R-:W-:-:S04]  /*8240*/  IMAD R0, R2, 0x8, R0 ;  /* 0x0000000802007824 */ /* 0x000fc800078e0200 */
[----:B------:R-:W-:-:S05]  /*8250*/  VIADD R0, R0, 0x28 ;  /* 0x0000002800007836 */ /* 0x000fca0000000000 */
[----:B--2---:R-:W-:-:S04]  /*8260*/  PRMT R0, R3, 0x654, R0 ;  /* 0x0000065403007816 */ /* 0x004fc80000000000 */
[----:B------:R0:W-:Y:S03]  /*8270*/  SYNCS.ARRIVE.TRANS64.RED.A1T0 RZ, [R0+URZ], RZ ;  /* 0x000000ff00ff79a7 */ /* 0x0001e6000810043f */
.L_x_33:
[----:B------:R-:W-:Y:S05]  /*8280*/  BSYNC B0 ;  /* 0x0000000000007941 */ /* 0x000fea0003800000 */
.L_x_32:
[----:B------:R-:W-:-:S06]  /*8290*/  UISETP.GT.U32.AND UP0, UPT, UR36, 0x1, UPT ;  /* 0x000000012400788c */ /* 0x000fcc000bf04070 */
[----:B------:R-:W-:-:S13]  /*82a0*/  PLOP3.LUT P0, PT, PT, PT, UP0, 0x80, 0x0 ;  /* 0x000000000000781c */ /* 0x000fda0003f0f008 */
[----:B------:R-:W-:Y:S05]  /*82b0*/  @P0 BRA `(.L_x_30) ;  /* 0x0000000000040947 */ /* 0x000fea0003800000 */
[----:B------:R-:W-:Y:S01]  /*82c0*/  BPT.TRAP 0x1 ;  /* 0x000000040000795c */ /* 0x000fe20000300000 */
.L_x_30:
[----:B------:R-:W1:Y:S01]  /*82d0*/  S2R R6, SR_TID.X ;  /* 0x0000000000067919 */ /* 0x000e620000002100 */
[----:B------:R-:W-:Y:S01]  /*82e0*/  UIMAD.WIDE UR6, UR53, 0x180, URZ ;  /* 0x00000180350678a5 */ /* 0x000fe2000f8e023f */
[----:B------:R-:W-:Y:S01]  /*82f0*/  IMAD.MOV.U32 R7, RZ, RZ, -0x2 ;  /* 0xfffffffeff077424 */ /* 0x000fe200078e00ff */
[----:B------:R-:W-:Y:S02]  /*8300*/  UIMAD UR52, UR52, 0xe0, URZ ;  /* 0x000000e0343478a4 */ /* 0x000fe4000f8e023f */
[----:B------:R-:W-:Y:S01]  /*8310*/  USHF.R.S32.HI UR10, URZ, 0x1f, UR51 ;  /* 0x0000001f3f0a7899 */ /* 0x000fe20008011433 */
[----:B------:R-:W-:Y:S01]  /*8320*/  ULDC.64 UR8, c[0x0][0x5d0] ;  /* 0x0001740000087ab9 */ /* 0x000fe20000000a00 */
[----:B------:R-:W-:Y:S01]  /*8330*/  UIMAD UR53, UR53, 0x180, URZ ;  /* 0x00000180353578a4 */ /* 0x000fe2000f8e023f */
[----:B------:R-:W-:Y:S01]  /*8340*/  IMAD.U32 R4, RZ, RZ, UR8 ;  /* 0x00000008ff047e24 */ /* 0x000fe2000f8e00ff */
[----:B------:R-:W-:Y:S02]  /*8350*/  UIMAD UR4, UR10, UR8, URZ ;  /* 0x000000080a0472a4 */ /* 0x000fe4000f8e023f */
[----:B------:R-:W-:-:S02]  /*8360*/  UIADD3 UR48, UR50, UR48, URZ ;  /* 0x0000003032307290 */ /* 0x000fc4000fffe03f */
[----:B------:R-:W-:Y:S01]  /*8370*/  UIMAD UR4, UR51, UR9, UR4 ;  /* 0x00000009330472a4 */ /* 0x000fe2000f8e0204 */
[----:B------:R-:W-:Y:S02]  /*8380*/  ULDC UR8, c[0x0][0x284] ;  /* 0x0000a10000087ab9 */ /* 0x000fe40000000800 */
[----:B------:R-:W-:Y:S01]  /*8390*/  ULDC UR9, c[0x0][0x288] ;  /* 0x0000a20000097ab9 */ /* 0x000fe20000000800 */
[----:B------:R-:W-:Y:S01]  /*83a0*/  IMAD.U32 R234, RZ, RZ, UR8 ;  /* 0x00000008ffea7e24 */ /* 0x000fe2000f8e00ff */
[----:B------:R-:W-:Y:S02]  /*83b0*/  UISETP.GE.AND UP0, UPT, UR52, UR9, UPT ;  /* 0x000000093400728c */ /* 0x000fe4000bf06270 */
[----:B------:R-:W-:Y:S02]  /*83c0*/  UISETP.GT.U32.AND UP1, UPT, UR48, 0x4, UPT ;  /* 0x000000043000788c */ /* 0x000fe4000bf24070 */
[----:B------:R-:W-:Y:S02]  /*83d0*/  UISETP.GE.OR UP0, UPT, UR53, UR8, UP0 ;  /* 0x000000083500728c */ /* 0x000fe40008706670 */
[----:B------:R-:W-:-:S02]  /*83e0*/  UISETP.LT.U32.AND UP1, UPT, UR50, 0x5, UP1 ;  /* 0x000000053200788c */ /* 0x000fc40008f21070 */
[----:B------:R-:W-:Y:S02]  /*83f0*/  UISETP.GE.U32.AND UP2, UPT, UR50, 0x5, UPT ;  /* 0x000000053200788c */ /* 0x000fe4000bf46070 */
[----:B------:R-:W-:Y:S01]  /*8400*/  PLOP3.LUT P0, PT, PT, PT, UP0, 0x80, 0x0 ;  /* 0x000000000000781c */ /* 0x000fe20003f0f008 */
[----:B------:R-:W-:Y:S01]  /*8410*/  ULDC.64 UR12, c[0x0][0x5c8] ;  /* 0x00017200000c7ab9 */ /* 0x000fe20000000a00 */
[----:B------:R-:W-:Y:S01]  /*8420*/  USEL UR8, URZ, 0x1, !UP1 ;  /* 0x000000013f087887 */ /* 0x000fe2000c800000 */
[--C-:B-1----:R-:W-:Y:S01]  /*8430*/  SHF.R.U32.HI R2, RZ, 0x7, R6.reuse ;  /* 0x00000007ff027819 */ /* 0x102fe20000011606 */
[----:B------:R-:W-:Y:S01]  /*8440*/  IMAD.U32 R8, RZ, RZ, UR13 ;  /* 0x0000000dff087e24 */ /* 0x000fe2000f8e00ff */
[----:B0----5:R-:W-:Y:S01]  /*8450*/  SHF.R.U32.HI R0, RZ, 0x2, R6 ;  /* 0x00000002ff007819 */ /* 0x021fe20000011606 */
[----:B------:R-:W-:Y:S01]  /*8460*/  ULOP3.LUT UR49, UR49, UR8, URZ, 0x3c, !UPT ;  /* 0x0000000831317292 */ /* 0x000fe2000f8e3c3f */
[----:B------:R-:W-:Y:S02]  /*8470*/  LOP3.LUT R2, R2, 0x1, RZ, 0xc0, !PT ;  /* 0x0000000102027812 */ /* 0x000fe400078ec0ff */
[----:B------:R-:W-:-:S02]  /*8480*/  LOP3.LUT R3, R6, 0x60, RZ, 0xc0, !PT ;  /* 0x0000006006037812 */ /* 0x000fc400078ec0ff */
[----:B------:R-:W-:Y:S01]  /*8490*/  LOP3.LUT R0, R0, 0x7, RZ, 0xc0, !PT ;  /* 0x0000000700007812 */ /* 0x000fe200078ec0ff */
[----:B------:R-:W-:Y:S01]  /*84a0*/  IMAD.SHL.U32 R235, R2, 0x40, RZ ;  /* 0x0000004002eb7824 */ /* 0x000fe200078e00ff */
[----:B------:R-:W-:-:S04]  /*84b0*/  SHF.R.U32.HI R3, RZ, 0x1, R3 ;  /* 0x00000001ff037819 */ /* 0x000fc80000011603 */
[--C-:B------:R-:W-:Y:S02]  /*84c0*/  LOP3.LUT R235, R235, 0x40, R0.reuse, 0xe2, !PT ;  /* 0x00000040ebeb7812 */ /* 0x100fe400078ee200 */
[----:B------:R-:W-:Y:S02]  /*84d0*/  IADD3 R0, RZ, -R3, -R0 ;  /* 0x80000003ff007210 */ /* 0x000fe40007ffe800 */
[----:B------:R-:W-:Y:S01]  /*84e0*/  LOP3.LUT R235, R235, UR6, R3, 0xfe, !PT ;  /* 0x00000006ebeb7c12 */ /* 0x000fe2000f8efe03 */
[----:B------:R-:W-:Y:S02]  /*84f0*/  IMAD.SHL.U32 R3, R6, 0x2, RZ ;  /* 0x0000000206037824 */ /* 0x000fe400078e00ff */
[----:B------:R-:W-:Y:S02]  /*8500*/  IMAD R0, R2, -0x40, R0 ;  /* 0xffffffc002007824 */ /* 0x000fe400078e0200 */
[----:B------:R-:W-:-:S03]  /*8510*/  IMAD.U32 R2, RZ, RZ, UR52 ;  /* 0x00000034ff027e24 */ /* 0x000fc6000f8e00ff */
[----:B------:R-:W-:Y:S01]  /*8520*/  IADD3 R234, R234, -UR53, R0 ;  /* 0x80000035eaea7c10 */ /* 0x000fe2000fffe000 */
[----:B------:R-:W-:Y:S01]  /*8530*/  UMOV UR53, 0xffffffff ;  /* 0xffffffff00357882 */ /* 0x000fe20000000000 */
[----:B------:R-:W-:Y:S02]  /*8540*/  LOP3.LUT R2, R2, 0x6, R3, 0xf8, !PT ;  /* 0x0000000602027812 */ /* 0x000fe400078ef803 */
[----:B------:R-:W-:Y:S02]  /*8550*/  LOP3.LUT R0, R6, 0x3, RZ, 0xc0, !PT ;  /* 0x0000000306007812 */ /* 0x000fe400078ec0ff */
[----:B------:R-:W-:-:S03]  /*8560*/  SHF.R.S32.HI R3, RZ, 0x1f, R2 ;  /* 0x0000001fff037819 */ /* 0x000fc60000011402 */
[----:B------:R-:W-:Y:S01]  /*8570*/  IMAD R0, R0, R7, UR9 ;  /* 0x0000000900007e24 */ /* 0x000fe2000f8e0207 */
[----:B------:R-:W-:Y:S01]  /*8580*/  UIMAD UR9, UR7, UR12, URZ ;  /* 0x0000000c070972a4 */ /* 0x000fe2000f8e023f */
[----:B------:R-:W-:-:S04]  /*8590*/  IMAD.WIDE.U32 R4, R4, UR51, R2 ;  /* 0x0000003304047c25 */ /* 0x000fc8000f8e0002 */
[----:B------:R-:W-:Y:S01]  /*85a0*/  VIADD R5, R5, UR4 ;  /* 0x0000000405057c36 */ /* 0x000fe20008000000 */
[----:B------:R-:W-:Y:S01]  /*85b0*/  UIMAD.WIDE.U32 UR4, UR48, -0x33333333, URZ ;  /* 0xcccccccd300478a5 */ /* 0x000fe2000f8e003f */
[----:B------:R-:W-:Y:S02]  /*85c0*/  VIADD R0, R0, -UR52 ;  /* 0x8000003400007c36 */ /* 0x000fe40008000000 */
[----:B------:R-:W-:Y:S01]  /*85d0*/  IMAD.WIDE.U32 R4, R235, UR12, R4 ;  /* 0x0000000ceb047c25 */ /* 0x000fe2000f8e0004 */
[----:B------:R-:W-:-:S03]  /*85e0*/  USHF.R.U32.HI UR4, URZ, 0x2, UR5 ;  /* 0x000000023f047899 */ /* 0x000fc60008011605 */
[----:B------:R-:W-:Y:S01]  /*85f0*/  IMAD R8, R235, R8, UR9 ;  /* 0x00000009eb087e24 */ /* 0x000fe2000f8e0208 */
[----:B------:R-:W-:Y:S02]  /*8600*/  UIMAD UR48, UR4, -0x5, UR48 ;  /* 0xfffffffb043078a4 */ /* 0x000fe4000f8e0230 */
[----:B------:R-:W-:Y:S01]  /*8610*/  @UP2 ULOP3.LUT UR49, UR49, 0x1, UR4, 0x78, !UPT ;  /* 0x0000000131312892 */ /* 0x000fe2000f8e7804 */
[----:B------:R-:W-:Y:S11]  /*8620*/  @P0 BRA `(.L_x_34) ;  /* 0x0000017000480947 */ /* 0x000ff60003800000 */
[----:B------:R-:W-:Y:S01]  /*8630*/  ISETP.NE.AND P0, PT, R18, RZ, PT ;  /* 0x000000ff1200720c */ /* 0x000fe20003f05270 */
[----:B------:R-:W-:Y:S01]  /*8640*/  BSSY B0, `(.L_x_34) ;  /* 0x0001710000007945 */ /* 0x000fe20003800000 */
[----:B------:R-:W-:-:S11]  /*8650*/  IMAD.IADD R8, R5, 0x1, R8 ;  /* 0x0000000105087824 */ /* 0x000fd600078e0208 */
[----:B------:R-:W-:Y:S05]  /*8660*/  @!P0 BRA `(.L_x_35) ;  /* 0x000000f000a48947 */ /* 0x000fea0003800000 */
[----:B------:R-:W0:Y:S01]  /*8670*/  LDC.64 R6, c[0x0][0x5b0] ;  /* 0x00016c00ff067b82 */ /* 0x000e220000000a00 */
[----:B------:R-:W-:Y:S01]  /*8680*/  ULDC.64 UR8, c[0x0][0x5b8] ;  /* 0x00016e0000087ab9 */ /* 0x000fe20000000a00 */
[----:B------:R-:W-:Y:S01]  /*8690*/  ISETP.GE.AND P2, PT, R234, 0x1, PT ;  /* 0x00000001ea00780c */ /* 0x000fe20003f46270 */
[----:B------:R-:W-:Y:S01]  /*86a0*/  IMAD.U32 R9, RZ, RZ, UR8 ;  /* 0x00000008ff097e24 */ /* 0x000fe2000f8e00ff */
[----:B------:R-:W-:Y:S01]  /*86b0*/  UIMAD UR4, UR10, UR8, URZ ;  /* 0x000000080a0472a4 */ /* 0x000fe2000f8e023f */
[----:B------:R-:W-:Y:S01]  /*86c0*/  BSSY B1, `(.L_x_36) ;  /* 0x000000f000017945 */ /* 0x000fe20003800000 */
[----:B------:R-:W-:Y:S01]  /*86d0*/  ISETP.LT.OR P1, PT, R0, 0x1, !P2 ;  /* 0x000000010000780c */ /* 0x000fe20005721670 */
[----:B------:R-:W-:Y:S01]  /*86e0*/  IMAD.WIDE.U32 R22, R9, UR51, R2 ;  /* 0x0000003309167c25 */ /* 0x000fe2000f8e0002 */
[----:B------:R-:W1:Y:S01]  /*86f0*/  LDC.64 R10, c[0x0][0x5a8] ;  /* 0x00016a00ff0a7b82 */ /* 0x000e620000000a00 */
[----:B------:R-:W-:Y:S02]  /*8700*/  UIMAD UR4, UR51, UR9, UR4 ;  /* 0x00000009330472a4 */ /* 0x000fe4000f8e0204 */
[----:B------:R-:W-:Y:S01]  /*8710*/  IMAD.MOV.U32 R236, RZ, RZ, R22 ;  /* 0x000000ffffec7224 */ /* 0x000fe200078e0016 */
[----:B------:R2:W-:Y:S03]  /*8720*/  STL.64 [R1+0x208], R22 ;  /* 0x0002081601007387 */ /* 0x0005e60000100a00 */
[----:B------:R-:W-:-:S02]  /*8730*/  VIADD R237, R23, UR4 ;  /* 0x0000000417ed7c36 */ /* 0x000fc40008000000 */
[----:B0-----:R-:W-:Y:S02]  /*8740*/  IMAD R9, R6, UR7, RZ ;  /* 0x0000000706097c24 */ /* 0x001fe4000f8e02ff */
[----:B------:R-:W-:-:S04]  /*8750*/  IMAD.WIDE.U32 R2, R235, R6, R236 ;  /* 0x00000006eb027225 */ /* 0x000fc800078e00ec */
[----:B------:R-:W-:Y:S01]  /*8760*/  IMAD R9, R235, R7, R9 ;  /* 0x00000007eb097224 */ /* 0x000fe200078e0209 */
[----:B-1----:R-:W-:-:S04]  /*8770*/  IADD3 R232, P0, R2, R10, RZ ;  /* 0x0000000a02e87210 */ /* 0x002fc80007f1e0ff */
[----:B------:R-:W-:Y:S01]  /*8780*/  IADD3.X R233, R11, R3, R9, P0, !PT ;  /* 0x000000030be97210 */ /* 0x000fe200007fe409 */
[----:B--2---:R-:W-:Y:S08]  /*8790*/  @P1 BRA `(.L_x_37) ;  /* 0x0000000000041947 */ /* 0x004ff00003800000 */
[----:B------:R0:W5:Y:S02]  /*87a0*/  LDG.E.U8 R16, desc[UR56][R232.64] ;  /* 0x00000038e8107981 */ /* 0x000164000c1e1100 */
.L_x_37:
[----:B------:R-:W-:Y:S05]  /*87b0*/  BSYNC B1 ;  /* 0x0000000000017941 */ /* 0x000fea0003800000 */
.L_x_36:
[----:B------:R-:W2:Y:S01]  /*87c0*/  LDL.LU R12, [R1+0x1c0] ;  /* 0x0001c000010c7983 */ /* 0x000ea20000300800 */
[----:B-----5:R-:W-:Y:S01]  /*87d0*/  LOP3.LUT R2, R16, 0xffff, RZ, 0xc0, !PT ;  /* 0x0000ffff10027812 */ /* 0x020fe200078ec0ff */
[----:B------:R-:W-:Y:S01]  /*87e0*/  ULDC.64 UR4, c[0x0][0x5c0] ;  /* 0x0001700000047ab9 */ /* 0x000fe20000000a00 */
[----:B------:R-:W-:Y:S01]  /*87f0*/  ISETP.LT.OR P3, PT, R0, 0x2, !P2 ;  /* 0x000000020000780c */ /* 0x000fe20005761670 */
[----:B------:R-:W-:Y:S01]  /*8800*/  BSSY B1, `(.L_x_38) ;  /* 0x000000c000017945 */ /* 0x000fe20003800000 */
[----:B------:R-:W-:-:S05]  /*8810*/  PRMT R2, R2, 0x8880, RZ ;  /* 0x0000888002027816 */ /* 0x000fca00000000ff */
[----:B------:R-:W-:Y:S01]  /*8820*/  IMAD.MOV.U32 R3, RZ, RZ, R2 ;  /* 0x000000ffff037224 */ /* 0x000fe200078e0002 */
[----:B------:R-:W-:-:S03]  /*8830*/  IADD3 R2, P0, R4, UR4, RZ ;  /* 0x0000000404027c10 */ /* 0x000fc6000ff1e0ff */
[----:B------:R-:W-:Y:S01]  /*8840*/  IMAD R4, R3, R18, RZ ;  /* 0x0000001203047224 */ /* 0x000fe200078e02ff */
[----:B------:R-:W-:-:S03]  /*8850*/  IADD3.X R3, R8, UR5, RZ, P0, !PT ;  /* 0x0000000508037c10 */ /* 0x000fc600087fe4ff */
[----:B--2---:R-:W-:-:S05]  /*8860*/  @!P1 IMAD R5, R12, R17, R4 ;  /* 0x000000110c059224 */ /* 0x004fca00078e0204 */
[----:B------:R1:W-:Y:S01]  /*8870*/  @!P1 STG.E.U8 desc[UR56][R2.64], R5 ;  /* 0x0000000502009986 */ /* 0x0003e2000c101138 */
[----:B------:R-:W-:Y:S05]  /*8880*/  @P3 BRA `(.L_x_39) ;  /* 0x00000000000c3947 */ /* 0x000fea0003800000 */
[----:B------:R-:W2:Y:S02]  /*8890*/  LDG.E.U8 R16, desc[UR56][R232.64+0x1] ;  /* 0x00000138e8107981 */ /* 0x000ea4000c1e1100 */
[----:B--2---:R-:W-:-:S05]  /*88a0*/  PRMT R4, R16, 0x8880, RZ ;  /* 0x0000888010047816 */ /* 0x004fca00000000ff */
[----:B------:R-:W-:-:S07]  /*88b0*/  IMAD R4, R4, R18, RZ ;  /* 0x0000001204047224 */ /* 0x000fce00078e02ff */
.L_x_39:
[----:B------:R-:W-:Y:S05]  /*88c0*/  BSYNC B1 ;  /* 0x0000000000017941 */ /* 0x000fea0003800000 */
.L_x_38:
[----:B-1----:R-:W2:Y:S01]  /*88d0*/  LDL.LU R5, [R1+0x1c4] ;  /* 0x0001c40001057983 */ /* 0x002ea20000300800 */
[C---:B------:R-:W-:Y:S01]  /*88e0*/  SHF.L.U64.HI R13, R6.reuse, 0x3, R7 ;  /* 0x00000003060d7819 */ /* 0x040fe20000010207 */
[----:B------:R-:W-:Y:S01]  /*88f0*/  IMAD.SHL.U32 R12, R6, 0x8, RZ ;  /* 0x00000008060c7824 */ /* 0x000fe200078e00ff */
[----:B------:R-:W-:Y:S01]  /*8900*/  ISETP.GE.AND P1, PT, R234, 0x9, PT ;  /* 0x00000009ea00780c */ /* 0x000fe20003f26270 */
[----:B------:R-:W-:Y:S02]  /*8910*/  BSSY B1, `(.L_x_40) ;  /* 0x000000d000017945 */ /* 0x000fe40003800000 */
[----:B------:R-:W-:Y:S01]  /*8920*/  IMAD.WIDE.U32 R20, R235, R6, R12 ;  /* 0x00000006eb147225 */ /* 0x000fe200078e000c */
[----:B------:R1:W-:Y:S01]  /*8930*/  STL.64 [R1+0x1c0], R12 ;  /* 0x0001c00c01007387 */ /* 0x0003e20000100a00 */
[----:B------:R-:W-:Y:S02]  /*8940*/  ISETP.LT.OR P4, PT, R0, 0x1, !P1 ;  /* 0x000000010000780c */ /* 0x000fe40004f81670 */
[----:B------:R-:W-:-:S02]  /*8950*/  IMAD.IADD R9, R9, 0x1, R21 ;  /* 0x0000000109097824 */ /* 0x000fc400078e0215 */
[----:B--2---:R-:W-:-:S05]  /*8960*/  @!P3 IMAD R5, R5, R17, R4 ;  /* 0x000000110505b224 */ /* 0x004fca00078e0204 */
[----:B------:R1:W-:Y:S01]  /*8970*/  @!P3 STG.E.U8 desc[UR56][R2.64+0x1], R5 ;  /* 0x000001050200b986 */ /* 0x0003e2000c101138 */
[----:B------:R-:W-:-:S04]  /*8980*/  IADD3 R20, P0, P3, R22, R10, R20 ;  /* 0x0000000a16147210 */ /* 0x000fc80007b1e014 */
[----:B------:R-:W-:Y:S01]  /*8990*/  IADD3.X R21, R237, R11, R9, P0, P3 ;  /* 0x0000000bed157210 */ /* 0x000fe200007e6409 */
[----:B------:R-:W-:Y:S08]  /*89a0*/  @P4 BRA `(.L_x_41) ;  /* 0x00000000000c4947 */ /* 0x000ff00003800000 */
[----:B------:R-:W2:Y:S02]  /*89b0*/  LDG.E.U8 R16, desc[UR56][R20.64] ;  /* 0x0000003814107981 */ /* 0x000ea4000c1e1100 */
[----:B--2---:R-:W-:-:S05]  /*89c0*/  PRMT R4, R16, 0x8880, RZ ;  /* 0x0000888010047816 */ /* 0x004fca00000000ff */
[----:B------:R-:W-:-:S07]  /*89d0*/  IMAD R4, R4, R18, RZ ;  /* 0x0000001204047224 */ /* 0x000fce00078e02ff */
.L_x_41:
[----:B------:R-:W-:Y:S05]  /*89e0*/  BSYNC B1 ;  /* 0x0000000000017941 */ /* 0x000fea0003800000 */
.L_x_40:
[----:B-1----:R-:W2:Y:S01]  /*89f0*/  LDL.LU R5, [R1+0x1c8] ;  /* 0x0001c80001057983 */ /* 0x002ea20000300800 */
[----:B------:R-:W-:Y:S01]  /*8a00*/  ISETP.LT.OR P3, PT, R0, 0x2, !P1 ;  /* 0x000000020000780c */ /* 0x000fe20004f61670 */
[----:B------:R-:W-:Y:S01]  /*8a10*/  BSSY B1, `(.L_x_42) ;  /* 0x000000d000017945 */ /* 0x000fe20003800000 */
[----:B------:R-:W-:Y:S02]  /*8a20*/  @!P4 IADD3 R8, P0, R2, UR41, RZ ;  /* 0x000000290208cc10 */ /* 0x000fe4000ff1e0ff */
[C---:B------:R-:W-:Y:S02]  /*8a30*/  ISETP.LT.OR P5, PT, R0.reuse, 0xa, !P2 ;  /* 0x0000000a0000780c */ /* 0x040fe400057a1670 */
[----:B------:R-:W-:Y:S02]  /*8a40*/  @!P4 IADD3.X R9, R3, UR40, RZ, P0, !PT ;  /* 0x000000280309cc10 */ /* 0x000fe400087fe4ff */
[----:B------:R-:W-:Y:S01]  /*8a50*/  ISETP.LT.OR P0, PT, R0, 0x9, !P1 ;  /* 0x000000090000780c */ /* 0x000fe20004f01670 */
[----:B--2---:R-:W-:-:S05]  /*8a60*/  @!P4 IMAD R5, R5, R17, R4 ;  /* 0x000000110505c224 */ /* 0x004fca00078e0204 */
[----:B------:R1:W-:Y:S01]  /*8a70*/  @!P4 STG.E.U8 desc[UR56][R8.64], R5 ;  /* 0x000000050800c986 */ /* 0x0003e2000c101138 */
[----:B------:R-:W-:Y:S02]  /*8a80*/  ISETP.LT.OR P4, PT, R0, 0x9, !P2 ;  /* 0x000000090000780c */ /* 0x000fe40005781670 */
[----:B-1----:R-:W-:Y:S01]  /*8a90*/  @!P3 IADD3 R8, P6, R2, UR41, RZ ;  /* 0x000000290208bc10 */ /* 0x002fe2000ffde0ff */
[----:B------:R-:W-:-:S12]  /*8aa0*/  @P3 BRA `(.L_x_43) ;  /* 0x00000000000c3947 */ /* 0x000fd80003800000 */
[----:B------:R-:W2:Y:S02]  /*8ab0*/  LDG.E.U8 R16, desc[UR56][R20.64+0x1] ;  /* 0x0000013814107981 */ /* 0x000ea4000c1e1100 */
[----:B--2---:R-:W-:-:S05]  /*8ac0*/  PRMT R4, R16, 0x8880, RZ ;  /* 0x0000888010047816 */ /* 0x004fca00000000ff */
[----:B------:R-:W-:-:S07]  /*8ad0*/  IMAD R4, R4, R18, RZ ;  /* 0x0000001204047224 */ /* 0x000fce00078e02ff */
.L_x_43:
[----:B------:R-:W-:Y:S05]  /*8ae0*/  BSYNC B1 ;  /* 0x0000000000017941 */ /* 0x000fea0003800000 */
.L_x_42:
[----:B------:R-:W2:Y:S01]  /*8af0*/  LDL.LU R5, [R1+0x1cc] ;  /* 0x0001cc0001057983 */ /* 0x000ea20000300800 */
[----:B------:R-:W-:Y:S01]  /*8b00*/  @!P3 IADD3.X R9, R3, UR40, RZ, P6, !PT ;  /* 0x000000280309bc10 */ /* 0x000fe2000b7fe4ff */
[----:B------:R-:W-:Y:S01]  /*8b10*/  BSSY B1, `(.L_x_44) ;  /* 0x0000007000017945 */ /* 0x000fe20003800000 */
[----:B--2---:R-:W-:-:S05]  /*8b20*/  @!P3 IMAD R5, R5, R17, R4 ;  /* 0x000000110505b224 */ /* 0x004fca00078e0204 */
[----:B------:R1:W-:Y:S01]  /*8b30*/  @!P3 STG.E.U8 desc[UR56][R8.64+0x1], R5 ;  /* 0x000001050800b986 */ /* 0x0003e2000c101138 */
[----:B------:R-:W-:Y:S05]  /*8b40*/  @P4 BRA `(.L_x_45) ;  /* 0x00000000000c4947 */ /* 0x000fea0003800000 */
[----:B------:R-:W2:Y:S02]  /*8b50*/  LDG.E.U8 R16, desc[UR56][R232.64+0x8] ;  /* 0x00000838e8107981 */ /* 0x000ea4000c1e1100 */
[----:B--2---:R-:W-:-:S05]  /*8b60*/  PRMT R4, R16, 0x8880, RZ ;  /* 0x0000888010047816 */ /* 0x004fca00000000ff */
[----:B------:R-:W-:-:S07]  /*8b70*/  IMAD R4, R4, R18, RZ ;  /* 0x0000001204047224 */ /* 0x000fce00078e02ff */
.L_x_45:
[----:B------:R-:W-:Y:S05]  /*8b80*/  BSYNC B1 ;  /* 0x0000000000017941 */ /* 0x000fea0003800000 */
.L_x_44:
[----:B-1----:R-:W2:Y:S01]  /*8b90*/  LDL.LU R5, [R1+0x1d0] ;  /* 0x0001d00001057983 */ /* 0x002ea20000300800 */
[----:B------:R-:W-:Y:S01]  /*8ba0*/  BSSY B1, `(.L_x_46) ;  /* 0x0000007000017945 */ /* 0x000fe20003800000 */
[----:B--2---:R-:W-:-:S05]  /*8bb0*/  @!P4 IMAD R5, R5, R17, R4 ;  /* 0x000000110505c224 */ /* 0x004fca00078e0204 */
[----:B------:R1:W-:Y:S01]  /*8bc0*/  @!P4 STG.E.U8 desc[UR56][R2.64+0x8], R5 ;  /* 0x000008050200c986 */ /* 0x0003e2000c101138 */
[----:B------:R-:W-:Y:S05]  /*8bd0*/  @P5 BRA `(.L_x_47) ;  /* 0x00000000000c5947 */ /* 0x000fea0003800000 */
[----:B------:R-:W2:Y:S02]  /*8be0*/  LDG.E.U8 R16, desc[UR56][R232.64+0x9] ;  /* 0x00000938e8107981 */ /* 0x000ea4000c1e1100 */
[----:B--2---:R-:W-:-:S05]  /*8bf0*/  PRMT R4, R16, 0x8880, RZ ;  /* 0x0000888010047816 */ /* 0x004fca00000000ff */
[----:B------:R-:W-:-:S07]  /*8c00*/  IMAD R4, R4, R18, RZ ;  /* 0x0000001204047224 */ /* 0x000fce00078e02ff */
.L_x_47:
[----:B------:R-:W-:Y:S05]  /*8c10*/  BSYNC B1 ;  /* 0x0000000000017941 */ /* 0x000fea0003800000 */
.L_x_46:
[----:B-1----:R-:W2:Y:S01]  /*8c20*/  LDL.LU R5, [R1+0x1d4] ;  /* 0x0001d40001057983 */ /* 0x002ea20000300800 */
[----:B------:R-:W-:Y:S01]  /*8c30*/  BSSY B1, `(.L_x_48) ;  /* 0x0000009000017945 */ /* 0x000fe20003800000 */
[----:B------:R-:W-:Y:S02]  /*8c40*/  ISETP.LT.OR P3, PT, R0, 0xa, !P1 ;  /* 0x0000000a0000780c */ /* 0x000fe40004f61670 */
[----:B------:R-:W-:Y:S01]  /*8c50*/  @!P0 IADD3 R8, P4, R2, UR41, RZ ;  /* 0x0000002902088c10 */ /* 0x000fe2000ff9e0ff */
[----:B--2---:R-:W-:-:S05]  /*8c60*/  @!P5 IMAD R5, R5, R17, R4 ;  /* 0x000000110505d224 */ /* 0x004fca00078e0204 */
[----:B------:R1:W-:Y:S01]  /*8c70*/  @!P5 STG.E.U8 desc[UR56][R2.64+0x9], R5 ;  /* 0x000009050200d986 */ /* 0x0003e2000c101138 */
[----:B------:R-:W-:Y:S06]  /*8c80*/  @P0 BRA `(.L_x_49) ;  /* 0x00000000000c0947 */ /* 0x000fec0003800000 */
[----:B------:R-:W2:Y:S02]  /*8c90*/  LDG.E.U8 R16, desc[UR56][R20.64+0x8] ;  /* 0x0000083814107981 */ /* 0x000ea4000c1e1100 */
[----:B--2---:R-:W-:-:S05]  /*8ca0*/  PRMT R4, R16, 0x8880, RZ ;  /* 0x0000888010047816 */ /* 0x004fca00000000ff */
[----:B------:R-:W-:-:S07]  /*8cb0*/  IMAD R4, R4, R18, RZ ;  /* 0x0000001204047224 */ /* 0x000fce00078e02ff */
.L_x_49:
[----:B------:R-:W-:Y:S05]  /*8cc0*/  BSYNC B1 ;  /* 0x0000000000017941 */ /* 0x000fea0003800000 */
.L_x_48:
[----:B-1----:R-:W2:Y:S01]  /*8cd0*/  LDL.LU R5, [R1+0x1d8] ;  /* 0x0001d80001057983 */ /* 0x002ea20000300800 */
[----:B------:R-:W-:Y:S01]  /*8ce0*/  @!P0 IADD3.X R9, R3, UR40, RZ, P4, !PT ;  /* 0x0000002803098c10 */ /* 0x000fe2000a7fe4ff */
[----:B------:R-:W-:Y:S01]  /*8cf0*/  BSSY B1, `(.L_x_50) ;  /* 0x000000b000017945 */ /* 0x000fe20003800000 */
[C---:B------:R-:W-:Y:S02]  /*8d00*/  ISETP.LT.OR P4, PT, R0.reuse, 0x11, !P2 ;  /* 0x000000110000780c */ /* 0x040fe40005781670 */
        /* <DEDUP_REMOVED lines=9> */
.L_x_51:
[----:B------:R-:W-:Y:S05]  /*8da0*/  BSYNC B1 ;  /* 0x0000000000017941 */ /* 0x000fea0003800000 */
.L_x_50:
        /* <DEDUP_REMOVED lines=9> */
.L_x_53:
[----:B------:R-:W-:Y:S05]  /*8e40*/  BSYNC B1 ;  /* 0x0000000000017941 */ /* 0x000fea0003800000 */
.L_x_52:
        /* <DEDUP_REMOVED lines=8> */
.L_x_55:
[----:B------:R-:W-:Y:S05]  /*8ed0*/  BSYNC B1 ;  /* 0x0000000000017941 */ /* 0x000fea0003800000 */
.L_x_54:
        /* <DEDUP_REMOVED lines=10> */
.L_x_57:
[----:B------:R-:W-:Y:S05]  /*8f80*/  BSYNC B1 ;  /* 0x0000000000017941 */ /* 0x000fea0003800000 */
.L_x_56:
        /* <DEDUP_REMOVED lines=13> */
.L_x_59:
[----:B------:R-:W-:Y:S05]  /*9060*/  BSYNC B1 ;  /* 0x0000000000017941 */ /* 0x000fea0003800000 */
.L_x_58:
        /* <DEDUP_REMOVED lines=9> */
.L_x_61:
[----:B------:R-:W-:Y:S05]  /*9100*/  BSYNC B1 ;  /* 0x0000000000017941 */ /* 0x000fea0003800000 */
.L_x_60:
        /* <DEDUP_REMOVED lines=8> */
.L_x_63:
[----:B------:R-:W-:Y:S05]  /*9190*/  BSYNC B1 ;  /* 0x0000000000017941 */ /* 0x000fea0003800000 */
.L_x_62:
        /* <DEDUP_REMOVED lines=10> */
.L_x_65:
[----:B------:R-:W-:Y:S05]  /*9240*/  BSYNC B1 ;  /* 0x0000000000017941 */ /* 0x000fea0003800000 */
.L_x_64:
[----:B-1----:R-:W2:Y:S01]  /*9250*/  LDL.LU R5, [R1+0x1f8] ;  /* 0x0001f80001057983 */ /* 0x002ea20000300800 */
[----:B------:R-:W-:Y:S01]  /*9260*/  @!P0 IADD3.X R9, R3, UR40, RZ, P4, !PT ;  /* 0x0000002803098c10 */ /* 0x000fe2000a7fe4ff */
[----:B------:R-:W-:Y:S01]  /*9270*/  BSSY B1, `(.L_x_66) ;  /* 0x0000008000017945 */ /* 0x000fe20003800000 */
[----:B--2---:R-:W-:-:S05]  /*9280*/  @!P0 IMAD R5, R5, R17, R4 ;  /* 0x0000001105058224 */ /* 0x004fca00078e0204 */
[----:B------:R1:W-:Y:S02]  /*9290*/  @!P0 STG.E.U8 desc[UR56][R8.64+0x18], R5 ;  /* 0x0000180508008986 */ /* 0x0003e4000c101138 */
[----:B-1----:R-:W-:Y:S01]  /*92a0*/  @!P3 IADD3 R8, P0, R2, UR41, RZ ;  /* 0x000000290208bc10 */ /* 0x002fe2000ff1e0ff */
[----:B------:R-:W-:-:S12]  /*92b0*/  @P3 BRA `(.L_x_67) ;  /* 0x00000000000c3947 */ /* 0x000fd80003800000 */
[----:B------:R-:W2:Y:S02]  /*92c0*/  LDG.E.U8 R16, desc[UR56][R20.64+0x19] ;  /* 0x0000193814107981 */ /* 0x000ea4000c1e1100 */
[----:B--2---:R-:W-:-:S05]  /*92d0*/  PRMT R4, R16, 0x8880, RZ ;  /* 0x0000888010047816 */ /* 0x004fca00000000ff */
[----:B------:R-:W-:-:S07]  /*92e0*/  IMAD R4, R4, R18, RZ ;  /* 0x0000001204047224 */ /* 0x000fce00078e02ff */
.L_x_67:
[----:B------:R-:W-:Y:S05]  /*92f0*/  BSYNC B1 ;  /* 0x0000000000017941 */ /* 0x000fea0003800000 */
.L_x_66:
[----:B------:R-:W2:Y:S01]  /*9300*/  LDL.LU R5, [R1+0x1fc] ;  /* 0x0001fc0001057983 */ /* 0x000ea20000300800 */
[----:B------:R-:W-:Y:S01]  /*9310*/  @!P3 IADD3.X R9, R3, UR40, RZ, P0, !PT ;  /* 0x000000280309bc10 */ /* 0x000fe200087fe4ff */
[----:B------:R-:W-:Y:S01]  /*9320*/  BSSY B1, `(.L_x_68) ;  /* 0x0000014000017945 */ /* 0x000fe20003800000 */
[----:B------:R-:W-:Y:S02]  /*9330*/  IADD3 R12, P0, R235, 0x80, RZ ;  /* 0x00000080eb0c7810 */ /* 0x000fe40007f1e0ff */
[----:B------:R-:W-:Y:S02]  /*9340*/  ISETP.GE.AND P6, PT, R234, 0x81, PT ;  /* 0x00000081ea00780c */ /* 0x000fe40003fc6270 */
[----:B------:R-:W-:Y:S02]  /*9350*/  LOP3.LUT R19, R19, 0xfffffffb, RZ, 0xc0, !PT ;  /* 0xfffffffb13137812 */ /* 0x000fe400078ec0ff */
[----:B------:R-:W-:-:S09]  /*9360*/  ISETP.LT.OR P4, PT, R0, 0x2, !P6 ;  /* 0x000000020000780c */ /* 0x000fd20007781670 */
[----:B------:R-:W-:Y:S01]  /*9370*/  @P6 LOP3.LUT R19, R19, 0x4, RZ, 0xfc, !PT ;  /* 0x0000000413136812 */ /* 0x000fe200078efcff */
[----:B--2---:R-:W-:-:S05]  /*9380*/  @!P3 IMAD R5, R5, R17, R4 ;  /* 0x000000110505b224 */ /* 0x004fca00078e0204 */
[----:B------:R1:W-:Y:S01]  /*9390*/  @!P3 STG.E.U8 desc[UR56][R8.64+0x19], R5 ;  /* 0x000019050800b986 */ /* 0x0003e2000c101138 */
[----:B------:R-:W-:Y:S01]  /*93a0*/  ISETP.LT.OR P3, PT, R0, 0x1, !P6 ;  /* 0x000000010000780c */ /* 0x000fe20007761670 */
[----:B-1----:R-:W-:Y:S02]  /*93b0*/  IMAD.X R5, RZ, RZ, UR7, P0 ;  /* 0x00000007ff057e24 */ /* 0x002fe400080e06ff */
[----:B------:R-:W-:-:S04]  /*93c0*/  IMAD.WIDE.U32 R8, R12, R6, R236 ;  /* 0x000000060c087225 */ /* 0x000fc800078e00ec */
[----:B------:R-:W-:Y:S01]  /*93d0*/  IMAD R5, R5, R6, RZ ;  /* 0x0000000605057224 */ /* 0x000fe200078e02ff */
[----:B------:R-:W-:-:S03]  /*93e0*/  IADD3 R14, P0, R8, R10, RZ ;  /* 0x0000000a080e7210 */ /* 0x000fc60007f1e0ff */
[----:B------:R-:W-:-:S05]  /*93f0*/  IMAD R5, R12, R7, R5 ;  /* 0x000000070c057224 */ /* 0x000fca00078e0205 */
[----:B------:R-:W-:Y:S02]  /*9400*/  IADD3.X R15, R11, R9, R5, P0, !PT ;  /* 0x000000090b0f7210 */ /* 0x000fe400007fe405 */
[----:B------:R-:W-:Y:S01]  /*9410*/  IADD3 R8, P0, R2, UR39, RZ ;  /* 0x0000002702087c10 */ /* 0x000fe2000ff1e0ff */
[----:B------:R-:W-:-:S12]  /*9420*/  @P3 BRA `(.L_x_69) ;  /* 0x00000000000c3947 */ /* 0x000fd80003800000 */
[----:B------:R-:W2:Y:S02]  /*9430*/  LDG.E.U8 R16, desc[UR56][R14.64] ;  /* 0x000000380e107981 */ /* 0x000ea4000c1e1100 */
[----:B--2---:R-:W-:-:S05]  /*9440*/  PRMT R4, R16, 0x8880, RZ ;  /* 0x0000888010047816 */ /* 0x004fca00000000ff */
[----:B------:R-:W-:-:S07]  /*9450*/  IMAD R4, R4, R18, RZ ;  /* 0x0000001204047224 */ /* 0x000fce00078e02ff */
.L_x_69:
[----:B------:R-:W-:Y:S05]  /*9460*/  BSYNC B1 ;  /* 0x0000000000017941 */ /* 0x000fea0003800000 */
.L_x_68:
[----:B------:R-:W2:Y:S01]  /*9470*/  LDL.LU R13, [R1+0x180] ;  /* 0x00018000010d7983 */ /* 0x000ea20000300800 */
[----:B------:R-:W-:Y:S01]  /*9480*/  IADD3.X R9, R3, UR38, RZ, P0, !PT ;  /* 0x0000002603097c10 */ /* 0x000fe200087fe4ff */
[----:B------:R-:W-:Y:S01]  /*9490*/  BSSY B1, `(.L_x_70) ;  /* 0x0000007000017945 */ /* 0x000fe20003800000 */
[----:B--2---:R-:W-:-:S05]  /*94a0*/  @!P3 IMAD R13, R13, R17, R4 ;  /* 0x000000110d0db224 */ /* 0x004fca00078e0204 */
[----:B------:R1:W-:Y:S01]  /*94b0*/  @!P3 STG.E.U8 desc[UR56][R8.64], R13 ;  /* 0x0000000d0800b986 */ /* 0x0003e2000c101138 */
[----:B------:R-:W-:Y:S05]  /*94c0*/  @P4 BRA `(.L_x_71) ;  /* 0x00000000000c4947 */ /* 0x000fea0003800000 */
[----:B------:R-:W2:Y:S02]  /*94d0*/  LDG.E.U8 R16, desc[UR56][R14.64+0x1] ;  /* 0x000001380e107981 */ /* 0x000ea4000c1e1100 */
[----:B--2---:R-:W-:-:S05]  /*94e0*/  PRMT R4, R16, 0x8880, RZ ;  /* 0x0000888010047816 */ /* 0x004fca00000000ff */
[----:B------:R-:W-:-:S07]  /*94f0*/  IMAD R4, R4, R18, RZ ;  /* 0x0000001204047224 */ /* 0x000fce00078e02ff */
.L_x_71:
[----:B------:R-:W-:Y:S05]  /*9500*/  BSYNC B1 ;  /* 0x0000000000017941 */ /* 0x000fea0003800000 */
.L_x_70:
[----:B-1----:R-:W2:Y:S04]  /*9510*/  LDL.LU R13, [R1+0x184] ;  /* 0x00018400010d7983 */ /* 0x002ea80000300800 */
[----:B------:R1:W-:Y:S04]  /*9520*/  STL.64 [R1+0x218], R14 ;  /* 0x0002180e01007387 */ /* 0x0003e80000100a00 */
[----:B-1----:R-:W3:Y:S01]  /*9530*/  LDL.64 R14, [R1+0x1c0] ;  /* 0x0001c000010e7983 */ /* 0x002ee20000100a00 */
[----:B------:R-:W-:Y:S02]  /*9540*/  ISETP.GE.AND P5, PT, R234, 0x89, PT ;  /* 0x00000089ea00780c */ /* 0x000fe40003fa6270 */
[----:B------:R-:W-:-:S02]  /*9550*/  LOP3.LUT R19, R19, 0xfffffffd, RZ, 0xc0, !PT ;  /* 0xfffffffd13137812 */ /* 0x000fc400078ec0ff */
[----:B------:R-:W-:Y:S01]  /*9560*/  ISETP.LT.OR P0, PT, R0, 0x1, !P5 ;  /* 0x000000010000780c */ /* 0x000fe20006f01670 */
[----:B------:R-:W-:Y:S08]  /*9570*/  BSSY B1, `(.L_x_72) ;  /* 0x0000012000017945 */ /* 0x000ff00003800000 */
[----:B------:R-:W-:Y:S01]  /*9580*/  @P5 LOP3.LUT R19, R19, 0x2, RZ, 0xfc, !PT ;  /* 0x0000000213135812 */ /* 0x000fe200078efcff */
[----:B--2---:R-:W-:-:S05]  /*9590*/  @!P4 IMAD R13, R13, R17, R4 ;  /* 0x000000110d0dc224 */ /* 0x004fca00078e0204 */
[----:B------:R3:W-:Y:S02]  /*95a0*/  @!P4 STG.E.U8 desc[UR56][R8.64+0x1], R13 ;  /* 0x0000010d0800c986 */ /* 0x0007e4000c101138 */
[----:B---3--:R-:W-:Y:S02]  /*95b0*/  IMAD.WIDE.U32 R12, R12, R6, R14 ;  /* 0x000000060c0c7225 */ /* 0x008fe400078e000e */
[----:B------:R1:W5:Y:S02]  /*95c0*/  LDL.LU.64 R14, [R1+0x218] ;  /* 0x00021800010e7983 */ /* 0x0003640000300a00 */
[----:B------:R-:W-:Y:S01]  /*95d0*/  IMAD.IADD R5, R5, 0x1, R13 ;  /* 0x0000000105057824 */ /* 0x000fe200078e020d */
[----:B------:R-:W-:Y:S01]  /*95e0*/  IADD3 R12, P3, P4, R22, R10, R12 ;  /* 0x0000000a160c7210 */ /* 0x000fe20007c7e00c */
[----:B------:R-:W-:-:S03]  /*95f0*/  IMAD.U32 R22, RZ, RZ, UR41 ;  /* 0x00000029ff167e24 */ /* 0x000fc6000f8e00ff */
[----:B------:R-:W-:Y:S01]  /*9600*/  IADD3.X R13, R237, R11, R5, P3, P4 ;  /* 0x0000000bed0d7210 */ /* 0x000fe20001fe8405 */
[----:B------:R-:W-:Y:S01]  /*9610*/  IMAD.U32 R5, RZ, RZ, UR40 ;  /* 0x00000028ff057e24 */ /* 0x000fe2000f8e00ff */
[----:B------:R-:W-:-:S04]  /*9620*/  @!P0 IADD3 R22, P3, P4, R22, UR39, R2 ;  /* 0x0000002716168c10 */ /* 0x000fc8000fc7e002 */
[----:B------:R-:W-:Y:S02]  /*9630*/  @!P0 IADD3.X R23, R5, UR38, R3, P3, P4 ;  /* 0x0000002605178c10 */ /* 0x000fe40009fe8403 */
[----:B------:R-:W-:Y:S01]  /*9640*/  ISETP.LT.OR P3, PT, R0, 0x2, !P5 ;  /* 0x000000020000780c */ /* 0x000fe20006f61670 */
[----:B-1----:R-:W-:-:S12]  /*9650*/  @P0 BRA `(.L_x_73) ;  /* 0x00000000000c0947 */ /* 0x002fd80003800000 */
[----:B------:R-:W2:Y:S02]  /*9660*/  LDG.E.U8 R16, desc[UR56][R12.64] ;  /* 0x000000380c107981 */ /* 0x000ea4000c1e1100 */
[----:B--2---:R-:W-:-:S05]  /*9670*/  PRMT R4, R16, 0x8880, RZ ;  /* 0x0000888010047816 */ /* 0x004fca00000000ff */
[----:B------:R-:W-:-:S07]  /*9680*/  IMAD R4, R4, R18, RZ ;  /* 0x0000001204047224 */ /* 0x000fce00078e02ff */
.L_x_73:
[----:B------:R-:W-:Y:S05]  /*9690*/  BSYNC B1 ;  /* 0x0000000000017941 */ /* 0x000fea0003800000 */
.L_x_72:
[----:B------:R-:W2:Y:S01]  /*96a0*/  LDL.LU R5, [R1+0x188] ;  /* 0x0001880001057983 */ /* 0x000ea20000300800 */
[----:B------:R-:W-:Y:S01]  /*96b0*/  BSSY B1, `(.L_x_74) ;  /* 0x000000b000017945 */ /* 0x000fe20003800000 */
[----:B--2---:R-:W-:-:S05]  /*96c0*/  @!P0 IMAD R5, R5, R17, R4 ;  /* 0x0000001105058224 */ /* 0x004fca00078e0204 */
[----:B------:R1:W-:Y:S02]  /*96d0*/  @!P0 STG.E.U8 desc[UR56][R22.64], R5 ;  /* 0x0000000516008986 */ /* 0x0003e4000c101138 */
[----:B-1----:R-:W-:Y:S02]  /*96e0*/  IMAD.U32 R22, RZ, RZ, UR41 ;  /* 0x00000029ff167e24 */ /* 0x002fe4000f8e00ff */
[----:B------:R-:W-:-:S03]  /*96f0*/  IMAD.U32 R5, RZ, RZ, UR40 ;  /* 0x00000028ff057e24 */ /* 0x000fc6000f8e00ff */
[----:B------:R-:W-:-:S04]  /*9700*/  @!P3 IADD3 R22, P0, P4, R22, UR39, R2 ;  /* 0x000000271616bc10 */ /* 0x000fc8000fc1e002 */
[----:B------:R-:W-:Y:S01]  /*9710*/  @!P3 IADD3.X R23, R5, UR38, R3, P0, P4 ;  /* 0x000000260517bc10 */ /* 0x000fe200087e8403 */
[----:B------:R-:W-:Y:S08]  /*9720*/  @P3 BRA `(.L_x_75) ;  /* 0x00000000000c3947 */ /* 0x000ff00003800000 */
[----:B------:R-:W2:Y:S02]  /*9730*/  LDG.E.U8 R16, desc[UR56][R12.64+0x1] ;  /* 0x000001380c107981 */ /* 0x000ea4000c1e1100 */
[----:B--2---:R-:W-:-:S05]  /*9740*/  PRMT R4, R16, 0x8880, RZ ;  /* 0x0000888010047816 */ /* 0x004fca00000000ff */
[----:B------:R-:W-:-:S07]  /*9750*/  IMAD R4, R4, R18, RZ ;  /* 0x0000001204047224 */ /* 0x000fce00078e02ff */
.L_x_75:
[----:B------:R-:W-:Y:S05]  /*9760*/  BSYNC B1 ;  /* 0x0000000000017941 */ /* 0x000fea0003800000 */
.L_x_74:
[----:B------:R-:W2:Y:S01]  /*9770*/  LDL.LU R5, [R1+0x18c] ;  /* 0x00018c0001057983 */ /* 0x000ea20000300800 */
[C---:B------:R-:W-:Y:S01]  /*9780*/  ISETP.LT.OR P0, PT, R0.reuse, 0x9, !P6 ;  /* 0x000000090000780c */ /* 0x040fe20007701670 */
[----:B------:R-:W-:Y:S01]  /*9790*/  BSSY B1, `(.L_x_76) ;  /* 0x0000009000017945 */ /* 0x000fe20003800000 */
[----:B------:R-:W-:Y:S01]  /*97a0*/  ISETP.LT.OR P4, PT, R0, 0xa, !P6 ;  /* 0x0000000a0000780c */ /* 0x000fe20007781670 */
[----:B--2---:R-:W-:-:S05]  /*97b0*/  @!P3 IMAD R5, R5, R17, R4 ;  /* 0x000000110505b224 */ /* 0x004fca00078e0204 */
[----:B------:R1:W-:Y:S01]  /*97c0*/  @!P3 STG.E.U8 desc[UR56][R22.64+0x1], R5 ;  /* 0x000001051600b986 */ /* 0x0003e2000c101138 */
[----:B------:R-:W-:-:S04]  /*97d0*/  ISETP.LT.OR P3, PT, R0, 0x9, !P5 ;  /* 0x000000090000780c */ /* 0x000fc80006f61670 */
[----:B------:R-:W-:Y:S09]  /*97e0*/  @P0 BRA `(.L_x_77) ;  /* 0x00000000000c0947 */ /* 0x000ff20003800000 */
[----:B-----5:R-:W2:Y:S02]  /*97f0*/  LDG.E.U8 R16, desc[UR56][R14.64+0x8] ;  /* 0x000008380e107981 */ /* 0x020ea4000c1e1100 */
[----:B--2---:R-:W-:-:S05]  /*9800*/  PRMT R4, R16, 0x8880, RZ ;  /* 0x0000888010047816 */ /* 0x004fca00000000ff */
[----:B------:R-:W-:-:S07]  /*9810*/  IMAD R4, R4, R18, RZ ;  /* 0x0000001204047224 */ /* 0x000fce00078e02ff */
.L_x_77:
[----:B------:R-:W-:Y:S05]  /*9820*/  BSYNC B1 ;  /* 0x0000000000017941 */ /* 0x000fea0003800000 */
.L_x_76:
[----:B-1----:R-:W2:Y:S01]  /*9830*/  LDL.LU R5, [R1+0x190] ;  /* 0x0001900001057983 */ /* 0x002ea20000300800 */
[----:B------:R-:W-:Y:S01]  /*9840*/  IMAD.MOV.U32 R22, RZ, RZ, R8 ;  /* 0x000000ffff167224 */ /* 0x000fe200078e0008 */
[----:B------:R-:W-:Y:S01]  /*9850*/  BSSY B1, `(.L_x_78) ;  /* 0x0000008000017945 */ /* 0x000fe20003800000 */
[----:B------:R-:W-:Y:S02]  /*9860*/  IMAD.MOV.U32 R23, RZ, RZ, R9 ;  /* 0x000000ffff177224 */ /* 0x000fe400078e0009 */
[----:B--2---:R-:W-:-:S05]  /*9870*/  @!P0 IMAD R5, R5, R17, R4 ;  /* 0x0000001105058224 */ /* 0x004fca00078e0204 */
[----:B------:R1:W-:Y:S01]  /*9880*/  @!P0 STG.E.U8 desc[UR56][R22.64+0x8], R5 ;  /* 0x0000080516008986 */ /* 0x0003e2000c101138 */
[----:B------:R-:W-:Y:S05]  /*9890*/  @P4 BRA `(.L_x_79) ;  /* 0x00000000000c4947 */ /* 0x000fea0003800000 */
[----:B-----5:R-:W2:Y:S02]  /*98a0*/  LDG.E.U8 R16, desc[UR56][R14.64+0x9] ;  /* 0x000009380e107981 */ /* 0x020ea4000c1e1100 */
[----:B--2---:R-:W-:-:S05]  /*98b0*/  PRMT R4, R16, 0x8880, RZ ;  /* 0x0000888010047816 */ /* 0x004fca00000000ff */
[----:B------:R-:W-:-:S07]  /*98c0*/  IMAD R4, R4, R18, RZ ;  /* 0x0000001204047224 */ /* 0x000fce00078e02ff */
.L_x_79:
[----:B------:R-:W-:Y:S05]  /*98d0*/  BSYNC B1 ;  /* 0x0000000000017941 */ /* 0x000fea0003800000 */
.L_x_78:
[----:B-1----:R-:W2:Y:S01]  /*98e0*/  LDL.LU R5, [R1+0x194] ;  /* 0x0001940001057983 */ /* 0x002ea20000300800 */
[----:B------:R-:W-:Y:S01]  /*98f0*/  BSSY B1, `(.L_x_80) ;  /* 0x000000a000017945 */ /* 0x000fe20003800000 */
[----:B------:R-:W-:Y:S01]  /*9900*/  ISETP.LT.OR P0, PT, R0, 0xa, !P5 ;  /* 0x0000000a0000780c */ /* 0x000fe20006f01670 */
[----:B--2---:R-:W-:-:S05]  /*9910*/  @!P4 IMAD R5, R5, R17, R4 ;  /* 0x000000110505c224 */ /* 0x004fca00078e0204 */
[----:B------:R1:W-:Y:S01]  /*9920*/  @!P4 STG.E.U8 desc[UR56][R22.64+0x9], R5 ;  /* 0x000009051600c986 */ /* 0x0003e2000c101138 */
[----:B------:R-:W-:-:S04]  /*9930*/  @!P3 IADD3 R8, P4, R8, UR41, RZ ;  /* 0x000000290808bc10 */ /* 0x000fc8000ff9e0ff */
[----:B------:R-:W-:Y:S01]  /*9940*/  @!P3 IADD3.X R9, R9, UR40, RZ, P4, !PT ;  /* 0x000000280909bc10 */ /* 0x000fe2000a7fe4ff */
[----:B------:R-:W-:Y:S08]  /*9950*/  @P3 BRA `(.L_x_81) ;  /* 0x00000000000c3947 */ /* 0x000ff00003800000 */
[----:B------:R-:W2:Y:S02]  /*9960*/  LDG.E.U8 R16, desc[UR56][R12.64+0x8] ;  /* 0x000008380c107981 */ /* 0x000ea4000c1e1100 */
[----:B--2---:R-:W-:-:S05]  /*9970*/  PRMT R4, R16, 0x8880, RZ ;  /* 0x0000888010047816 */ /* 0x004fca00000000ff */
[----:B------:R-:W-:-:S07]  /*9980*/  IMAD R4, R4, R18, RZ ;  /* 0x0000001204047224 */ /* 0x000fce00078e02ff */
.L_x_81:
[----:B------:R-:W-:Y:S05]  /*9990*/  BSYNC B1 ;  /* 0x0000000000017941 */ /* 0x000fea0003800000 */
.L_x_80:
[----:B-1----:R-:W2:Y:S01]  /*99a0*/  LDL.LU R5, [R1+0x198] ;  /* 0x0001980001057983 */ /* 0x002ea20000300800 */
[----:B------:R-:W-:Y:S01]  /*99b0*/  BSSY B1, `(.L_x_82) ;  /* 0x000000d000017945 */ /* 0x000fe20003800000 */
[----:B--2---:R-:W-:-:S05]  /*99c0*/  @!P3 IMAD R5, R5, R17, R4 ;  /* 0x000000110505b224 */ /* 0x004fca00078e0204 */
[----:B------:R1:W-:Y:S02]  /*99d0*/  @!P3 STG.E.U8 desc[UR56][R8.64+0x8], R5 ;  /* 0x000008050800b986 */ /* 0x0003e4000c101138 */
[----:B-1----:R-:W-:Y:S02]  /*99e0*/  IMAD.U32 R8, RZ, RZ, UR41 ;  /* 0x00000029ff087e24 */ /* 0x002fe4000f8e00ff */
[----:B------:R-:W-:-:S03]  /*99f0*/  IMAD.U32 R5, RZ, RZ, UR40 ;  /* 0x00000028ff057e24 */ /* 0x000fc6000f8e00ff */
[----:B------:R-:W-:-:S04]  /*9a00*/  @!P0 IADD3 R8, P3, P4, R8, UR39, R2 ;  /* 0x0000002708088c10 */ /* 0x000fc8000fc7e002 */
[----:B------:R-:W-:Y:S02]  /*9a10*/  @!P0 IADD3.X R9, R5, UR38, R3, P3, P4 ;  /* 0x0000002605098c10 */ /* 0x000fe40009fe8403 */
[C---:B------:R-:W-:Y:S02]  /*9a20*/  ISETP.LT.OR P4, PT, R0.reuse, 0x11, !P6 ;  /* 0x000000110000780c */ /* 0x040fe40007781670 */
[----:B------:R-:W-:Y:S01]  /*9a30*/  ISETP.LT.OR P3, PT, R0, 0x11, !P5 ;  /* 0x000000110000780c */ /* 0x000fe20006f61670 */
[----:B------:R-:W-:-:S12]  /*9a40*/  @P0 BRA `(.L_x_83) ;  /* 0x00000000000c0947 */ /* 0x000fd80003800000 */
[----:B------:R-:W2:Y:S02]  /*9a50*/  LDG.E.U8 R16, desc[UR56][R12.64+0x9] ;  /* 0x000009380c107981 */ /* 0x000ea4000c1e1100 */
[----:B--2---:R-:W-:-:S05]  /*9a60*/  PRMT R4, R16, 0x8880, RZ ;  /* 0x0000888010047816 */ /* 0x004fca00000000ff */
[----:B------:R-:W-:-:S07]  /*9a70*/  IMAD R4, R4, R18, RZ ;  /* 0x0000001204047224 */ /* 0x000fce00078e02ff */
.L_x_83:
[----:B------:R-:W-:Y:S05]  /*9a80*/  BSYNC B1 ;  /* 0x0000000000017941 */ /* 0x000fea0003800000 */
.L_x_82:
[----:B------:R-:W2:Y:S01]  /*9a90*/  LDL.LU R5, [R1+0x19c] ;  /* 0x00019c0001057983 */ /* 0x000ea20000300800 */
[----:B------:R-:W-:Y:S01]  /*9aa0*/  BSSY B1, `(.L_x_84) ;  /* 0x0000007000017945 */ /* 0x000fe20003800000 */
[----:B--2---:R-:W-:-:S05]  /*9ab0*/  @!P0 IMAD R5, R5, R17, R4 ;  /* 0x0000001105058224 */ /* 0x004fca00078e0204 */
[----:B------:R1:W-:Y:S01]  /*9ac0*/  @!P0 STG.E.U8 desc[UR56][R8.64+0x9], R5 ;  /* 0x0000090508008986 */ /* 0x0003e2000c101138 */
[----:B------:R-:W-:Y:S05]  /*9ad0*/  @P4 BRA `(.L_x_85) ;  /* 0x00000000000c4947 */ /* 0x000fea0003800000 */
[----:B-----5:R-:W2:Y:S02]  /*9ae0*/  LDG.E.U8 R16, desc[UR56][R14.64+0x10] ;  /* 0x000010380e107981 */ /* 0x020ea4000c1e1100 */
[----:B--2---:R-:W-:-:S05]  /*9af0*/  PRMT R4, R16, 0x8880, RZ ;  /* 0x0000888010047816 */ /* 0x004fca00000000ff */
[----:B------:R-:W-:-:S07]  /*9b00*/  IMAD R4, R4, R18, RZ ;  /* 0x0000001204047224 */ /* 0x000fce00078e02ff */
.L_x_85:
[----:B------:R-:W-:Y:S05]  /*9b10*/  BSYNC B1 ;  /* 0x0000000000017941 */ /* 0x000fea0003800000 */
.L_x_84:
[----:B-1----:R-:W2:Y:S01]  /*9b20*/  LDL.LU R5, [R1+0x1a0] ;  /* 0x0001a00001057983 */ /* 0x002ea20000300800 */
[----:B------:R-:W-:Y:S01]  /*9b30*/  IMAD.U32 R8, RZ, RZ, UR41 ;  /* 0x00000029ff087e24 */ /* 0x000fe2000f8e00ff */
[----:B------:R-:W-:Y:S01]  /*9b40*/  BSSY B1, `(.L_x_86) ;  /* 0x000000c000017945 */ /* 0x000fe20003800000 */
[----:B--2---:R-:W-:-:S05]  /*9b50*/  @!P4 IMAD R5, R5, R17, R4 ;  /* 0x000000110505c224 */ /* 0x004fca00078e0204 */
[----:B------:R1:W-:Y:S01]  /*9b60*/  @!P4 STG.E.U8 desc[UR56][R22.64+0x10], R5 ;  /* 0x000010051600c986 */ /* 0x0003e2000c101138 */
[----:B------:R-:W-:Y:S01]  /*9b70*/  @!P3 IADD3 R8, P0, P4, R8, UR39, R2 ;  /* 0x000000270808bc10 */ /* 0x000fe2000fc1e002 */
[----:B-1----:R-:W-:-:S05]  /*9b80*/  IMAD.U32 R5, RZ, RZ, UR40 ;  /* 0x00000028ff057e24 */ /* 0x002fca000f8e00ff */
[----:B------:R-:W-:Y:S02]  /*9b90*/  @!P3 IADD3.X R9, R5, UR38, R3, P0, P4 ;  /* 0x000000260509bc10 */ /* 0x000fe400087e8403 */
[C---:B------:R-:W-:Y:S02]  /*9ba0*/  ISETP.LT.OR P4, PT, R0.reuse, 0x12, !P6 ;  /* 0x000000120000780c */ /* 0x040fe40007781670 */
[----:B------:R-:W-:-:S11]  /*9bb0*/  ISETP.LT.OR P0, PT, R0, 0x12, !P5 ;  /* 0x000000120000780c */ /* 0x000fd60006f01670 */
[----:B------:R-:W-:Y:S05]  /*9bc0*/  @P4 BRA `(.L_x_87) ;  /* 0x00000000000c4947 */ /* 0x000fea0003800000 */
[----:B-----5:R-:W2:Y:S02]  /*9bd0*/  LDG.E.U8 R16, desc[UR56][R14.64+0x11] ;  /* 0x000011380e107981 */ /* 0x020ea4000c1e1100 */
[----:B--2---:R-:W-:-:S05]  /*9be0*/  PRMT R4, R16, 0x8880, RZ ;  /* 0x0000888010047816 */ /* 0x004fca00000000ff */
[----:B------:R-:W-:-:S07]  /*9bf0*/  IMAD R4, R4, R18, RZ ;  /* 0x0000001204047224 */ /* 0x000fce00078e02ff */
.L_x_87:
[----:B------:R-:W-:Y:S05]  /*9c00*/  BSYNC B1 ;  /* 0x0000000000017941 */ /* 0x000fea0003800000 */
.L_x_86:
[----:B------:R-:W2:Y:S01]  /*9c10*/  LDL.LU R5, [R1+0x1a4] ;  /* 0x0001a40001057983 */ /* 0x000ea20000300800 */
[----:B------:R-:W-:Y:S01]  /*9c20*/  BSSY B1, `(.L_x_88) ;  /* 0x0000007000017945 */ /* 0x000fe20003800000 */
[----:B--2---:R-:W-:-:S05]  /*9c30*/  @!P4 IMAD R5, R5, R17, R4 ;  /* 0x000000110505c224 */ /* 0x004fca00078e0204 */
[----:B------:R1:W-:Y:S01]  /*9c40*/  @!P4 STG.E.U8 desc[UR56][R22.64+0x11], R5 ;  /* 0x000011051600c986 */ /* 0x0003e2000c101138 */
[----:B------:R-:W-:Y:S05]  /*9c50*/  @P3 BRA `(.L_x_89) ;  /* 0x00000000000c3947 */ /* 0x000fea0003800000 */
[----:B------:R-:W2:Y:S02]  /*9c60*/  LDG.E.U8 R16, desc[UR56][R12.64+0x10] ;  /* 0x000010380c107981 */ /* 0x000ea4000c1e1100 */
[----:B--2---:R-:W-:-:S05]  /*9c70*/  PRMT R4, R16, 0x8880, RZ ;  /* 0x0000888010047816 */ /* 0x004fca00000000ff */
[----:B------:R-:W-:-:S07]  /*9c80*/  IMAD R4, R4, R18, RZ ;  /* 0x0000001204047224 */ /* 0x000fce00078e02ff */
.L_x_89:
[----:B------:R-:W-:Y:S05]  /*9c90*/  BSYNC B1 ;  /* 0x0000000000017941 */ /* 0x000fea0003800000 */
.L_x_88:
[----:B-1----:R-:W2:Y:S01]  /*9ca0*/  LDL.LU R5, [R1+0x1a8] ;  /* 0x0001a80001057983 */ /* 0x002ea20000300800 */
        /* <DEDUP_REMOVED lines=11> */
.L_x_91:
[----:B------:R-:W-:Y:S05]  /*9d60*/  BSYNC B1 ;  /* 0x0000000000017941 */ /* 0x000fea0003800000 */
.L_x_90:
        /* <DEDUP_REMOVED lines=11> */
.L_x_93:
[----:B------:R-:W-:Y:S05]  /*9e20*/  BSYNC B1 ;  /* 0x0000000000017941 */ /* 0x000fea0003800000 */
.L_x_92:
[----:B-1----:R-:W2:Y:S01]  /*9e30*/  LDL.LU R5, [R1+0x1b0] ;  /* 0x0001b00001057983 */ /* 0x002ea20000300800 */
[----:B------:R-:W-:Y:S01]  /*9e40*/  BSSY B1, `(.L_x_94) ;  /* 0x0000007000017945 */ /* 0x000fe20003800000 */
[----:B--2---:R-:W-:-:S05]  /*9e50*/  @!P3 IMAD R5, R5, R17, R4 ;  /* 0x000000110505b224 */ /* 0x004fca00078e0204 */
[----:B------:R1:W-:Y:S01]  /*9e60*/  @!P3 STG.E.U8 desc[UR56][R22.64+0x18], R5 ;  /* 0x000018051600b986 */ /* 0x0003e2000c101138 */
[----:B------:R-:W-:Y:S05]  /*9e70*/  @P4 BRA `(.L_x_95) ;  /* 0x00000000000c4947 */ /* 0x000fea0003800000 */
[----:B-----5:R-:W2:Y:S02]  /*9e80*/  LDG.E.U8 R16, desc[UR56][R14.64+0x19] ;  /* 0x000019380e107981 */ /* 0x020ea4000c1e1100 */
[----:B--2---:R-:W-:-:S05]  /*9e90*/  PRMT R4, R16, 0x8880, RZ ;  /* 0x0000888010047816 */ /* 0x004fca00000000ff */
[----:B------:R-:W-:-:S07]  /*9ea0*/  IMAD R4, R4, R18, RZ ;  /* 0x0000001204047224 */ /* 0x000fce00078e02ff */
.L_x_95:
[----:B------:R-:W-:Y:S05]  /*9eb0*/  BSYNC B1 ;  /* 0x0000000000017941 */ /* 0x000fea0003800000 */
.L_x_94:
[----:B-1----:R-:W2:Y:S01]  /*9ec0*/  LDL.LU R5, [R1+0x1b4] ;  /* 0x0001b40001057983 */ /* 0x002ea20000300800 */
[----:B------:R-:W-:Y:S01]  /*9ed0*/  IMAD.U32 R8, RZ, RZ, UR41 ;  /* 0x00000029ff087e24 */ /* 0x000fe2000f8e00ff */
[----:B------:R-:W-:Y:S01]  /*9ee0*/  BSSY B1, `(.L_x_96) ;  /* 0x000000a000017945 */ /* 0x000fe20003800000 */
[----:B--2---:R-:W-:-:S05]  /*9ef0*/  @!P4 IMAD R5, R5, R17, R4 ;  /* 0x000000110505c224 */ /* 0x004fca00078e0204 */
[----:B------:R1:W-:Y:S01]  /*9f00*/  @!P4 STG.E.U8 desc[UR56][R22.64+0x19], R5 ;  /* 0x000019051600c986 */ /* 0x0003e2000c101138 */
[----:B------:R-:W-:Y:S01]  /*9f10*/  @!P0 IADD3 R8, P3, P4, R8, UR39, R2 ;  /* 0x0000002708088c10 */ /* 0x000fe2000fc7e002 */
[----:B-1----:R-:W-:-:S05]  /*9f20*/  IMAD.U32 R5, RZ, RZ, UR40 ;  /* 0x00000028ff057e24 */ /* 0x002fca000f8e00ff */
[----:B------:R-:W-:Y:S01]  /*9f30*/  @!P0 IADD3.X R9, R5, UR38, R3, P3, P4 ;  /* 0x0000002605098c10 */ /* 0x000fe20009fe8403 */
[----:B------:R-:W-:Y:S06]  /*9f40*/  @P0 BRA `(.L_x_97) ;  /* 0x00000000000c0947 */ /* 0x000fec0003800000 */
[----:B------:R-:W2:Y:S02]  /*9f50*/  LDG.E.U8 R16, desc[UR56][R12.64+0x18] ;  /* 0x000018380c107981 */ /* 0x000ea4000c1e1100 */
[----:B--2---:R-:W-:-:S05]  /*9f60*/  PRMT R4, R16, 0x8880, RZ ;  /* 0x0000888010047816 */ /* 0x004fca00000000ff */
[----:B------:R-:W-:-:S07]  /*9f70*/  IMAD R4, R4, R18, RZ ;  /* 0x0000001204047224 */ /* 0x000fce00078e02ff */
.L_x_97:
[----:B------:R-:W-:Y:S05]  /*9f80*/  BSYNC B1 ;  /* 0x0000000000017941 */ /* 0x000fea0003800000 */
.L_x_96:
[----:B------:R-:W2:Y:S04]  /*9f90*/  LDL.LU R5, [R1+0x1b8] ;  /* 0x0001b80001057983 */ /* 0x000ea80000300800 */
[----:B-----5:R-:W-:Y:S04]  /*9fa0*/  STL.64 [R1+0x220], R14 ;  /* 0x0002200e01007387 */ /* 0x020fe80000100a00 */
[----:B------:R1:W-:Y:S04]  /*9fb0*/  STL.64 [R1+0x218], R12 ;  /* 0x0002180c01007387 */ /* 0x0003e80000100a00 */
[----:B-1----:R-:W3:Y:S01]  /*9fc0*/  LDL.LU.64 R12, [R1+0x208] ;  /* 0x00020800010c7983 */ /* 0x002ee20000300a00 */
[----:B--2---:R-:W-:-:S05]  /*9fd0*/  @!P0 IMAD R5, R5, R17, R4 ;  /* 0x0000001105058224 */ /* 0x004fca00078e0204 */
[----:B------:R1:W-:Y:S04]  /*9fe0*/  @!P0 STG.E.U8 desc[UR56][R8.64+0x18], R5 ;  /* 0x0000180508008986 */ /* 0x0003e8000c101138 */
[----:B-1----:R-:W2:Y:S01]  /*9ff0*/  LDL.LU.64 R8, [R1+0x1c0] ;  /* 0x0001c00001087983 */ /* 0x002ea20000300a00 */
[----:B------:R-:W-:Y:S01]  /*a000*/  IADD3 R235, P3, R235, 0x100, RZ ;  /* 0x00000100ebeb7810 */ /* 0x000fe20007f7e0ff */
[----:B------:R-:W-:Y:S01]  /*a010*/  IMAD.U32 R14, RZ, RZ, UR41 ;  /* 0x00000029ff0e7e24 */ /* 0x000fe2000f8e00ff */
[----:B------:R-:W-:-:S03]  /*a020*/  ISETP.LT.OR P0, PT, R0, 0x1a, !P5 ;  /* 0x0000001a0000780c */ /* 0x000fc60006f01670 */
[----:B------:R-:W-:-:S04]  /*a030*/  IMAD.X R5, RZ, RZ, UR7, P3 ;  /* 0x00000007ff057e24 */ /* 0x000fc800098e06ff */
[----:B------:R-:W-:-:S04]  /*a040*/  IMAD R5, R5, R6, RZ ;  /* 0x0000000605057224 */ /* 0x000fc800078e02ff */
[----:B------:R-:W-:Y:S02]  /*a050*/  IMAD R5, R235, R7, R5 ;  /* 0x00000007eb057224 */ /* 0x000fe400078e0205 */
[----:B------:R-:W-:Y:S01]  /*a060*/  IMAD.U32 R7, RZ, RZ, UR40 ;  /* 0x00000028ff077e24 */ /* 0x000fe2000f8e00ff */
[----:B------:R-:W-:-:S04]  /*a070*/  @!P0 IADD3 R14, P3, P4, R14, UR39, R2 ;  /* 0x000000270e0e8c10 */ /* 0x000fc8000fc7e002 */
[----:B------:R-:W-:Y:S01]  /*a080*/  @!P0 IADD3.X R15, R7, UR38, R3, P3, P4 ;  /* 0x00000026070f8c10 */ /* 0x000fe20009fe8403 */
[----:B------:R-:W-:Y:S04]  /*a090*/  BSSY B1, `(.L_x_98) ;  /* 0x000000d000017945 */ /* 0x000fe80003800000 */
[----:B------:R1:W-:Y:S04]  /*a0a0*/  @!P0 STL.64 [R1+0x180], R14 ;  /* 0x0001800e01008387 */ /* 0x0003e80000100a00 */
[----:B-1----:R1:W5:Y:S01]  /*a0b0*/  LDL.LU.64 R14, [R1+0x220] ;  /* 0x00022000010e7983 */ /* 0x0023620000300a00 */
[----:B--2---:R-:W-:-:S04]  /*a0c0*/  IMAD.WIDE.U32 R8, R235, R6, R8 ;  /* 0x00000006eb087225 */ /* 0x004fc800078e0008 */
[----:B------:R-:W-:Y:S01]  /*a0d0*/  IMAD.IADD R7, R5, 0x1, R9 ;  /* 0x0000000105077824 */ /* 0x000fe200078e0209 */
[----:B---3--:R-:W-:Y:S02]  /*a0e0*/  IADD3 R8, P3, P4, R12, R10, R8 ;  /* 0x0000000a0c087210 */ /* 0x008fe40007c7e008 */
[----:B------:R1:W5:Y:S04]  /*a0f0*/  LDL.LU.64 R12, [R1+0x218] ;  /* 0x00021800010c7983 */ /* 0x0003680000300a00 */
[----:B------:R2:W-:Y:S02]  /*a100*/  STL [R1+0x188], R7 ;  /* 0x0001880701007387 */ /* 0x0005e40000100800 */
[----:B--2---:R-:W-:Y:S01]  /*a110*/  IMAD.WIDE.U32 R6, R235, R6, R236 ;  /* 0x00000006eb067225 */ /* 0x004fe200078e00ec */
[----:B-1----:R-:W-:Y:S06]  /*a120*/  @P0 BRA `(.L_x_99) ;  /* 0x00000000000c0947 */ /* 0x002fec0003800000 */
[----:B-----5:R-:W2:Y:S02]  /*a130*/  LDG.E.U8 R16, desc[UR56][R12.64+0x19] ;  /* 0x000019380c107981 */ /* 0x020ea4000c1e1100 */
[----:B--2---:R-:W-:-:S05]  /*a140*/  PRMT R4, R16, 0x8880, RZ ;  /* 0x0000888010047816 */ /* 0x004fca00000000ff */
[----:B------:R-:W-:-:S07]  /*a150*/  IMAD R4, R4, R18, RZ ;  /* 0x0000001204047224 */ /* 0x000fce00078e02ff */
.L_x_99:
[----:B------:R-:W-:Y:S05]  /*a160*/  BSYNC B1 ;  /* 0x0000000000017941 */ /* 0x000fea0003800000 */
.L_x_98:
[----:B------:R-:W2:Y:S04]  /*a170*/  LDL.LU R235, [R1+0x1bc] ;  /* 0x0001bc0001eb7983 */ /* 0x000ea80000300800 */
[----:B------:R-:W3:Y:S04]  /*a180*/  LDL.LU R9, [R1+0x188] ;  /* 0x0001880001097983 */ /* 0x000ee80000300800 */
[----:B-----5:R1:W-:Y:S04]  /*a190*/  STL.64 [R1+0x218], R12 ;  /* 0x0002180c01007387 */ /* 0x0203e80000100a00 */
[----:B-1----:R-:W4:Y:S01]  /*a1a0*/  LDL.LU.64 R12, [R1+0x180] ;  /* 0x00018000010c7983 */ /* 0x002f220000300a00 */
[----:B------:R-:W-:Y:S01]  /*a1b0*/  ISETP.GE.AND P6, PT, R234, 0x101, PT ;  /* 0x00000101ea00780c */ /* 0x000fe20003fc6270 */
[----:B--2---:R-:W-:Y:S01]  /*a1c0*/  @!P0 IMAD R235, R235, R17, R4 ;  /* 0x00000011ebeb8224 */ /* 0x004fe200078e0204 */
[----:B---3--:R-:W-:-:S02]  /*a1d0*/  IADD3.X R9, R237, R11, R9, P3, P4 ;  /* 0x0000000bed097210 */ /* 0x008fc40001fe8409 */
[----:B------:R-:W-:Y:S02]  /*a1e0*/  IADD3 R6, P3, R6, R10, RZ ;  /* 0x0000000a06067210 */ /* 0x000fe40007f7e0ff */
[----:B----4-:R1:W-:Y:S04]  /*a1f0*/  @!P0 STG.E.U8 desc[UR56][R12.64+0x19], R235 ;  /* 0x000019eb0c008986 */ /* 0x0103e8000c101138 */
[----:B-1----:R1:W5:Y:S01]  /*a200*/  LDL.LU.64 R12, [R1+0x218] ;  /* 0x00021800010c7983 */ /* 0x0023620000300a00 */
[----:B------:R-:W-:Y:S01]  /*a210*/  ISETP.LT.OR P0, PT, R0, 0x1, !P6 ;  /* 0x000000010000780c */ /* 0x000fe20007701670 */
[----:B------:R-:W-:Y:S01]  /*a220*/  BSSY B1, `(.L_x_100) ;  /* 0x000000a000017945 */ /* 0x000fe20003800000 */
[----:B------:R-:W-:Y:S02]  /*a230*/  IADD3.X R7, R11, R7, R5, P3, !PT ;  /* 0x000000070b077210 */ /* 0x000fe40001ffe405 */
[----:B------:R-:W-:-:S02]  /*a240*/  LOP3.LUT R19, R19, 0xfffffffe, RZ, 0xc0, !PT ;  /* 0xfffffffe13137812 */ /* 0x000fc400078ec0ff */
[----:B------:R-:W-:Y:S02]  /*a250*/  IADD3 R10, P3, R2, UR43, RZ ;  /* 0x0000002b020a7c10 */ /* 0x000fe4000ff7e0ff */
[----:B------:R-:W-:Y:S02]  /*a260*/  @P6 LOP3.LUT R19, R19, 0x1, RZ, 0xfc, !PT ;  /* 0x0000000113136812 */ /* 0x000fe400078efcff */
[----:B------:R-:W-:-:S03]  /*a270*/  IADD3.X R11, R3, UR42, RZ, P3, !PT ;  /* 0x0000002a030b7c10 */ /* 0x000fc60009ffe4ff */
[----:B-1----:R-:W-:Y:S06]  /*a280*/  @P0 BRA `(.L_x_101) ;  /* 0x00000000000c0947 */ /* 0x002fec0003800000 */
[----:B------:R-:W2:Y:S02]  /*a290*/  LDG.E.U8 R16, desc[UR56][R6.64] ;  /* 0x0000003806107981 */ /* 0x000ea4000c1e1100 */
[----:B--2---:R-:W-:-:S05]  /*a2a0*/  PRMT R4, R16, 0x8880, RZ ;  /* 0x0000888010047816 */ /* 0x004fca00000000ff */
[----:B------:R-:W-:-:S07]  /*a2b0*/  IMAD R4, R4, R18, RZ ;  /* 0x0000001204047224 */ /* 0x000fce00078e02ff */
.L_x_101:
[----:B------:R-:W-:Y:S05]  /*a2c0*/  BSYNC B1 ;  /* 0x0000000000017941 */ /* 0x000fea0003800000 */
.L_x_100:
[----:B------:R-:W2:Y:S01]  /*a2d0*/  LDL.LU R5, [R1+0x140] ;  /* 0x0001400001057983 */ /* 0x000ea20000300800 */
[----:B------:R-:W-:Y:S01]  /*a2e0*/  ISETP.LT.OR P4, PT, R0, 0x2, !P6 ;  /* 0x000000020000780c */ /* 0x000fe20007781670 */
[----:B------:R-:W-:Y:S01]  /*a2f0*/  BSSY B1, `(.L_x_102) ;  /* 0x0000008000017945 */ /* 0x000fe20003800000 */
[----:B--2---:R-:W-:-:S05]  /*a300*/  @!P0 IMAD R5, R5, R17, R4 ;  /* 0x0000001105058224 */ /* 0x004fca00078e0204 */
[----:B------:R1:W-:Y:S01]  /*a310*/  @!P0 STG.E.U8 desc[UR56][R10.64], R5 ;  /* 0x000000050a008986 */ /* 0x0003e2000c101138 */
[----:B------:R-:W-:-:S05]  /*a320*/  ISETP.GE.AND P0, PT, R234, 0x109, PT ;  /* 0x00000109ea00780c */ /* 0x000fca0003f06270 */
[----:B------:R-:W-:Y:S08]  /*a330*/  @P4 BRA `(.L_x_103) ;  /* 0x00000000000c4947 */ /* 0x000ff00003800000 */
[----:B------:R-:W2:Y:S02]  /*a340*/  LDG.E.U8 R16, desc[UR56][R6.64+0x1] ;  /* 0x0000013806107981 */ /* 0x000ea4000c1e1100 */
[----:B--2---:R-:W-:-:S05]  /*a350*/  PRMT R4, R16, 0x8880, RZ ;  /* 0x0000888010047816 */ /* 0x004fca00000000ff */
[----:B------:R-:W-:-:S07]  /*a360*/  IMAD R4, R4, R18, RZ ;  /* 0x0000001204047224 */ /* 0x000fce00078e02ff */
.L_x_103:
[----:B------:R-:W-:Y:S05]  /*a370*/  BSYNC B1 ;  /* 0x0000000000017941 */ /* 0x000fea0003800000 */
.L_x_102:
[----:B-1----:R-:W2:Y:S01]  /*a380*/  LDL.LU R5, [R1+0x144] ;  /* 0x0001440001057983 */ /* 0x002ea20000300800 */
[----:B------:R-:W-:Y:S01]  /*a390*/  ISETP.LT.OR P3, PT, R0, 0x1, !P0 ;  /* 0x000000010000780c */ /* 0x000fe20004761670 */
[----:B------:R-:W-:-:S12]  /*a3a0*/  BSSY B1, `(.L_x_104) ;  /* 0x0000009000017945 */ /* 0x000fd80003800000 */
[----:B------:R-:W-:-:S04]  /*a3b0*/  @!P3 IADD3 R236, P5, R10, UR41, RZ ;  /* 0x000000290aecbc10 */ /* 0x000fc8000ffbe0ff */
[----:B------:R-:W-:Y:S01]  /*a3c0*/  @!P3 IADD3.X R237, R11, UR40, RZ, P5, !PT ;  /* 0x000000280bedbc10 */ /* 0x000fe2000affe4ff */
[----:B--2---:R-:W-:-:S05]  /*a3d0*/  @!P4 IMAD R5, R5, R17, R4 ;  /* 0x000000110505c224 */ /* 0x004fca00078e0204 */
[----:B------:R1:W-:Y:S01]  /*a3e0*/  @!P4 STG.E.U8 desc[UR56][R10.64+0x1], R5 ;  /* 0x000001050a00c986 */ /* 0x0003e2000c101138 */
[----:B------:R-:W-:Y:S05]  /*a3f0*/  @P3 BRA `(.L_x_105) ;  /* 0x00000000000c3947 */ /* 0x000fea0003800000 */
[----:B------:R-:W2:Y:S02]  /*a400*/  LDG.E.U8 R16, desc[UR56][R8.64] ;  /* 0x0000003808107981 */ /* 0x000ea4000c1e1100 */
[----:B--2---:R-:W-:-:S05]  /*a410*/  PRMT R4, R16, 0x8880, RZ ;  /* 0x0000888010047816 */ /* 0x004fca00000000ff */
[----:B------:R-:W-:-:S07]  /*a420*/  IMAD R4, R4, R18, RZ ;  /* 0x0000001204047224 */ /* 0x000fce00078e02ff */
.L_x_105:
[----:B------:R-:W-:Y:S05]  /*a430*/  BSYNC B1 ;  /* 0x0000000000017941 */ /* 0x000fea0003800000 */
.L_x_104:
        /* <DEDUP_REMOVED lines=11> */
.L_x_107:
[----:B------:R-:W-:Y:S05]  /*a4f0*/  BSYNC B1 ;  /* 0x0000000000017941 */ /* 0x000fea0003800000 */
.L_x_106:
[----:B-1----:R-:W2:Y:S01]  /*a500*/  LDL.LU R5, [R1+0x14c] ;  /* 0x00014c0001057983 */ /* 0x002ea20000300800 */
[----:B------:R-:W-:Y:S01]  /*a510*/  ISETP.LT.OR P3, PT, R0, 0x9, !P6 ;  /* 0x000000090000780c */ /* 0x000fe20007761670 */
[----:B------:R-:W-:Y:S01]  /*a520*/  BSSY B1, `(.L_x_108) ;  /* 0x0000007000017945 */ /* 0x000fe20003800000 */
[----:B--2---:R-:W-:-:S05]  /*a530*/  @!P4 IMAD R5, R5, R17, R4 ;  /* 0x000000110505c224 */ /* 0x004fca00078e0204 */
[----:B------:R1:W-:Y:S06]  /*a540*/  @!P4 STG.E.U8 desc[UR56][R234.64+0x1], R5 ;  /* 0x00000105ea00c986 */ /* 0x0003ec000c101138 */
[----:B------:R-:W-:Y:S05]  /*a550*/  @P3 BRA `(.L_x_109) ;  /* 0x00000000000c3947 */ /* 0x000fea0003800000 */
[----:B------:R-:W2:Y:S02]  /*a560*/  LDG.E.U8 R16, desc[UR56][R6.64+0x8] ;  /* 0x0000083806107981 */ /* 0x000ea4000c1e1100 */
[----:B--2---:R-:W-:-:S05]  /*a570*/  PRMT R4, R16, 0x8880, RZ ;  /* 0x0000888010047816 */ /* 0x004fca00000000ff */
[----:B------:R-:W-:-:S07]  /*a580*/  IMAD R4, R4, R18, RZ ;  /* 0x0000001204047224 */ /* 0x000fce00078e02ff */
.L_x_109:
[----:B------:R-:W-:Y:S05]  /*a590*/  BSYNC B1 ;  /* 0x0000000000017941 */ /* 0x000fea0003800000 */
.L_x_108:
[----:B-1----:R-:W2:Y:S01]  /*a5a0*/  LDL.LU R5, [R1+0x150] ;  /* 0x0001500001057983 */ /* 0x002ea20000300800 */
[----:B------:R-:W-:Y:S01]  /*a5b0*/  BSSY B1, `(.L_x_110) ;  /* 0x0000008000017945 */ /* 0x000fe20003800000 */
[----:B--2---:R-:W-:-:S05]  /*a5c0*/  @!P3 IMAD R5, R5, R17, R4 ;  /* 0x000000110505b224 */ /* 0x004fca00078e0204 */
[----:B------:R1:W-:Y:S01]  /*a5d0*/  @!P3 STG.E.U8 desc[UR56][R10.64+0x8], R5 ;  /* 0x000008050a00b986 */ /* 0x0003e2000c101138 */
[----:B------:R-:W-:-:S13]  /*a5e0*/  ISETP.LT.OR P3, PT, R0, 0xa, !P6 ;  /* 0x0000000a0000780c */ /* 0x000fda0007761670 */
[----:B-1----:R-:W-:Y:S05]  /*a5f0*/  @P3 BRA `(.L_x_111) ;  /* 0x00000000000c3947 */ /* 0x002fea0003800000 */
[----:B------:R-:W2:Y:S02]  /*a600*/  LDG.E.U8 R16, desc[UR56][R6.64+0x9] ;  /* 0x0000093806107981 */ /* 0x000ea4000c1e1100 */
[----:B--2---:R-:W-:-:S05]  /*a610*/  PRMT R4, R16, 0x8880, RZ ;  /* 0x0000888010047816 */ /* 0x004fca00000000ff */
[----:B------:R-:W-:-:S07]  /*a620*/  IMAD R4, R4, R18, RZ ;  /* 0x0000001204047224 */ /* 0x000fce00078e02ff */
.L_x_111:
[----:B------:R-:W-:Y:S05]  /*a630*/  BSYNC B1 ;  /* 0x0000000000017941 */ /* 0x000fea0003800000 */
.L_x_110:
[----:B------:R-:W2:Y:S01]  /*a640*/  LDL.LU R5, [R1+0x154] ;  /* 0x0001540001057983 */ /* 0x000ea20000300800 */
[----:B------:R-:W-:Y:S01]  /*a650*/  BSSY B1, `(.L_x_112) ;  /* 0x000000a000017945 */ /* 0x000fe20003800000 */
[----:B------:R-:W-:Y:S02]  /*a660*/  IMAD.U32 R236, RZ, RZ, UR41 ;  /* 0x00000029ffec7e24 */ /* 0x000fe4000f8e00ff */
[----:B--2---:R-:W-:-:S05]  /*a670*/  @!P3 IMAD R5, R5, R17, R4 ;  /* 0x000000110505b224 */ /* 0x004fca00078e0204 */
[----:B------:R1:W-:Y:S01]  /*a680*/  @!P3 STG.E.U8 desc[UR56][R10.64+0x9], R5 ;  /* 0x000009050a00b986 */ /* 0x0003e2000c101138 */
[----:B------:R-:W-:Y:S01]  /*a690*/  ISETP.LT.OR P3, PT, R0, 0x9, !P0 ;  /* 0x000000090000780c */ /* 0x000fe20004761670 */
[----:B-1----:R-:W-:-:S12]  /*a6a0*/  IMAD.U32 R5, RZ, RZ, UR40 ;  /* 0x00000028ff057e24 */ /* 0x002fd8000f8e00ff */
[----:B------:R-:W-:Y:S05]  /*a6b0*/  @P3 BRA `(.L_x_113) ;  /* 0x00000000000c3947 */ /* 0x000fea0003800000 */
[----:B------:R-:W2:Y:S02]  /*a6c0*/  LDG.E.U8 R16, desc[UR56][R8.64+0x8] ;  /* 0x0000083808107981 */ /* 0x000ea4000c1e1100 */
[----:B--2---:R-:W-:-:S05]  /*a6d0*/  PRMT R4, R16, 0x8880, RZ ;  /* 0x0000888010047816 */ /* 0x004fca00000000ff */
[----:B------:R-:W-:-:S07]  /*a6e0*/  IMAD R4, R4, R18, RZ ;  /* 0x0000001204047224 */ /* 0x000fce00078e02ff */
.L_x_113:
[----:B------:R-:W-:Y:S05]  /*a6f0*/  BSYNC B1 ;  /* 0x0000000000017941 */ /* 0x000fea0003800000 */
.L_x_112:
[----:B------:R-:W-:-:S13]  /*a700*/  ISETP.LT.OR P4, PT, R0, 0xa, !P0 ;  /* 0x0000000a0000780c */ /* 0x000fda0004781670 */
[----:B------:R-:W-:-:S04]  /*a710*/  @!P4 IADD3 R236, P5, P6, R236, UR43, R2 ;  /* 0x0000002bececcc10 */ /* 0x000fc8000febe002 */
[----:B------:R-:W-:Y:S02]  /*a720*/  @!P4 IADD3.X R237, R5, UR42, R3, P5, P6 ;  /* 0x0000002a05edcc10 */ /* 0x000fe4000afec403 */
[----:B------:R-:W2:Y:S01]  /*a730*/  LDL.LU R5, [R1+0x158] ;  /* 0x0001580001057983 */ /* 0x000ea20000300800 */
[----:B------:R-:W-:Y:S01]  /*a740*/  @!P3 IADD3 R234, P5, R10, UR41, RZ ;  /* 0x000000290aeabc10 */ /* 0x000fe2000ffbe0ff */
[----:B------:R-:W-:Y:S03]  /*a750*/  BSSY B1, `(.L_x_114) ;  /* 0x0000008000017945 */ /* 0x000fe60003800000 */
[----:B------:R-:W-:Y:S01]  /*a760*/  @!P3 IADD3.X R235, R11, UR40, RZ, P5, !PT ;  /* 0x000000280bebbc10 */ /* 0x000fe2000affe4ff */
[----:B--2---:R-:W-:-:S05]  /*a770*/  @!P3 IMAD R5, R5, R17, R4 ;  /* 0x000000110505b224 */ /* 0x004fca00078e0204 */
[----:B------:R1:W-:Y:S01]  /*a780*/  @!P3 STG.E.U8 desc[UR56][R234.64+0x8], R5 ;  /* 0x00000805ea00b986 */ /* 0x0003e2000c101138 */
[----:B------:R-:W-:Y:S05]  /*a790*/  @P4 BRA `(.L_x_115) ;  /* 0x00000000000c4947 */ /* 0x000fea0003800000 */
[----:B------:R-:W2:Y:S02]  /*a7a0*/  LDG.E.U8 R16, desc[UR56][R8.64+0x9] ;  /* 0x0000093808107981 */ /* 0x000ea4000c1e1100 */
[----:B--2---:R-:W-:-:S05]  /*a7b0*/  PRMT R4, R16, 0x8880, RZ ;  /* 0x0000888010047816 */ /* 0x004fca00000000ff */
[----:B------:R-:W-:-:S07]  /*a7c0*/  IMAD R4, R4, R18, RZ ;  /* 0x0000001204047224 */ /* 0x000fce00078e02ff */
.L_x_115:
[----:B------:R-:W-:Y:S05]  /*a7d0*/  BSYNC B1 ;  /* 0x0000000000017941 */ /* 0x000fea0003800000 */
.L_x_114:
[----:B-1----:R-:W2:Y:S01]  /*a7e0*/  LDL.LU R5, [R1+0x15c] ;  /* 0x00015c0001057983 */ /* 0x002ea20000300800 */
[----:B------:R-:W-:Y:S01]  /*a7f0*/  LOP3.LUT P5, RZ, R19, 0x1, RZ, 0xc0, !PT ;  /* 0x0000000113ff7812 */ /* 0x000fe200078ac0ff */
[----:B------:R-:W-:Y:S03]  /*a800*/  BSSY B1, `(.L_x_116) ;  /* 0x0000008000017945 */ /* 0x000fe60003800000 */
[----:B------:R-:W-:Y:S01]  /*a810*/  ISETP.LT.OR P3, PT, R0, 0x11, !P5 ;  /* 0x000000110000780c */ /* 0x000fe20006f61670 */
[----:B--2---:R-:W-:-:S05]  /*a820*/  @!P4 IMAD R5, R5, R17, R4 ;  /* 0x000000110505c224 */ /* 0x004fca00078e0204 */
[----:B------:R1:W-:Y:S07]  /*a830*/  @!P4 STG.E.U8 desc[UR56][R236.64+0x9], R5 ;  /* 0x00000905ec00c986 */ /* 0x0003ee000c101138 */
[----:B------:R-:W-:Y:S05]  /*a840*/  @P3 BRA `(.L_x_117) ;  /* 0x00000000000c3947 */ /* 0x000fea0003800000 */
[----:B------:R-:W2:Y:S02]  /*a850*/  LDG.E.U8 R16, desc[UR56][R6.64+0x10] ;  /* 0x0000103806107981 */ /* 0x000ea4000c1e1100 */
[----:B--2---:R-:W-:-:S05]  /*a860*/  PRMT R4, R16, 0x8880, RZ ;  /* 0x0000888010047816 */ /* 0x004fca00000000ff */
[----:B------:R-:W-:-:S07]  /*a870*/  IMAD R4, R4, R18, RZ ;  /* 0x0000001204047224 */ /* 0x000fce00078e02ff */
.L_x_117:
[----:B------:R-:W-:Y:S05]  /*a880*/  BSYNC B1 ;  /* 0x0000000000017941 */ /* 0x000fea0003800000 */
.L_x_116:
[----:B-1----:R-:W2:Y:S01]  /*a890*/  LDL.LU R5, [R1+0x160] ;  /* 0x0001600001057983 */ /* 0x002ea20000300800 */
[----:B------:R-:W-:Y:S01]  /*a8a0*/  ISETP.LT.OR P4, PT, R0, 0x12, !P5 ;  /* 0x000000120000780c */ /* 0x000fe20006f81670 */
[----:B------:R-:W-:Y:S01]  /*a8b0*/  BSSY B1, `(.L_x_118) ;  /* 0x0000009000017945 */ /* 0x000fe20003800000 */
[----:B------:R-:W-:Y:S02]  /*a8c0*/  IMAD.U32 R236, RZ, RZ, UR41 ;  /* 0x00000029ffec7e24 */ /* 0x000fe4000f8e00ff */
[----:B--2---:R-:W-:-:S05]  /*a8d0*/  @!P3 IMAD R5, R5, R17, R4 ;  /* 0x000000110505b224 */ /* 0x004fca00078e0204 */
[----:B------:R1:W-:Y:S02]  /*a8e0*/  @!P3 STG.E.U8 desc[UR56][R10.64+0x10], R5 ;  /* 0x000010050a00b986 */ /* 0x0003e4000c101138 */
[----:B-1----:R-:W-:Y:S02]  /*a8f0*/  IMAD.U32 R5, RZ, RZ, UR40 ;  /* 0x00000028ff057e24 */ /* 0x002fe4000f8e00ff */
[----:B------:R-:W-:Y:S05]  /*a900*/  @P4 BRA `(.L_x_119) ;  /* 0x00000000000c4947 */ /* 0x000fea0003800000 */
[----:B------:R-:W2:Y:S02]  /*a910*/  LDG.E.U8 R16, desc[UR56][R6.64+0x11] ;  /* 0x0000113806107981 */ /* 0x000ea4000c1e1100 */
[----:B--2---:R-:W-:-:S05]  /*a920*/  PRMT R4, R16, 0x8880, RZ ;  /* 0x0000888010047816 */ /* 0x004fca00000000ff */
[----:B------:R-:W-:-:S07]  /*a930*/  IMAD R4, R4, R18, RZ ;  /* 0x0000001204047224 */ /* 0x000fce00078e02ff */
.L_x_119:
[----:B------:R-:W-:Y:S05]  /*a940*/  BSYNC B1 ;  /* 0x0000000000017941 */ /* 0x000fea0003800000 */
.L_x_118:
[----:B------:R-:W2:Y:S01]  /*a950*/  LDL.LU R234, [R1+0x164] ;  /* 0x0001640001ea7983 */ /* 0x000ea20000300800 */
[----:B------:R-:W-:Y:S01]  /*a960*/  ISETP.LT.OR P3, PT, R0, 0x11, !P0 ;  /* 0x000000110000780c */ /* 0x000fe20004761670 */
[----:B------:R-:W-:-:S12]  /*a970*/  BSSY B1, `(.L_x_120) ;  /* 0x000000b000017945 */ /* 0x000fd80003800000 */
[----:B------:R-:W-:-:S04]  /*a980*/  @!P3 IADD3 R236, P5, P6, R236, UR43, R2 ;  /* 0x0000002bececbc10 */ /* 0x000fc8000febe002 */
[----:B------:R-:W-:Y:S01]  /*a990*/  @!P3 IADD3.X R237, R5, UR42, R3, P5, P6 ;  /* 0x0000002a05edbc10 */ /* 0x000fe2000afec403 */
[----:B--2---:R-:W-:Y:S02]  /*a9a0*/  @!P4 IMAD R5, R234, R17, R4 ;  /* 0x00000011ea05c224 */ /* 0x004fe400078e0204 */
[----:B------:R-:W-:-:S03]  /*a9b0*/  IMAD.U32 R234, RZ, RZ, UR41 ;  /* 0x00000029ffea7e24 */ /* 0x000fc6000f8e00ff */
[----:B------:R1:W-:Y:S02]  /*a9c0*/  @!P4 STG.E.U8 desc[UR56][R10.64+0x11], R5 ;  /* 0x000011050a00c986 */ /* 0x0003e4000c101138 */
[----:B-1----:R-:W-:Y:S01]  /*a9d0*/  IMAD.U32 R5, RZ, RZ, UR40 ;  /* 0x00000028ff057e24 */ /* 0x002fe2000f8e00ff */
[----:B------:R-:W-:Y:S06]  /*a9e0*/  @P3 BRA `(.L_x_121) ;  /* 0x00000000000c3947 */ /* 0x000fec0003800000 */
[----:B------:R-:W2:Y:S02]  /*a9f0*/  LDG.E.U8 R16, desc[UR56][R8.64+0x10] ;  /* 0x0000103808107981 */ /* 0x000ea4000c1e1100 */
[----:B--2---:R-:W-:-:S05]  /*aa00*/  PRMT R4, R16, 0x8880, RZ ;  /* 0x0000888010047816 */ /* 0x004fca00000000ff */
[----:B------:R-:W-:-:S07]  /*aa10*/  IMAD R4, R4, R18, RZ ;  /* 0x0000001204047224 */ /* 0x000fce00078e02ff */
.L_x_121:
[----:B------:R-:W-:Y:S05]  /*aa20*/  BSYNC B1 ;  /* 0x0000000000017941 */ /* 0x000fea0003800000 */
.L_x_120:
[----:B------:R-:W-:-:S13]  /*aa30*/  ISETP.LT.OR P4, PT, R0, 0x12, !P0 ;  /* 0x000000120000780c */ /* 0x000fda0004781670 */
[----:B------:R-:W-:-:S04]  /*aa40*/  @!P4 IADD3 R234, P5, P6, R234, UR43, R2 ;  /* 0x0000002beaeacc10 */ /* 0x000fc8000febe002 */
[----:B------:R-:W-:Y:S02]  /*aa50*/  @!P4 IADD3.X R235, R5, UR42, R3, P5, P6 ;  /* 0x0000002a05ebcc10 */ /* 0x000fe4000afec403 */
        /* <DEDUP_REMOVED lines=8> */
.L_x_123:
[----:B------:R-:W-:Y:S05]  /*aae0*/  BSYNC B1 ;  /* 0x0000000000017941 */ /* 0x000fea0003800000 */
.L_x_122:
        /* <DEDUP_REMOVED lines=10> */
.L_x_125:
[----:B------:R-:W-:Y:S05]  /*ab90*/  BSYNC B1 ;  /* 0x0000000000017941 */ /* 0x000fea0003800000 */
.L_x_124:
        /* <DEDUP_REMOVED lines=11> */
.L_x_127:
[----:B------:R-:W-:Y:S05]  /*ac50*/  BSYNC B1 ;  /* 0x0000000000017941 */ /* 0x000fea0003800000 */
.L_x_126:
        /* <DEDUP_REMOVED lines=13> */
.L_x_129:
[----:B------:R-:W-:Y:S05]  /*ad30*/  BSYNC B1 ;  /* 0x0000000000017941 */ /* 0x000fea0003800000 */
.L_x_128:
        /* <DEDUP_REMOVED lines=11> */
.L_x_131:
[----:B------:R-:W-:Y:S05]  /*adf0*/  BSYNC B1 ;  /* 0x0000000000017941 */ /* 0x000fea0003800000 */
.L_x_130:
        /* <DEDUP_REMOVED lines=9> */
.L_x_133:
[----:B------:R-:W-:Y:S05]  /*ae90*/  BSYNC B1 ;  /* 0x0000000000017941 */ /* 0x000fea0003800000 */
.L_x_132:
        /* <DEDUP_REMOVED lines=9> */
.L_x_135:
[----:B------:R-:W-:Y:S05]  /*af30*/  BSYNC B1 ;  /* 0x0000000000017941 */ /* 0x000fea0003800000 */
.L_x_134:
        /* <DEDUP_REMOVED lines=11> */
.L_x_137:
[----:B------:R-:W-:Y:S05]  /*aff0*/  BSYNC B1 ;  /* 0x0000000000017941 */ /* 0x000fea0003800000 */
.L_x_136:
        /* <DEDUP_REMOVED lines=11> */
.L_x_139:
[----:B------:R-:W-:Y:S05]  /*b0b0*/  BSYNC B1 ;  /* 0x0000000000017941 */ /* 0x000fea0003800000 */
.L_x_138:
        /* <DEDUP_REMOVED lines=9> */
.L_x_141:
[----:B------:R-:W-:Y:S05]  /*b150*/  BSYNC B1 ;  /* 0x0000000000017941 */ /* 0x000fea0003800000 */
.L_x_140:
        /* <DEDUP_REMOVED lines=9> */
.L_x_143:
[----:B------:R-:W-:Y:S05]  /*b1f0*/  BSYNC B1 ;  /* 0x0000000000017941 */ /* 0x000fea0003800000 */
.L_x_142:
        /* <DEDUP_REMOVED lines=11> */
.L_x_145:
[----:B------:R-:W-:Y:S05]  /*b2b0*/  BSYNC B1 ;  /* 0x0000000000017941 */ /* 0x000fea0003800000 */
.L_x_144:
        /* <DEDUP_REMOVED lines=11> */
.L_x_147:
[----:B------:R-:W-:Y:S05]  /*b370*/  BSYNC B1 ;  /* 0x0000000000017941 */ /* 0x000fea0003800000 */
.L_x_146:
        /* <DEDUP_REMOVED lines=9> */
.L_x_149:
[----:B------:R-:W-:Y:S05]  /*b410*/  BSYNC B1 ;  /* 0x0000000000017941 */ /* 0x000fea0003800000 */
.L_x_148:
        /* <DEDUP_REMOVED lines=9> */
.L_x_151:
[----:B------:R-:W-:Y:S05]  /*b4b0*/  BSYNC B1 ;  /* 0x0000000000017941 */ /* 0x000fea0003800000 */
.L_x_150:
        /* <DEDUP_REMOVED lines=11> */
.L_x_153:
[----:B------:R-:W-:Y:S05]  /*b570*/  BSYNC B1 ;  /* 0x0000000000017941 */ /* 0x000fea0003800000 */
.L_x_152:
        /* <DEDUP_REMOVED lines=11> */
.L_x_155:
[----:B------:R-:W-:Y:S05]  /*b630*/  BSYNC B1 ;  /* 0x0000000000017941 */ /* 0x000fea0003800000 */
.L_x_154:
        /* <DEDUP_REMOVED lines=9> */
.L_x_157:
[----:B------:R-:W-:Y:S05]  /*b6d0*/  BSYNC B1 ;  /* 0x0000000000017941 */ /* 0x000fea0003800000 */
.L_x_156:
        /* <DEDUP_REMOVED lines=9> */
.L_x_159:
[----:B------:R-:W-:Y:S05]  /*b770*/  BSYNC B1 ;  /* 0x0000000000017941 */ /* 0x000fea0003800000 */
.L_x_158:
        /* <DEDUP_REMOVED lines=11> */
.L_x_161:
[----:B------:R-:W-:Y:S05]  /*b830*/  BSYNC B1 ;  /* 0x0000000000017941 */ /* 0x000fea0003800000 */
.L_x_160:
        /* <DEDUP_REMOVED lines=11> */
.L_x_163:
[----:B------:R-:W-:Y:S05]  /*b8f0*/  BSYNC B1 ;  /* 0x0000000000017941 */ /* 0x000fea0003800000 */
.L_x_162:
        /* <DEDUP_REMOVED lines=10> */
.L_x_165:
[----:B------:R-:W-:Y:S05]  /*b9a0*/  BSYNC B1 ;  /* 0x0000000000017941 */ /* 0x000fea0003800000 */
.L_x_164:
        /* <DEDUP_REMOVED lines=11> */
.L_x_167:
[----:B------:R-:W-:Y:S05]  /*ba60*/  BSYNC B1 ;  /* 0x0000000000017941 */ /* 0x000fea0003800000 */
.L_x_166:
[----:B------:R-:W2:Y:S01]  /*ba70*/  LDL.LU R234, [R1+0xc4] ;  /* 0x0000c40001ea7983 */ /* 0x000ea20000300800 */
[----:B------:R-:W-:Y:S01]  /*ba80*/  LOP3.LUT P3, RZ, R19, 0x2, RZ, 0xc0, !PT ;  /* 0x0000000213ff7812 */ /* 0x000fe2000786c0ff */
[----:B------:R-:W-:Y:S03]  /*ba90*/  BSSY B1, `(.L_x_168) ;  /* 0x000000c000017945 */ /* 0x000fe60003800000 */
[----:B------:R-:W-:-:S13]  /*baa0*/  ISETP.LT.OR P3, PT, R0, 0x21, !P3 ;  /* 0x000000210000780c */ /* 0x000fda0005f61670 */
[----:B------:R-:W-:-:S04]  /*bab0*/  @!P3 IADD3 R236, P5, P6, R236, UR39, R2 ;  /* 0x00000027ececbc10 */ /* 0x000fc8000febe002 */
[----:B------:R-:W-:Y:S01]  /*bac0*/  @!P3 IADD3.X R237, R5, UR38, R3, P5, P6 ;  /* 0x0000002605edbc10 */ /* 0x000fe2000afec403 */
[----:B--2---:R-:W-:Y:S02]  /*bad0*/  @!P4 IMAD R5, R234, R17, R4 ;  /* 0x00000011ea05c224 */ /* 0x004fe400078e0204 */
[----:B------:R-:W-:-:S03]  /*bae0*/  IMAD.U32 R234, RZ, RZ, UR41 ;  /* 0x00000029ffea7e24 */ /* 0x000fc6000f8e00ff */
[----:B------:R1:W-:Y:S02]  /*baf0*/  @!P4 STG.E.U8 desc[UR56][R22.64+0x21], R5 ;  /* 0x000021051600c986 */ /* 0x0003e4000c101138 */
[----:B-1----:R-:W-:Y:S01]  /*bb00*/  IMAD.U32 R5, RZ, RZ, UR40 ;  /* 0x00000028ff057e24 */ /* 0x002fe2000f8e00ff */
[----:B------:R-:W-:Y:S06]  /*bb10*/  @P3 BRA `(.L_x_169) ;  /* 0x00000000000c3947 */ /* 0x000fec0003800000 */
[----:B-----5:R-:W2:Y:S02]  /*bb20*/  LDG.E.U8 R16, desc[UR56][R12.64+0x20] ;  /* 0x000020380c107981 */ /* 0x020ea4000c1e1100 */
[----:B--2---:R-:W-:-:S05]  /*bb30*/  PRMT R4, R16, 0x8880, RZ ;  /* 0x0000888010047816 */ /* 0x004fca00000000ff */
[----:B------:R-:W-:-:S07]  /*bb40*/  IMAD R4, R4, R18, RZ ;  /* 0x0000001204047224 */ /* 0x000fce00078e02ff */
.L_x_169:
[----:B------:R-:W-:Y:S05]  /*bb50*/  BSYNC B1 ;  /* 0x0000000000017941 */ /* 0x000fea0003800000 */
.L_x_168:
[----:B------:R-:W-:-:S04]  /*bb60*/  LOP3.LUT P4, RZ, R19, 0x2, RZ, 0xc0, !PT ;  /* 0x0000000213ff7812 */ /* 0x000fc8000788c0ff */
        /* <DEDUP_REMOVED lines=11> */
.L_x_171:
[----:B------:R-:W-:Y:S05]  /*bc20*/  BSYNC B1 ;  /* 0x0000000000017941 */ /* 0x000fea0003800000 */
.L_x_170:
        /* <DEDUP_REMOVED lines=10> */
.L_x_173:
[----:B------:R-:W-:Y:S05]  /*bcd0*/  BSYNC B1 ;  /* 0x0000000000017941 */ /* 0x000fea0003800000 */
.L_x_172:
        /* <DEDUP_REMOVED lines=11> */
.L_x_175:
[----:B------:R-:W-:Y:S05]  /*bd90*/  BSYNC B1 ;  /* 0x0000000000017941 */ /* 0x000fea0003800000 */
.L_x_174:
        /* <DEDUP_REMOVED lines=14> */
.L_x_177:
[----:B------:R-:W-:Y:S05]  /*be80*/  BSYNC B1 ;  /* 0x0000000000017941 */ /* 0x000fea0003800000 */
.L_x_176:
        /* <DEDUP_REMOVED lines=12> */
.L_x_179:
[----:B------:R-:W-:Y:S05]  /*bf50*/  BSYNC B1 ;  /* 0x0000000000017941 */ /* 0x000fea0003800000 */
.L_x_178:
        /* <DEDUP_REMOVED lines=10> */
.L_x_181:
[----:B------:R-:W-:Y:S05]  /*c000*/  BSYNC B1 ;  /* 0x0000000000017941 */ /* 0x000fea0003800000 */
.L_x_180:
        /* <DEDUP_REMOVED lines=11> */
.L_x_183:
[----:B------:R-:W-:Y:S05]  /*c0c0*/  BSYNC B1 ;  /* 0x0000000000017941 */ /* 0x000fea0003800000 */
.L_x_182:
        /* <DEDUP_REMOVED lines=14> */
.L_x_185:
[----:B------:R-:W-:Y:S05]  /*c1b0*/  BSYNC B1 ;  /* 0x0000000000017941 */ /* 0x000fea0003800000 */
.L_x_184:
        /* <DEDUP_REMOVED lines=12> */
.L_x_187:
[----:B------:R-:W-:Y:S05]  /*c280*/  BSYNC B1 ;  /* 0x0000000000017941 */ /* 0x000fea0003800000 */
.L_x_186:
        /* <DEDUP_REMOVED lines=10> */
.L_x_189:
[----:B------:R-:W-:Y:S05]  /*c330*/  BSYNC B1 ;  /* 0x0000000000017941 */ /* 0x000fea0003800000 */
.L_x_188:
        /* <DEDUP_REMOVED lines=11> */
.L_x_191:
[----:B------:R-:W-:Y:S05]  /*c3f0*/  BSYNC B1 ;  /* 0x0000000000017941 */ /* 0x000fea0003800000 */
.L_x_190:
        /* <DEDUP_REMOVED lines=14> */
.L_x_193:
[----:B------:R-:W-:Y:S05]  /*c4e0*/  BSYNC B1 ;  /* 0x0000000000017941 */ /* 0x000fea0003800000 */
.L_x_192:
        /* <DEDUP_REMOVED lines=12> */
.L_x_195:
[----:B------:R-:W-:Y:S05]  /*c5b0*/  BSYNC B1 ;  /* 0x0000000000017941 */ /* 0x000fea0003800000 */
.L_x_194:
        /* <DEDUP_REMOVED lines=10> */
.L_x_197:
[----:B------:R-:W-:Y:S05]  /*c660*/  BSYNC B1 ;  /* 0x0000000000017941 */ /* 0x000fea0003800000 */
.L_x_196:
        /* <DEDUP_REMOVED lines=11> */
.L_x_199:
[----:B------:R-:W-:Y:S05]  /*c720*/  BSYNC B1 ;  /* 0x0000000000017941 */ /* 0x000fea0003800000 */
.L_x_198:
        /* <DEDUP_REMOVED lines=13> */
.L_x_201:
[----:B------:R-:W-:Y:S05]  /*c800*/  BSYNC B1 ;  /* 0x0000000000017941 */ /* 0x000fea0003800000 */
.L_x_200:
        /* <DEDUP_REMOVED lines=11> */
.L_x_203:
[----:B------:R-:W-:Y:S05]  /*c8c0*/  BSYNC B1 ;  /* 0x0000000000017941 */ /* 0x000fea0003800000 */
.L_x_202:
        /* <DEDUP_REMOVED lines=10> */
.L_x_205:
[----:B------:R-:W-:Y:S05]  /*c970*/  BSYNC B1 ;  /* 0x0000000000017941 */ /* 0x000fea0003800000 */
.L_x_204:
        /* <DEDUP_REMOVED lines=11> */
.L_x_207:
[----:B------:R-:W-:Y:S05]  /*ca30*/  BSYNC B1 ;  /* 0x0000000000017941 */ /* 0x000fea0003800000 */
.L_x_206:
        /* <DEDUP_REMOVED lines=13> */
.L_x_209:
[----:B------:R-:W-:Y:S05]  /*cb10*/  BSYNC B1 ;  /* 0x0000000000017941 */ /* 0x000fea0003800000 */
.L_x_208:
        /* <DEDUP_REMOVED lines=11> */
.L_x_211:
[----:B------:R-:W-:Y:S05]  /*cbd0*/  BSYNC B1 ;  /* 0x0000000000017941 */ /* 0x000fea0003800000 */
.L_x_210:
        /* <DEDUP_REMOVED lines=10> */
.L_x_213:
[----:B------:R-:W-:Y:S05]  /*cc80*/  BSYNC B1 ;  /* 0x0000000000017941 */ /* 0x000fea0003800000 */
.L_x_212:
        /* <DEDUP_REMOVED lines=11> */
.L_x_215:
[----:B------:R-:W-:Y:S05]  /*cd40*/  BSYNC B1 ;  /* 0x0000000000017941 */ /* 0x000fea0003800000 */
.L_x_214:
        /* <DEDUP_REMOVED lines=13> */
.L_x_217:
[----:B------:R-:W-:Y:S05]  /*ce20*/  BSYNC B1 ;  /* 0x0000000000017941 */ /* 0x000fea0003800000 */
.L_x_216:
        /* <DEDUP_REMOVED lines=11> */
.L_x_219:
[----:B------:R-:W-:Y:S05]  /*cee0*/  BSYNC B1 ;  /* 0x0000000000017941 */ /* 0x000fea0003800000 */
.L_x_218:
        /* <DEDUP_REMOVED lines=10> */
.L_x_221:
[----:B------:R-:W-:Y:S05]  /*cf90*/  BSYNC B1 ;  /* 0x0000000000017941 */ /* 0x000fea0003800000 */
.L_x_220:
        /* <DEDUP_REMOVED lines=11> */
.L_x_223:
[----:B------:R-:W-:Y:S05]  /*d050*/  BSYNC B1 ;  /* 0x0000000000017941 */ /* 0x000fea0003800000 */
.L_x_222:
        /* <DEDUP_REMOVED lines=13> */
.L_x_225:
[----:B------:R-:W-:Y:S05]  /*d130*/  BSYNC B1 ;  /* 0x0000000000017941 */ /* 0x000fea0003800000 */
.L_x_224:
        /* <DEDUP_REMOVED lines=11> */
.L_x_227:
[----:B------:R-:W-:Y:S05]  /*d1f0*/  BSYNC B1 ;  /* 0x0000000000017941 */ /* 0x000fea0003800000 */
.L_x_226:
        /* <DEDUP_REMOVED lines=9> */
.L_x_229:
[----:B------:R-:W-:Y:S05]  /*d290*/  BSYNC B1 ;  /* 0x0000000000017941 */ /* 0x000fea0003800000 */
.L_x_228:
        /* <DEDUP_REMOVED lines=9> */
.L_x_231:
[----:B------:R-:W-:Y:S05]  /*d330*/  BSYNC B1 ;  /* 0x0000000000017941 */ /* 0x000fea0003800000 */
.L_x_230:
        /* <DEDUP_REMOVED lines=11> */
.L_x_233:
[----:B------:R-:W-:Y:S05]  /*d3f0*/  BSYNC B1 ;  /* 0x0000000000017941 */ /* 0x000fea0003800000 */
.L_x_232:
        /* <DEDUP_REMOVED lines=11> */
.L_x_235:
[----:B------:R-:W-:Y:S05]  /*d4b0*/  BSYNC B1 ;  /* 0x0000000000017941 */ /* 0x000fea0003800000 */
.L_x_234:
        /* <DEDUP_REMOVED lines=9> */
.L_x_237:
[----:B------:R-:W-:Y:S05]  /*d550*/  BSYNC B1 ;  /* 0x0000000000017941 */ /* 0x000fea0003800000 */
.L_x_236:
        /* <DEDUP_REMOVED lines=9> */
.L_x_239:
[----:B------:R-:W-:Y:S05]  /*d5f0*/  BSYNC B1 ;  /* 0x0000000000017941 */ /* 0x000fea0003800000 */
.L_x_238:
        /* <DEDUP_REMOVED lines=11> */
.L_x_241:
[----:B------:R-:W-:Y:S05]  /*d6b0*/  BSYNC B1 ;  /* 0x0000000000017941 */ /* 0x000fea0003800000 */
.L_x_240:
        /* <DEDUP_REMOVED lines=11> */
.L_x_243:
[----:B------:R-:W-:Y:S05]  /*d770*/  BSYNC B1 ;  /* 0x0000000000017941 */ /* 0x000fea0003800000 */
.L_x_242:
        /* <DEDUP_REMOVED lines=9> */
.L_x_245:
[----:B------:R-:W-:Y:S05]  /*d810*/  BSYNC B1 ;  /* 0x0000000000017941 */ /* 0x000fea0003800000 */
.L_x_244:
        /* <DEDUP_REMOVED lines=9> */
.L_x_247:
[----:B------:R-:W-:Y:S05]  /*d8b0*/  BSYNC B1 ;  /* 0x0000000000017941 */ /* 0x000fea0003800000 */
.L_x_246:
        /* <DEDUP_REMOVED lines=11> */
.L_x_249:
[----:B------:R-:W-:Y:S05]  /*d970*/  BSYNC B1 ;  /* 0x0000000000017941 */ /* 0x000fea0003800000 */
.L_x_248:
        /* <DEDUP_REMOVED lines=11> */
.L_x_251:
[----:B------:R-:W-:Y:S05]  /*da30*/  BSYNC B1 ;  /* 0x0000000000017941 */ /* 0x000fea0003800000 */
.L_x_250:
        /* <DEDUP_REMOVED lines=9> */
.L_x_253:
[----:B------:R-:W-:Y:S05]  /*dad0*/  BSYNC B1 ;  /* 0x0000000000017941 */ /* 0x000fea0003800000 */
.L_x_252:
        /* <DEDUP_REMOVED lines=9> */
.L_x_255:
[----:B------:R-:W-:Y:S05]  /*db70*/  BSYNC B1 ;  /* 0x0000000000017941 */ /* 0x000fea0003800000 */
.L_x_254:
        /* <DEDUP_REMOVED lines=11> */
.L_x_257:
[----:B------:R-:W-:Y:S05]  /*dc30*/  BSYNC B1 ;  /* 0x0000000000017941 */ /* 0x000fea0003800000 */
.L_x_256:
        /* <DEDUP_REMOVED lines=11> */
.L_x_259:
[----:B------:R-:W-:Y:S05]  /*dcf0*/  BSYNC B1 ;  /* 0x0000000000017941 */ /* 0x000fea0003800000 */
.L_x_258:
        /* <DEDUP_REMOVED lines=10> */
.L_x_261:
[----:B------:R-:W-:Y:S05]  /*dda0*/  BSYNC B1 ;  /* 0x0000000000017941 */ /* 0x000fea0003800000 */
.L_x_260:
[----:B-1----:R-:W2:Y:S01]  /*ddb0*/  LDL.LU R5, [R1] ;  /* 0x0000000001057983 */ /* 0x002ea20000300800 */
        /* <DEDUP_REMOVED lines=10> */
.L_x_263:
[----:B------:R-:W-:Y:S05]  /*de60*/  BSYNC B1 ;  /* 0x0000000000017941 */ /* 0x000fea0003800000 */
.L_x_262:
        /* <DEDUP_REMOVED lines=14> */
.L_x_265:
[----:B------:R-:W-:Y:S05]  /*df50*/  BSYNC B1 ;  /* 0x0000000000017941 */ /* 0x000fea0003800000 */
.L_x_264:
        /* <DEDUP_REMOVED lines=12> */
.L_x_267:
[----:B------:R-:W-:Y:S05]  /*e020*/  BSYNC B1 ;  /* 0x0000000000017941 */ /* 0x000fea0003800000 */
.L_x_266:
        /* <DEDUP_REMOVED lines=10> */
.L_x_269:
[----:B------:R-:W-:Y:S05]  /*e0d0*/  BSYNC B1 ;  /* 0x0000000000017941 */ /* 0x000fea0003800000 */
.L_x_268:
        /* <DEDUP_REMOVED lines=11> */
.L_x_271:
[----:B------:R-:W-:Y:S05]  /*e190*/  BSYNC B1 ;  /* 0x0000000000017941 */ /* 0x000fea0003800000 */
.L_x_270:
        /* <DEDUP_REMOVED lines=14> */
.L_x_273:
[----:B------:R-:W-:Y:S05]  /*e280*/  BSYNC B1 ;  /* 0x0000000000017941 */ /* 0x000fea0003800000 */
.L_x_272:
        /* <DEDUP_REMOVED lines=12> */
.L_x_275:
[----:B------:R-:W-:Y:S05]  /*e350*/  BSYNC B1 ;  /* 0x0000000000017941 */ /* 0x000fea0003800000 */
.L_x_274:
        /* <DEDUP_REMOVED lines=10> */
.L_x_277:
[----:B------:R-:W-:Y:S05]  /*e400*/  BSYNC B1 ;  /* 0x0000000000017941 */ /* 0x000fea0003800000 */
.L_x_276:
        /* <DEDUP_REMOVED lines=11> */
.L_x_279:
[----:B------:R-:W-:Y:S05]  /*e4c0*/  BSYNC B1 ;  /* 0x0000000000017941 */ /* 0x000fea0003800000 */
.L_x_278:
        /* <DEDUP_REMOVED lines=14> */
.L_x_281:
[----:B------:R-:W-:Y:S05]  /*e5b0*/  BSYNC B1 ;  /* 0x0000000000017941 */ /* 0x000fea0003800000 */
.L_x_280:
        /* <DEDUP_REMOVED lines=12> */
.L_x_283:
[----:B------:R-:W-:Y:S05]  /*e680*/  BSYNC B1 ;  /* 0x0000000000017941 */ /* 0x000fea0003800000 */
.L_x_282:
        /* <DEDUP_REMOVED lines=10> */
.L_x_285:
[----:B------:R-:W-:Y:S05]  /*e730*/  BSYNC B1 ;  /* 0x0000000000017941 */ /* 0x000fea0003800000 */
.L_x_284:
        /* <DEDUP_REMOVED lines=11> */
.L_x_287:
[----:B------:R-:W-:Y:S05]  /*e7f0*/  BSYNC B1 ;  /* 0x0000000000017941 */ /* 0x000fea0003800000 */
.L_x_286:
        /* <DEDUP_REMOVED lines=14> */
.L_x_289:
[----:B------:R-:W-:Y:S05]  /*e8e0*/  BSYNC B1 ;  /* 0x0000000000017941 */ /* 0x000fea0003800000 */
.L_x_288:
        /* <DEDUP_REMOVED lines=12> */
.L_x_291:
[----:B------:R-:W-:Y:S05]  /*e9b0*/  BSYNC B1 ;  /* 0x0000000000017941 */ /* 0x000fea0003800000 */
.L_x_290:
[----:B-1----:R-:W2:Y:S01]  /*e9c0*/  LDL.LU R5, [R1+0x3c] ;  /* 0x00003c0001057983 */ /* 0x002ea20000300800 */
[----:B------:R-:W-:Y:S01]  /*e9d0*/  LOP3.LUT P5, RZ, R19, 0x1, RZ, 0xc0, !PT ;  /* 0x0000000113ff7812 */ /* 0x000fe200078ac0ff */
[----:B------:R-:W-:Y:S03]  /*e9e0*/  BSSY B1, `(.L_x_292) ;  /* 0x0000008000017945 */ /* 0x000fe60003800000 */
[----:B------:R-:W-:Y:S01]  /*e9f0*/  ISETP.LT.OR P3, PT, R0, 0x41, !P5 ;  /* 0x000000410000780c */ /* 0x000fe20006f61670 */
[----:B--2---:R-:W-:-:S05]  /*ea00*/  @!P4 IMAD R5, R5, R17, R4 ;  /* 0x000000110505c224 */ /* 0x004fca00078e0204 */
[----:B------:R1:W-:Y:S07]  /*ea10*/  @!P4 STG.E.U8 desc[UR56][R234.64+0x59], R5 ;  /* 0x00005905ea00c986 */ /* 0x0003ee000c101138 */
[----:B------:R-:W-:Y:S05]  /*ea20*/  @P3 BRA `(.L_x_293) ;  /* 0x00000000000c3947 */ /* 0x000fea0003800000 */
[----:B------:R-:W1:Y:S02]  /*ea30*/  LDG.E.U8 R16, desc[UR56][R6.64+0x40] ;  /* 0x0000403806107981 */ /* 0x000e64000c1e1100 */
[----:B-1----:R-:W-:-:S05]  /*ea40*/  PRMT R5, R16, 0x8880, RZ ;  /* 0x0000888010057816 */ /* 0x002fca00000000ff */
[----:B------:R-:W-:-:S07]  /*ea50*/  IMAD R4, R5, R18, RZ ;  /* 0x0000001205047224 */ /* 0x000fce00078e02ff */
.L_x_293:
[----:B------:R-:W-:Y:S05]  /*ea60*/  BSYNC B1 ;  /* 0x0000000000017941 */ /* 0x000fea0003800000 */
.L_x_292:
[----:B-1----:R-:W-:Y:S01]  /*ea70*/  @!P3 IMAD R235, R216, R17, R4 ;  /* 0x00000011d8ebb224 */ /* 0x002fe200078e0204 */
[----:B------:R-:W-:Y:S01]  /*ea80*/  ISETP.LT.OR P4, PT, R0, 0x42, !P5 ;  /* 0x000000420000780c */ /* 0x000fe20006f81670 */
[----:B------:R-:W-:Y:S01]  /*ea90*/  BSSY B1, `(.L_x_294) ;  /* 0x0000008000017945 */ /* 0x000fe20003800000 */
[----:B------:R-:W-:Y:S02]  /*eaa0*/  IMAD.U32 R234, RZ, RZ, UR41 ;  /* 0x00000029ffea7e24 */ /* 0x000fe4000f8e00ff */
[----:B------:R1:W-:Y:S01]  /*eab0*/  @!P3 STG.E.U8 desc[UR56][R10.64+0x40], R235 ;  /* 0x000040eb0a00b986 */ /* 0x0003e2000c101138 */
[----:B------:R-:W-:-:S08]  /*eac0*/  IMAD.U32 R5, RZ, RZ, UR40 ;  /* 0x00000028ff057e24 */ /* 0x000fd0000f8e00ff */
[----:B------:R-:W-:Y:S05]  /*ead0*/  @P4 BRA `(.L_x_295) ;  /* 0x00000000000c4947 */ /* 0x000fea0003800000 */
[----:B------:R-:W2:Y:S02]  /*eae0*/  LDG.E.U8 R16, desc[UR56][R6.64+0x41] ;  /* 0x0000413806107981 */ /* 0x000ea4000c1e1100 */
[----:B--2---:R-:W-:-:S05]  /*eaf0*/  PRMT R4, R16, 0x8880, RZ ;  /* 0x0000888010047816 */ /* 0x004fca00000000ff */
[----:B------:R-:W-:-:S07]  /*eb00*/  IMAD R4, R4, R18, RZ ;  /* 0x0000001204047224 */ /* 0x000fce00078e02ff */
.L_x_295:
[----:B------:R-:W-:Y:S05]  /*eb10*/  BSYNC B1 ;  /* 0x0000000000017941 */ /* 0x000fea0003800000 */
.L_x_294:
[----:B------:R-:W-:Y:S01]  /*eb20*/  @!P4 IMAD R217, R217, R17, R4 ;  /* 0x00000011d9d9c224 */ /* 0x000fe200078e0204 */
[----:B------:R-:W-:Y:S01]  /*eb30*/  ISETP.LT.OR P3, PT, R0, 0x41, !P0 ;  /* 0x000000410000780c */ /* 0x000fe20004761670 */
[----:B------:R-:W-:Y:S01]  /*eb40*/  BSSY B1, `(.L_x_296) ;  /* 0x000000a000017945 */ /* 0x000fe20003800000 */
[----:B------:R-:W-:Y:S02]  /*eb50*/  IMAD.U32 R216, RZ, RZ, UR41 ;  /* 0x00000029ffd87e24 */ /* 0x000fe4000f8e00ff */
[----:B------:R2:W-:Y:S09]  /*eb60*/  @!P4 STG.E.U8 desc[UR56][R10.64+0x41], R217 ;  /* 0x000041d90a00c986 */ /* 0x0005f2000c101138 */
[----:B------:R-:W-:-:S04]  /*eb70*/  @!P3 IADD3 R234, P5, P6, R234, UR43, R2 ;  /* 0x0000002beaeabc10 */ /* 0x000fc8000febe002 */
[----:B-1----:R-:W-:Y:S01]  /*eb80*/  @!P3 IADD3.X R235, R5, UR42, R3, P5, P6 ;  /* 0x0000002a05ebbc10 */ /* 0x002fe2000afec403 */
[----:B------:R-:W-:Y:S01]  /*eb90*/  IMAD.U32 R5, RZ, RZ, UR40 ;  /* 0x00000028ff057e24 */ /* 0x000fe2000f8e00ff */
[----:B--2---:R-:W-:Y:S07]  /*eba0*/  @P3 BRA `(.L_x_297) ;  /* 0x00000000000c3947 */ /* 0x004fee0003800000 */
[----:B------:R-:W2:Y:S02]  /*ebb0*/  LDG.E.U8 R16, desc[UR56][R8.64+0x40] ;  /* 0x0000403808107981 */ /* 0x000ea4000c1e1100 */
[----:B--2---:R-:W-:-:S05]  /*ebc0*/  PRMT R4, R16, 0x8880, RZ ;  /* 0x0000888010047816 */ /* 0x004fca00000000ff */
[----:B------:R-:W-:-:S07]  /*ebd0*/  IMAD R4, R4, R18, RZ ;  /* 0x0000001204047224 */ /* 0x000fce00078e02ff */
.L_x_297:
[----:B------:R-:W-:Y:S05]  /*ebe0*/  BSYNC B1 ;  /* 0x0000000000017941 */ /* 0x000fea0003800000 */
.L_x_296:
[----:B------:R-:W-:Y:S01]  /*ebf0*/  @!P3 IMAD R218, R218, R17, R4 ;  /* 0x00000011dadab224 */ /* 0x000fe200078e0204 */
[----:B------:R-:W-:Y:S01]  /*ec00*/  ISETP.LT.OR P4, PT, R0, 0x42, !P0 ;  /* 0x000000420000780c */ /* 0x000fe20004781670 */
[----:B------:R-:W-:Y:S03]  /*ec10*/  BSSY B1, `(.L_x_298) ;  /* 0x0000008000017945 */ /* 0x000fe60003800000 */
[----:B------:R1:W-:Y:S09]  /*ec20*/  @!P3 STG.E.U8 desc[UR56][R234.64+0x40], R218 ;  /* 0x000040daea00b986 */ /* 0x0003f2000c101138 */
[----:B------:R-:W-:-:S04]  /*ec30*/  @!P4 IADD3 R216, P5, P6, R216, UR43, R2 ;  /* 0x0000002bd8d8cc10 */ /* 0x000fc8000febe002 */
[----:B------:R-:W-:Y:S01]  /*ec40*/  @!P4 IADD3.X R217, R5, UR42, R3, P5, P6 ;  /* 0x0000002a05d9cc10 */ /* 0x000fe2000afec403 */
[----:B-1----:R-:W-:Y:S08]  /*ec50*/  @P4 BRA `(.L_x_299) ;  /* 0x00000000000c4947 */ /* 0x002ff00003800000 */
[----:B------:R-:W2:Y:S02]  /*ec60*/  LDG.E.U8 R16, desc[UR56][R8.64+0x41] ;  /* 0x0000413808107981 */ /* 0x000ea4000c1e1100 */
[----:B--2---:R-:W-:-:S05]  /*ec70*/  PRMT R5, R16, 0x8880, RZ ;  /* 0x0000888010057816 */ /* 0x004fca00000000ff */
[----:B------:R-:W-:-:S07]  /*ec80*/  IMAD R4, R5, R18, RZ ;  /* 0x0000001205047224 */ /* 0x000fce00078e02ff */
.L_x_299:
[----:B------:R-:W-:Y:S05]  /*ec90*/  BSYNC B1 ;  /* 0x0000000000017941 */ /* 0x000fea0003800000 */
.L_x_298:
[----:B------:R-:W-:Y:S01]  /*eca0*/  @!P4 IMAD R219, R219, R17, R4 ;  /* 0x00000011dbdbc224 */ /* 0x000fe200078e0204 */
[----:B------:R-:W-:Y:S01]  /*ecb0*/  LOP3.LUT P5, RZ, R19, 0x1, RZ, 0xc0, !PT ;  /* 0x0000000113ff7812 */ /* 0x000fe200078ac0ff */
[----:B------:R-:W-:Y:S03]  /*ecc0*/  BSSY B1, `(.L_x_300) ;  /* 0x0000007000017945 */ /* 0x000fe60003800000 */
[----:B------:R1:W-:Y:S01]  /*ecd0*/  @!P4 STG.E.U8 desc[UR56][R216.64+0x41], R219 ;  /* 0x000041dbd800c986 */ /* 0x0003e2000c101138 */
[----:B------:R-:W-:-:S13]  /*ece0*/  ISETP.LT.OR P3, PT, R0, 0x49, !P5 ;  /* 0x000000490000780c */ /* 0x000fda0006f61670 */
[----:B-1----:R-:W-:Y:S05]  /*ecf0*/  @P3 BRA `(.L_x_301) ;  /* 0x00000000000c3947 */ /* 0x002fea0003800000 */
[----:B------:R-:W2:Y:S02]  /*ed00*/  LDG.E.U8 R16, desc[UR56][R6.64+0x48] ;  /* 0x0000483806107981 */ /* 0x000ea4000c1e1100 */
[----:B--2---:R-:W-:-:S05]  /*ed10*/  PRMT R5, R16, 0x8880, RZ ;  /* 0x0000888010057816 */ /* 0x004fca00000000ff */
[----:B------:R-:W-:-:S07]  /*ed20*/  IMAD R4, R5, R18, RZ ;  /* 0x0000001205047224 */ /* 0x000fce00078e02ff */
.L_x_301:
[----:B------:R-:W-:Y:S05]  /*ed30*/  BSYNC B1 ;  /* 0x0000000000017941 */ /* 0x000fea0003800000 */
.L_x_300:
[----:B------:R-:W-:Y:S01]  /*ed40*/  @!P3 IMAD R217, R220, R17, R4 ;  /* 0x00000011dcd9b224 */ /* 0x000fe200078e0204 */
[----:B------:R-:W-:Y:S01]  /*ed50*/  ISETP.LT.OR P4, PT, R0, 0x4a, !P5 ;  /* 0x0000004a0000780c */ /* 0x000fe20006f81670 */
[----:B------:R-:W-:Y:S01]  /*ed60*/  BSSY B1, `(.L_x_302) ;  /* 0x0000008000017945 */ /* 0x000fe20003800000 */
[----:B------:R-:W-:Y:S02]  /*ed70*/  IMAD.U32 R219, RZ, RZ, UR41 ;  /* 0x00000029ffdb7e24 */ /* 0x000fe4000f8e00ff */
[----:B------:R1:W-:Y:S01]  /*ed80*/  @!P3 STG.E.U8 desc[UR56][R10.64+0x48], R217 ;  /* 0x000048d90a00b986 */ /* 0x0003e2000c101138 */
[----:B------:R-:W-:-:S08]  /*ed90*/  IMAD.U32 R5, RZ, RZ, UR40 ;  /* 0x00000028ff057e24 */ /* 0x000fd0000f8e00ff */
[----:B------:R-:W-:Y:S05]  /*eda0*/  @P4 BRA `(.L_x_303) ;  /* 0x00000000000c4947 */ /* 0x000fea0003800000 */
[----:B------:R-:W1:Y:S02]  /*edb0*/  LDG.E.U8 R16, desc[UR56][R6.64+0x49] ;  /* 0x0000493806107981 */ /* 0x000e64000c1e1100 */
[----:B-1----:R-:W-:-:S05]  /*edc0*/  PRMT R217, R16, 0x8880, RZ ;  /* 0x0000888010d97816 */ /* 0x002fca00000000ff */
[----:B------:R-:W-:-:S07]  /*edd0*/  IMAD R4, R217, R18, RZ ;  /* 0x00000012d9047224 */ /* 0x000fce00078e02ff */
.L_x_303:
[----:B------:R-:W-:Y:S05]  /*ede0*/  BSYNC B1 ;  /* 0x0000000000017941 */ /* 0x000fea0003800000 */
.L_x_302:
[----:B------:R-:W-:Y:S01]  /*edf0*/  @!P4 IMAD R221, R221, R17, R4 ;  /* 0x00000011ddddc224 */ /* 0x000fe200078e0204 */
[----:B------:R-:W-:Y:S01]  /*ee00*/  ISETP.LT.OR P3, PT, R0, 0x49, !P0 ;  /* 0x000000490000780c */ /* 0x000fe20004761670 */
[----:B------:R-:W-:Y:S01]  /*ee10*/  BSSY B1, `(.L_x_304) ;  /* 0x000000a000017945 */ /* 0x000fe20003800000 */
[----:B------:R-:W-:Y:S02]  /*ee20*/  IMAD.U32 R235, RZ, RZ, UR41 ;  /* 0x00000029ffeb7e24 */ /* 0x000fe4000f8e00ff */
[----:B------:R2:W-:Y:S09]  /*ee30*/  @!P4 STG.E.U8 desc[UR56][R10.64+0x49], R221 ;  /* 0x000049dd0a00c986 */ /* 0x0005f2000c101138 */
[----:B------:R-:W-:-:S04]  /*ee40*/  @!P3 IADD3 R218, P5, P6, R219, UR43, R2 ;  /* 0x0000002bdbdabc10 */ /* 0x000fc8000febe002 */
[----:B------:R-:W-:Y:S01]  /*ee50*/  @!P3 IADD3.X R219, R5, UR42, R3, P5, P6 ;  /* 0x0000002a05dbbc10 */ /* 0x000fe2000afec403 */
[----:B------:R-:W-:Y:S01]  /*ee60*/  IMAD.U32 R5, RZ, RZ, UR40 ;  /* 0x00000028ff057e24 */ /* 0x000fe2000f8e00ff */
[----:B--2---:R-:W-:Y:S07]  /*ee70*/  @P3 BRA `(.L_x_305) ;  /* 0x00000000000c3947 */ /* 0x004fee0003800000 */
[----:B------:R-:W1:Y:S02]  /*ee80*/  LDG.E.U8 R16, desc[UR56][R8.64+0x48] ;  /* 0x0000483808107981 */ /* 0x000e64000c1e1100 */
[----:B-1----:R-:W-:-:S05]  /*ee90*/  PRMT R217, R16, 0x8880, RZ ;  /* 0x0000888010d97816 */ /* 0x002fca00000000ff */
[----:B------:R-:W-:-:S07]  /*eea0*/  IMAD R4, R217, R18, RZ ;  /* 0x00000012d9047224 */ /* 0x000fce00078e02ff */
.L_x_305:
[----:B------:R-:W-:Y:S05]  /*eeb0*/  BSYNC B1 ;  /* 0x0000000000017941 */ /* 0x000fea0003800000 */
.L_x_304:
[----:B------:R-:W-:Y:S01]  /*eec0*/  ISETP.LT.OR P4, PT, R0, 0x4a, !P0 ;  /* 0x0000004a0000780c */ /* 0x000fe20004781670 */
[----:B------:R-:W-:-:S12]  /*eed0*/  BSSY B1, `(.L_x_306) ;  /* 0x0000009000017945 */ /* 0x000fd80003800000 */
[----:B------:R-:W-:-:S04]  /*eee0*/  @!P4 IADD3 R216, P5, P6, R235, UR43, R2 ;  /* 0x0000002bebd8cc10 */ /* 0x000fc8000febe002 */
[----:B-1----:R-:W-:Y:S01]  /*eef0*/  @!P4 IADD3.X R217, R5, UR42, R3, P5, P6 ;  /* 0x0000002a05d9cc10 */ /* 0x002fe2000afec403 */
[----:B------:R-:W-:-:S05]  /*ef00*/  @!P3 IMAD R5, R222, R17, R4 ;  /* 0x00000011de05b224 */ /* 0x000fca00078e0204 */
[----:B------:R1:W-:Y:S01]  /*ef10*/  @!P3 STG.E.U8 desc[UR56][R218.64+0x48], R5 ;  /* 0x00004805da00b986 */ /* 0x0003e2000c101138 */
[----:B------:R-:W-:Y:S05]  /*ef20*/  @P4 BRA `(.L_x_307) ;  /* 0x00000000000c4947 */ /* 0x000fea0003800000 */
[----:B------:R-:W1:Y:S02]  /*ef30*/  LDG.E.U8 R16, desc[UR56][R8.64+0x49] ;  /* 0x0000493808107981 */ /* 0x000e64000c1e1100 */
[----:B-1----:R-:W-:-:S05]  /*ef40*/  PRMT R5, R16, 0x8880, RZ ;  /* 0x0000888010057816 */ /* 0x002fca00000000ff */
[----:B------:R-:W-:-:S07]  /*ef50*/  IMAD R4, R5, R18, RZ ;  /* 0x0000001205047224 */ /* 0x000fce00078e02ff */
.L_x_307:
[----:B------:R-:W-:Y:S05]  /*ef60*/  BSYNC B1 ;  /* 0x0000000000017941 */ /* 0x000fea0003800000 */
.L_x_306:
[----:B------:R-:W-:Y:S01]  /*ef70*/  @!P4 IMAD R223, R223, R17, R4 ;  /* 0x00000011dfdfc224 */ /* 0x000fe200078e0204 */
[----:B------:R-:W-:Y:S01]  /*ef80*/  LOP3.LUT P5, RZ, R19, 0x1, RZ, 0xc0, !PT ;  /* 0x0000000113ff7812 */ /* 0x000fe200078ac0ff */
[----:B------:R-:W-:Y:S03]  /*ef90*/  BSSY B1, `(.L_x_308) ;  /* 0x0000007000017945 */ /* 0x000fe60003800000 */
[----:B------:R2:W-:Y:S01]  /*efa0*/  @!P4 STG.E.U8 desc[UR56][R216.64+0x49], R223 ;  /* 0x000049dfd800c986 */ /* 0x0005e2000c101138 */
[----:B------:R-:W-:-:S13]  /*efb0*/  ISETP.LT.OR P3, PT, R0, 0x51, !P5 ;  /* 0x000000510000780c */ /* 0x000fda0006f61670 */
[----:B--2---:R-:W-:Y:S05]  /*efc0*/  @P3 BRA `(.L_x_309) ;  /* 0x00000000000c3947 */ /* 0x004fea0003800000 */
[----:B------:R-:W1:Y:S02]  /*efd0*/  LDG.E.U8 R16, desc[UR56][R6.64+0x50] ;  /* 0x0000503806107981 */ /* 0x000e64000c1e1100 */
[----:B-1----:R-:W-:-:S05]  /*efe0*/  PRMT R5, R16, 0x8880, RZ ;  /* 0x0000888010057816 */ /* 0x002fca00000000ff */
[----:B------:R-:W-:-:S07]  /*eff0*/  IMAD R4, R5, R18, RZ ;  /* 0x0000001205047224 */ /* 0x000fce00078e02ff */
.L_x_309:
[----:B------:R-:W-:Y:S05]  /*f000*/  BSYNC B1 ;  /* 0x0000000000017941 */ /* 0x000fea0003800000 */
.L_x_308:
[----:B-1----:R-:W-:Y:S01]  /*f010*/  @!P3 IMAD R5, R224, R17, R4 ;  /* 0x00000011e005b224 */ /* 0x002fe200078e0204 */
        /* <DEDUP_REMOVED lines=9> */
.L_x_311:
[----:B------:R-:W-:Y:S05]  /*f0b0*/  BSYNC B1 ;  /* 0x0000000000017941 */ /* 0x000fea0003800000 */
.L_x_310:
        /* <DEDUP_REMOVED lines=12> */
.L_x_313:
[----:B------:R-:W-:Y:S05]  /*f180*/  BSYNC B1 ;  /* 0x0000000000017941 */ /* 0x000fea0003800000 */
.L_x_312:
[----:B-1----:R-:W-:Y:S01]  /*f190*/  @!P3 IMAD R5, R226, R17, R4 ;  /* 0x00000011e205b224 */ /* 0x002fe200078e0204 */
        /* <DEDUP_REMOVED lines=9> */
.L_x_315:
[----:B------:R-:W-:Y:S05]  /*f230*/  BSYNC B1 ;  /* 0x0000000000017941 */ /* 0x000fea0003800000 */
.L_x_314:
        /* <DEDUP_REMOVED lines=9> */
.L_x_317:
[----:B------:R-:W-:Y:S05]  /*f2d0*/  BSYNC B1 ;  /* 0x0000000000017941 */ /* 0x000fea0003800000 */
.L_x_316:
        /* <DEDUP_REMOVED lines=10> */
.L_x_319:
[----:B------:R-:W-:Y:S05]  /*f380*/  BSYNC B1 ;  /* 0x0000000000017941 */ /* 0x000fea0003800000 */
.L_x_318:
        /* <DEDUP_REMOVED lines=12> */
.L_x_321:
[----:B------:R-:W-:Y:S05]  /*f450*/  BSYNC B1 ;  /* 0x0000000000017941 */ /* 0x000fea0003800000 */
.L_x_320:
        /* <DEDUP_REMOVED lines=10> */
.L_x_323:
[----:B------:R-:W-:Y:S05]  /*f500*/  BSYNC B1 ;  /* 0x0000000000017941 */ /* 0x000fea0003800000 */
.L_x_322:
[----:B------:R-:W-:Y:S01]  /*f510*/  @!P4 IMAD R231, R231, R17, R4 ;  /* 0x00000011e7e7c224 */ /* 0x000fe200078e0204 */
[----:B------:R-:W-:Y:S01]  /*f520*/  ISETP.LT.OR P3, PT, R0, 0x61, !P2 ;  /* 0x000000610000780c */ /* 0x000fe20005761670 */
[----:B------:R-:W-:Y:S03]  /*f530*/  BSSY B1, `(.L_x_324) ;  /* 0x0000006000017945 */ /* 0x000fe60003800000 */
[----:B------:R1:W-:Y:S09]  /*f540*/  @!P4 STG.E.U8 desc[UR56][R218.64+0x59], R231 ;  /* 0x000059e7da00c986 */ /* 0x0003f2000c101138 */
[----:B------:R-:W-:Y:S05]  /*f550*/  @P3 BRA `(.L_x_325) ;  /* 0x00000000000c3947 */ /* 0x000fea0003800000 */
[----:B------:R-:W2:Y:S02]  /*f560*/  LDG.E.U8 R16, desc[UR56][R232.64+0x60] ;  /* 0x00006038e8107981 */ /* 0x000ea4000c1e1100 */
[----:B--2---:R-:W-:-:S05]  /*f570*/  PRMT R5, R16, 0x8880, RZ ;  /* 0x0000888010057816 */ /* 0x004fca00000000ff */
[----:B------:R-:W-:-:S07]  /*f580*/  IMAD R4, R5, R18, RZ ;  /* 0x0000001205047224 */ /* 0x000fce00078e02ff */
.L_x_325:
[----:B------:R-:W-:Y:S05]  /*f590*/  BSYNC B1 ;  /* 0x0000000000017941 */ /* 0x000fea0003800000 */
.L_x_324:
        /* <DEDUP_REMOVED lines=8> */
.L_x_327:
[----:B------:R-:W-:Y:S05]  /*f620*/  BSYNC B1 ;  /* 0x0000000000017941 */ /* 0x000fea0003800000 */
.L_x_326:
[----:B------:R-:W-:Y:S01]  /*f630*/  @!P4 IMAD R201, R201, R17, R4 ;  /* 0x00000011c9c9c224 */ /* 0x000fe200078e0204 */
[----:B------:R-:W-:Y:S01]  /*f640*/  ISETP.LT.OR P3, PT, R0, 0x61, !P1 ;  /* 0x000000610000780c */ /* 0x000fe20004f61670 */
[----:B------:R-:W-:Y:S03]  /*f650*/  BSSY B1, `(.L_x_328) ;  /* 0x0000008000017945 */ /* 0x000fe60003800000 */
[----:B------:R3:W-:Y:S09]  /*f660*/  @!P4 STG.E.U8 desc[UR56][R2.64+0x61], R201 ;  /* 0x000061c90200c986 */ /* 0x0007f2000c101138 */
[----:B------:R-:W-:-:S04]  /*f670*/  @!P3 IADD3 R216, P5, R2, UR41, RZ ;  /* 0x0000002902d8bc10 */ /* 0x000fc8000ffbe0ff */
[----:B------:R-:W-:Y:S01]  /*f680*/  @!P3 IADD3.X R217, R3, UR40, RZ, P5, !PT ;  /* 0x0000002803d9bc10 */ /* 0x000fe2000affe4ff */
[----:B---3--:R-:W-:Y:S08]  /*f690*/  @P3 BRA `(.L_x_329) ;  /* 0x00000000000c3947 */ /* 0x008ff00003800000 */
[----:B------:R-:W2:Y:S02]  /*f6a0*/  LDG.E.U8 R16, desc[UR56][R20.64+0x60] ;  /* 0x0000603814107981 */ /* 0x000ea4000c1e1100 */
[----:B--2---:R-:W-:-:S05]  /*f6b0*/  PRMT R5, R16, 0x8880, RZ ;  /* 0x0000888010057816 */ /* 0x004fca00000000ff */
[----:B------:R-:W-:-:S07]  /*f6c0*/  IMAD R4, R5, R18, RZ ;  /* 0x0000001205047224 */ /* 0x000fce00078e02ff */
.L_x_329:
[----:B------:R-:W-:Y:S05]  /*f6d0*/  BSYNC B1 ;  /* 0x0000000000017941 */ /* 0x000fea0003800000 */
.L_x_328:
[----:B--2---:R-:W-:Y:S01]  /*f6e0*/  @!P3 IMAD R5, R202, R17, R4 ;  /* 0x00000011ca05b224 */ /* 0x004fe200078e0204 */
[----:B------:R-:W-:Y:S01]  /*f6f0*/  ISETP.LT.OR P4, PT, R0, 0x62, !P1 ;  /* 0x000000620000780c */ /* 0x000fe20004f81670 */
[----:B------:R-:W-:Y:S03]  /*f700*/  BSSY B1, `(.L_x_330) ;  /* 0x0000008000017945 */ /* 0x000fe60003800000 */
[----:B------:R2:W-:Y:S09]  /*f710*/  @!P3 STG.E.U8 desc[UR56][R216.64+0x60], R5 ;  /* 0x00006005d800b986 */ /* 0x0005f2000c101138 */
[----:B------:R-:W-:-:S04]  /*f720*/  @!P4 IADD3 R200, P5, R2, UR41, RZ ;  /* 0x0000002902c8cc10 */ /* 0x000fc8000ffbe0ff */
[----:B------:R-:W-:Y:S01]  /*f730*/  @!P4 IADD3.X R201, R3, UR40, RZ, P5, !PT ;  /* 0x0000002803c9cc10 */ /* 0x000fe2000affe4ff */
[----:B--2---:R-:W-:Y:S08]  /*f740*/  @P4 BRA `(.L_x_331) ;  /* 0x00000000000c4947 */ /* 0x004ff00003800000 */
[----:B------:R-:W2:Y:S02]  /*f750*/  LDG.E.U8 R16, desc[UR56][R20.64+0x61] ;  /* 0x0000613814107981 */ /* 0x000ea4000c1e1100 */
[----:B--2---:R-:W-:-:S05]  /*f760*/  PRMT R5, R16, 0x8880, RZ ;  /* 0x0000888010057816 */ /* 0x004fca00000000ff */
[----:B------:R-:W-:-:S07]  /*f770*/  IMAD R4, R5, R18, RZ ;  /* 0x0000001205047224 */ /* 0x000fce00078e02ff */
.L_x_331:
[----:B------:R-:W-:Y:S05]  /*f780*/  BSYNC B1 ;  /* 0x0000000000017941 */ /* 0x000fea0003800000 */
.L_x_330:
[----:B------:R-:W-:Y:S01]  /*f790*/  @!P4 IMAD R203, R203, R17, R4 ;  /* 0x00000011cbcbc224 */ /* 0x000fe200078e0204 */
[----:B------:R-:W-:Y:S01]  /*f7a0*/  ISETP.LT.OR P3, PT, R0, 0x69, !P2 ;  /* 0x000000690000780c */ /* 0x000fe20005761670 */
[----:B------:R-:W-:Y:S03]  /*f7b0*/  BSSY B1, `(.L_x_332) ;  /* 0x0000006000017945 */ /* 0x000fe60003800000 */
[----:B------:R2:W-:Y:S09]  /*f7c0*/  @!P4 STG.E.U8 desc[UR56][R200.64+0x61], R203 ;  /* 0x000061cbc800c986 */ /* 0x0005f2000c101138 */
[----:B------:R-:W-:Y:S05]  /*f7d0*/  @P3 BRA `(.L_x_333) ;  /* 0x00000000000c3947 */ /* 0x000fea0003800000 */
[----:B------:R-:W3:Y:S02]  /*f7e0*/  LDG.E.U8 R16, desc[UR56][R232.64+0x68] ;  /* 0x00006838e8107981 */ /* 0x000ee4000c1e1100 */
[----:B---3--:R-:W-:-:S05]  /*f7f0*/  PRMT R5, R16, 0x8880, RZ ;  /* 0x0000888010057816 */ /* 0x008fca00000000ff */
[----:B------:R-:W-:-:S07]  /*f800*/  IMAD R4, R5, R18, RZ ;  /* 0x0000001205047224 */ /* 0x000fce00078e02ff */
.L_x_333:
[----:B------:R-:W-:Y:S05]  /*f810*/  BSYNC B1 ;  /* 0x0000000000017941 */ /* 0x000fea0003800000 */
.L_x_332:
        /* <DEDUP_REMOVED lines=8> */
.L_x_335:
[----:B------:R-:W-:Y:S05]  /*f8a0*/  BSYNC B1 ;  /* 0x0000000000017941 */ /* 0x000fea0003800000 */
.L_x_334:
[----:B------:R-:W-:Y:S01]  /*f8b0*/  @!P4 IMAD R205, R205, R17, R4 ;  /* 0x00000011cdcdc224 */ /* 0x000fe200078e0204 */
[----:B------:R-:W-:Y:S01]  /*f8c0*/  ISETP.LT.OR P3, PT, R0, 0x69, !P1 ;  /* 0x000000690000780c */ /* 0x000fe20004f61670 */
[----:B------:R-:W-:Y:S03]  /*f8d0*/  BSSY B1, `(.L_x_336) ;  /* 0x0000008000017945 */ /* 0x000fe60003800000 */
[----:B------:R4:W-:Y:S09]  /*f8e0*/  @!P4 STG.E.U8 desc[UR56][R2.64+0x69], R205 ;  /* 0x000069cd0200c986 */ /* 0x0009f2000c101138 */
[----:B--2---:R-:W-:-:S04]  /*f8f0*/  @!P3 IADD3 R200, P5, R2, UR41, RZ ;  /* 0x0000002902c8bc10 */ /* 0x004fc8000ffbe0ff */
[----:B------:R-:W-:Y:S01]  /*f900*/  @!P3 IADD3.X R201, R3, UR40, RZ, P5, !PT ;  /* 0x0000002803c9bc10 */ /* 0x000fe2000affe4ff */
[----:B----4-:R-:W-:Y:S08]  /*f910*/  @P3 BRA `(.L_x_337) ;  /* 0x00000000000c3947 */ /* 0x010ff00003800000 */
[----:B------:R-:W3:Y:S02]  /*f920*/  LDG.E.U8 R16, desc[UR56][R20.64+0x68] ;  /* 0x0000683814107981 */ /* 0x000ee4000c1e1100 */
[----:B---3--:R-:W-:-:S05]  /*f930*/  PRMT R5, R16, 0x8880, RZ ;  /* 0x0000888010057816 */ /* 0x008fca00000000ff */
[----:B------:R-:W-:-:S07]  /*f940*/  IMAD R4, R5, R18, RZ ;  /* 0x0000001205047224 */ /* 0x000fce00078e02ff */
.L_x_337:
[----:B------:R-:W-:Y:S05]  /*f950*/  BSYNC B1 ;  /* 0x0000000000017941 */ /* 0x000fea0003800000 */
.L_x_336:
[----:B---3--:R-:W-:Y:S01]  /*f960*/  @!P3 IMAD R5, R206, R17, R4 ;  /* 0x00000011ce05b224 */ /* 0x008fe200078e0204 */
        /* <DEDUP_REMOVED lines=9> */
.L_x_339:
[----:B------:R-:W-:Y:S05]  /*fa00*/  BSYNC B1 ;  /* 0x0000000000017941 */ /* 0x000fea0003800000 */
.L_x_338:
        /* <DEDUP_REMOVED lines=8> */
.L_x_341:
[----:B------:R-:W-:Y:S05]  /*fa90*/  BSYNC B1 ;  /* 0x0000000000017941 */ /* 0x000fea0003800000 */
.L_x_340:
        /* <DEDUP_REMOVED lines=8> */
.L_x_343:
[----:B------:R-:W-:Y:S05]  /*fb20*/  BSYNC B1 ;  /* 0x0000000000017941 */ /* 0x000fea0003800000 */
.L_x_342:
[----:B------:R-:W-:Y:S01]  /*fb30*/  @!P4 IMAD R209, R209, R17, R4 ;  /* 0x00000011d1d1c224 */ /* 0x000fe200078e0204 */
[----:B------:R-:W-:Y:S01]  /*fb40*/  ISETP.LT.OR P3, PT, R0, 0x71, !P1 ;  /* 0x000000710000780c */ /* 0x000fe20004f61670 */
[----:B------:R-:W-:Y:S03]  /*fb50*/  BSSY B1, `(.L_x_344) ;  /* 0x0000008000017945 */ /* 0x000fe60003800000 */
[----:B------:R4:W-:Y:S09]  /*fb60*/  @!P4 STG.E.U8 desc[UR56][R2.64+0x71], R209 ;  /* 0x000071d10200c986 */ /* 0x0009f2000c101138 */
[----:B------:R-:W-:-:S04]  /*fb70*/  @!P3 IADD3 R200, P5, R2, UR41, RZ ;  /* 0x0000002902c8bc10 */ /* 0x000fc8000ffbe0ff */
[----:B------:R-:W-:Y:S01]  /*fb80*/  @!P3 IADD3.X R201, R3, UR40, RZ, P5, !PT ;  /* 0x0000002803c9bc10 */ /* 0x000fe2000affe4ff */
[----:B----4-:R-:W-:Y:S08]  /*fb90*/  @P3 BRA `(.L_x_345) ;  /* 0x00000000000c3947 */ /* 0x010ff00003800000 */
[----:B------:R-:W3:Y:S02]  /*fba0*/  LDG.E.U8 R16, desc[UR56][R20.64+0x70] ;  /* 0x0000703814107981 */ /* 0x000ee4000c1e1100 */
[----:B---3--:R-:W-:-:S05]  /*fbb0*/  PRMT R5, R16, 0x8880, RZ ;  /* 0x0000888010057816 */ /* 0x008fca00000000ff */
[----:B------:R-:W-:-:S07]  /*fbc0*/  IMAD R4, R5, R18, RZ ;  /* 0x0000001205047224 */ /* 0x000fce00078e02ff */
.L_x_345:
[----:B------:R-:W-:Y:S05]  /*fbd0*/  BSYNC B1 ;  /* 0x0000000000017941 */ /* 0x000fea0003800000 */
.L_x_344:
[----:B---3--:R-:W-:Y:S01]  /*fbe0*/  @!P3 IMAD R5, R210, R17, R4 ;  /* 0x00000011d205b224 */ /* 0x008fe200078e0204 */
[----:B------:R-:W-:Y:S01]  /*fbf0*/  ISETP.LT.OR P4, PT, R0, 0x72, !P1 ;  /* 0x000000720000780c */ /* 0x000fe20004f81670 */
[----:B------:R-:W-:Y:S03]  /*fc00*/  BSSY B1, `(.L_x_346) ;  /* 0x0000008000017945 */ /* 0x000fe60003800000 */
[----:B------:R3:W-:Y:S09]  /*fc10*/  @!P3 STG.E.U8 desc[UR56][R200.64+0x70], R5 ;  /* 0x00007005c800b986 */ /* 0x0007f2000c101138 */
[----:B--2---:R-:W-:-:S04]  /*fc20*/  @!P4 IADD3 R202, P5, R2, UR41, RZ ;  /* 0x0000002902cacc10 */ /* 0x004fc8000ffbe0ff */
[----:B------:R-:W-:Y:S01]  /*fc30*/  @!P4 IADD3.X R203, R3, UR40, RZ, P5, !PT ;  /* 0x0000002803cbcc10 */ /* 0x000fe2000affe4ff */
[----:B---3--:R-:W-:Y:S08]  /*fc40*/  @P4 BRA `(.L_x_347) ;  /* 0x00000000000c4947 */ /* 0x008ff00003800000 */
[----:B------:R-:W2:Y:S02]  /*fc50*/  LDG.E.U8 R16, desc[UR56][R20.64+0x71] ;  /* 0x0000713814107981 */ /* 0x000ea4000c1e1100 */
[----:B--2---:R-:W-:-:S05]  /*fc60*/  PRMT R5, R16, 0x8880, RZ ;  /* 0x0000888010057816 */ /* 0x004fca00000000ff */
[----:B------:R-:W-:-:S07]  /*fc70*/  IMAD R4, R5, R18, RZ ;  /* 0x0000001205047224 */ /* 0x000fce00078e02ff */
.L_x_347:
[----:B------:R-:W-:Y:S05]  /*fc80*/  BSYNC B1 ;  /* 0x0000000000017941 */ /* 0x000fea0003800000 */
.L_x_346:
        /* <DEDUP_REMOVED lines=8> */
.L_x_349:
[----:B------:R-:W-:Y:S05]  /*fd10*/  BSYNC B1 ;  /* 0x0000000000017941 */ /* 0x000fea0003800000 */
.L_x_348:
        /* <DEDUP_REMOVED lines=8> */
.L_x_351:
[----:B------:R-:W-:Y:S05]  /*fda0*/  BSYNC B1 ;  /* 0x0000000000017941 */ /* 0x000fea0003800000 */
.L_x_350:
        /* <DEDUP_REMOVED lines=10> */
.L_x_353:
[----:B------:R-:W-:Y:S05]  /*fe50*/  BSYNC B1 ;  /* 0x0000000000017941 */ /* 0x000fea0003800000 */
.L_x_352:
        /* <DEDUP_REMOVED lines=10> */
.L_x_355:
[----:B------:R-:W-:Y:S05]  /*ff00*/  BSYNC B1 ;  /* 0x0000000000017941 */ /* 0x000fea0003800000 */
.L_x_354:
[----:B------:R-:W-:Y:S01]  /*ff10*/  @!P4 IMAD R215, R215, R17, R4 ;  /* 0x00000011d7d7c224 */ /* 0x000fe200078e0204 */
[----:B------:R-:W-:Y:S01]  /*ff20*/  LOP3.LUT P5, RZ, R19, 0x4, RZ, 0xc0, !PT ;  /* 0x0000000413ff7812 */ /* 0x000fe200078ac0ff */
[----:B------:R-:W-:Y:S03]  /*ff30*/  BSSY B1, `(.L_x_356) ;  /* 0x0000007000017945 */ /* 0x000fe60003800000 */
[----:B------:R2:W-:Y:S01]  /*ff40*/  @!P4 STG.E.U8 desc[UR56][R202.64+0x79], R215 ;  /* 0x000079d7ca00c986 */ /* 0x0005e2000c101138 */
[----:B------:R-:W-:-:S13]  /*ff50*/  ISETP.LT.OR P3, PT, R0, 0x61, !P5 ;  /* 0x000000610000780c */ /* 0x000fda0006f61670 */
[----:B--2---:R-:W-:Y:S05]  /*ff60*/  @P3 BRA `(.L_x_357) ;  /* 0x00000000000c3947 */ /* 0x004fea0003800000 */
[----:B------:R-:W2:Y:S02]  /*ff70*/  LDG.E.U8 R16, desc[UR56][R14.64+0x60] ;  /* 0x000060380e107981 */ /* 0x000ea4000c1e1100 */
[----:B--2---:R-:W-:-:S05]  /*ff80*/  PRMT R5, R16, 0x8880, RZ ;  /* 0x0000888010057816 */ /* 0x004fca00000000ff */
[----:B------:R-:W-:-:S07]  /*ff90*/  IMAD R4, R5, R18, RZ ;  /* 0x0000001205047224 */ /* 0x000fce00078e02ff */
.L_x_357:
[----:B------:R-:W-:Y:S05]  /*ffa0*/  BSYNC B1 ;  /* 0x0000000000017941 */ /* 0x000fea0003800000 */
.L_x_356:
[----:B------:R-:W-:Y:S01]  /*ffb0*/  @!P3 IMAD R5, R184, R17, R4 ;  /* 0x00000011b805b224 */ /* 0x000fe200078e0204 */
        /* <DEDUP_REMOVED lines=9> */
.L_x_359:
[----:B------:R-:W-:Y:S05]  /*10050*/  BSYNC B1 ;  /* 0x0000000000017941 */ /* 0x000fea0003800000 */
.L_x_358:
[----:B------:R-:W-:Y:S01]  /*10060*/  @!P4 IMAD R185, R185, R17, R4 ;  /* 0x00000011b9b9c224 */ /* 0x000fe200078e0204 */
[----:B------:R-:W-:Y:S01]  /*10070*/  LOP3.LUT P3, RZ, R19, 0x2, RZ, 0xc0, !PT ;  /* 0x0000000213ff7812 */ /* 0x000fe2000786c0ff */
[----:B------:R-:W-:Y:S01]  /*10080*/  BSSY B1, `(.L_x_360) ;  /* 0x000000b000017945 */ /* 0x000fe20003800000 */
[----:B------:R-:W-:Y:S02]  /*10090*/  IMAD.U32 R205, RZ, RZ, UR40 ;  /* 0x00000028ffcd7e24 */ /* 0x000fe4000f8e00ff */
[----:B------:R3:W-:Y:S01]  /*100a0*/  @!P4 STG.E.U8 desc[UR56][R22.64+0x61], R185 ;  /* 0x000061b91600c986 */ /* 0x0007e2000c101138 */
[----:B------:R-:W-:-:S13]  /*100b0*/  ISETP.LT.OR P3, PT, R0, 0x61, !P3 ;  /* 0x000000610000780c */ /* 0x000fda0005f61670 */
[----:B------:R-:W-:-:S04]  /*100c0*/  @!P3 IADD3 R200, P5, P6, R201, UR39, R2 ;  /* 0x00000027c9c8bc10 */ /* 0x000fc8000febe002 */
[----:B------:R-:W-:Y:S01]  /*100d0*/  @!P3 IADD3.X R201, R203, UR38, R3, P5, P6 ;  /* 0x00000026cbc9bc10 */ /* 0x000fe2000afec403 */
[----:B------:R-:W-:Y:S01]  /*100e0*/  IMAD.U32 R203, RZ, RZ, UR41 ;  /* 0x00000029ffcb7e24 */ /* 0x000fe2000f8e00ff */
[----:B---3--:R-:W-:Y:S07]  /*100f0*/  @P3 BRA `(.L_x_361) ;  /* 0x00000000000c3947 */ /* 0x008fee0003800000 */
[----:B-----5:R-:W2:Y:S02]  /*10100*/  LDG.E.U8 R16, desc[UR56][R12.64+0x60] ;  /* 0x000060380c107981 */ /* 0x020ea4000c1e1100 */
[----:B--2---:R-:W-:-:S05]  /*10110*/  PRMT R5, R16, 0x8880, RZ ;  /* 0x0000888010057816 */ /* 0x004fca00000000ff */
[----:B------:R-:W-:-:S07]  /*10120*/  IMAD R4, R5, R18, RZ ;  /* 0x0000001205047224 */ /* 0x000fce00078e02ff */
.L_x_361:
[----:B------:R-:W-:Y:S05]  /*10130*/  BSYNC B1 ;  /* 0x0000000000017941 */ /* 0x000fea0003800000 */
.L_x_360:
[----:B--2---:R-:W-:Y:S01]  /*10140*/  @!P3 IMAD R5, R186, R17, R4 ;  /* 0x00000011ba05b224 */ /* 0x004fe200078e0204 */
[----:B------:R-:W-:Y:S01]  /*10150*/  LOP3.LUT P4, RZ, R19, 0x2, RZ, 0xc0, !PT ;  /* 0x0000000213ff7812 */ /* 0x000fe2000788c0ff */
[----:B------:R-:W-:Y:S03]  /*10160*/  BSSY B1, `(.L_x_362) ;  /* 0x0000009000017945 */ /* 0x000fe60003800000 */
[----:B------:R2:W-:Y:S01]  /*10170*/  @!P3 STG.E.U8 desc[UR56][R200.64+0x60], R5 ;  /* 0x00006005c800b986 */ /* 0x0005e2000c101138 */
[----:B------:R-:W-:-:S13]  /*10180*/  ISETP.LT.OR P4, PT, R0, 0x62, !P4 ;  /* 0x000000620000780c */ /* 0x000fda0006781670 */
[----:B------:R-:W-:-:S04]  /*10190*/  @!P4 IADD3 R184, P5, P6, R203, UR39, R2 ;  /* 0x00000027cbb8cc10 */ /* 0x000fc8000febe002 */
[----:B------:R-:W-:Y:S01]  /*101a0*/  @!P4 IADD3.X R185, R205, UR38, R3, P5, P6 ;  /* 0x00000026cdb9cc10 */ /* 0x000fe2000afec403 */
[----:B--2---:R-:W-:Y:S08]  /*101b0*/  @P4 BRA `(.L_x_363) ;  /* 0x00000000000c4947 */ /* 0x004ff00003800000 */
[----:B-----5:R-:W2:Y:S02]  /*101c0*/  LDG.E.U8 R16, desc[UR56][R12.64+0x61] ;  /* 0x000061380c107981 */ /* 0x020ea4000c1e1100 */
[----:B--2---:R-:W-:-:S05]  /*101d0*/  PRMT R5, R16, 0x8880, RZ ;  /* 0x0000888010057816 */ /* 0x004fca00000000ff */
[----:B------:R-:W-:-:S07]  /*101e0*/  IMAD R4, R5, R18, RZ ;  /* 0x0000001205047224 */ /* 0x000fce00078e02ff */
.L_x_363:
[----:B------:R-:W-:Y:S05]  /*101f0*/  BSYNC B1 ;  /* 0x0000000000017941 */ /* 0x000fea0003800000 */
.L_x_362:
        /* <DEDUP_REMOVED lines=9> */
.L_x_365:
[----:B------:R-:W-:Y:S05]  /*10290*/  BSYNC B1 ;  /* 0x0000000000017941 */ /* 0x000fea0003800000 */
.L_x_364:
        /* <DEDUP_REMOVED lines=10> */
.L_x_367:
[----:B------:R-:W-:Y:S05]  /*10340*/  BSYNC B1 ;  /* 0x0000000000017941 */ /* 0x000fea0003800000 */
.L_x_366:
        /* <DEDUP_REMOVED lines=13> */
.L_x_369:
[----:B------:R-:W-:Y:S05]  /*10420*/  BSYNC B1 ;  /* 0x0000000000017941 */ /* 0x000fea0003800000 */
.L_x_368:
        /* <DEDUP_REMOVED lines=11> */
.L_x_371:
[----:B------:R-:W-:Y:S05]  /*104e0*/  BSYNC B1 ;  /* 0x0000000000017941 */ /* 0x000fea0003800000 */
.L_x_370:
        /* <DEDUP_REMOVED lines=9> */
.L_x_373:
[----:B------:R-:W-:Y:S05]  /*10580*/  BSYNC B1 ;  /* 0x0000000000017941 */ /* 0x000fea0003800000 */
.L_x_372:
        /* <DEDUP_REMOVED lines=10> */
.L_x_375:
[----:B------:R-:W-:Y:S05]  /*10630*/  BSYNC B1 ;  /* 0x0000000000017941 */ /* 0x000fea0003800000 */
.L_x_374:
        /* <DEDUP_REMOVED lines=13> */
.L_x_377:
[----:B------:R-:W-:Y:S05]  /*10710*/  BSYNC B1 ;  /* 0x0000000000017941 */ /* 0x000fea0003800000 */
.L_x_376:
        /* <DEDUP_REMOVED lines=11> */
.L_x_379:
[----:B------:R-:W-:Y:S05]  /*107d0*/  BSYNC B1 ;  /* 0x0000000000017941 */ /* 0x000fea0003800000 */
.L_x_378:
        /* <DEDUP_REMOVED lines=9> */
.L_x_381:
[----:B------:R-:W-:Y:S05]  /*10870*/  BSYNC B1 ;  /* 0x0000000000017941 */ /* 0x000fea0003800000 */
.L_x_380:
        /* <DEDUP_REMOVED lines=10> */
.L_x_383:
[----:B------:R-:W-:Y:S05]  /*10920*/  BSYNC B1 ;  /* 0x0000000000017941 */ /* 0x000fea0003800000 */
.L_x_382:
        /* <DEDUP_REMOVED lines=13> */
.L_x_385:
[----:B------:R-:W-:Y:S05]  /*10a00*/  BSYNC B1 ;  /* 0x0000000000017941 */ /* 0x000fea0003800000 */
.L_x_384:
        /* <DEDUP_REMOVED lines=11> */
.L_x_387:
[----:B------:R-:W-:Y:S05]  /*10ac0*/  BSYNC B1 ;  /* 0x0000000000017941 */ /* 0x000fea0003800000 */
.L_x_386:
        /* <DEDUP_REMOVED lines=9> */
.L_x_389:
[----:B------:R-:W-:Y:S05]  /*10b60*/  BSYNC B1 ;  /* 0x0000000000017941 */ /* 0x000fea0003800000 */
.L_x_388:
        /* <DEDUP_REMOVED lines=10> */
.L_x_391:
[----:B------:R-:W-:Y:S05]  /*10c10*/  BSYNC B1 ;  /* 0x0000000000017941 */ /* 0x000fea0003800000 */
.L_x_390:
        /* <DEDUP_REMOVED lines=8> */
[----:B---3--:R-:W-:Y:S07]  /*10ca0*/  @P3 BRA `(.L_x_393) ;  /* 0x00000000000c3947 */ /* 0x008fee0003800000 */
[----:B------:R-:W2:Y:S02]  /*10cb0*/  LDG.E.U8 R16, desc[UR56][R8.64+0x60] ;  /* 0x0000603808107981 */ /* 0x000ea4000c1e1100 */
[----:B--2---:R-:W-:-:S05]  /*10cc0*/  PRMT R5, R16, 0x8880, RZ ;  /* 0x0000888010057816 */ /* 0x004fca00000000ff */
[----:B------:R-:W-:-:S07]  /*10cd0*/  IMAD R4, R5, R18, RZ ;  /* 0x0000001205047224 */ /* 0x000fce00078e02ff */
.L_x_393:
[----:B------:R-:W-:Y:S05]  /*10ce0*/  BSYNC B1 ;  /* 0x0000000000017941 */ /* 0x000fea0003800000 */
.L_x_392:
[----:B--2---:R-:W-:Y:S01]  /*10cf0*/  @!P3 IMAD R5, R170, R17, R4 ;  /* 0x00000011aa05b224 */ /* 0x004fe200078e0204 */
[----:B------:R-:W-:Y:S01]  /*10d00*/  ISETP.LT.OR P4, PT, R0, 0x62, !P0 ;  /* 0x000000620000780c */ /* 0x000fe20004781670 */
[----:B------:R-:W-:Y:S03]  /*10d10*/  BSSY B1, `(.L_x_394) ;  /* 0x0000008000017945 */ /* 0x000fe60003800000 */
[----:B------:R2:W-:Y:S09]  /*10d20*/  @!P3 STG.E.U8 desc[UR56][R184.64+0x60], R5 ;  /* 0x00006005b800b986 */ /* 0x0005f2000c101138 */
[----:B------:R-:W-:-:S04]  /*10d30*/  @!P4 IADD3 R168, P5, P6, R187, UR43, R2 ;  /* 0x0000002bbba8cc10 */ /* 0x000fc8000febe002 */
[----:B------:R-:W-:Y:S01]  /*10d40*/  @!P4 IADD3.X R169, R189, UR42, R3, P5, P6 ;  /* 0x0000002abda9cc10 */ /* 0x000fe2000afec403 */
[----:B--2---:R-:W-:Y:S08]  /*10d50*/  @P4 BRA `(.L_x_395) ;  /* 0x00000000000c4947 */ /* 0x004ff00003800000 */
[----:B------:R-:W2:Y:S02]  /*10d60*/  LDG.E.U8 R16, desc[UR56][R8.64+0x61] ;  /* 0x0000613808107981 */ /* 0x000ea4000c1e1100 */
[----:B--2---:R-:W-:-:S05]  /*10d70*/  PRMT R5, R16, 0x8880, RZ ;  /* 0x0000888010057816 */ /* 0x004fca00000000ff */
[----:B------:R-:W-:-:S07]  /*10d80*/  IMAD R4, R5, R18, RZ ;  /* 0x0000001205047224 */ /* 0x000fce00078e02ff */
.L_x_395:
[----:B------:R-:W-:Y:S05]  /*10d90*/  BSYNC B1 ;  /* 0x0000000000017941 */ /* 0x000fea0003800000 */
.L_x_394:
        /* <DEDUP_REMOVED lines=9> */
.L_x_397:
[----:B------:R-:W-:Y:S05]  /*10e30*/  BSYNC B1 ;  /* 0x0000000000017941 */ /* 0x000fea0003800000 */
.L_x_396:
        /* <DEDUP_REMOVED lines=10> */
.L_x_399:
[----:B------:R-:W-:Y:S05]  /*10ee0*/  BSYNC B1 ;  /* 0x0000000000017941 */ /* 0x000fea0003800000 */
.L_x_398:
        /* <DEDUP_REMOVED lines=12> */
.L_x_401:
[----:B------:R-:W-:Y:S05]  /*10fb0*/  BSYNC B1 ;  /* 0x0000000000017941 */ /* 0x000fea0003800000 */
.L_x_400:
        /* <DEDUP_REMOVED lines=10> */
.L_x_403:
[----:B------:R-:W-:Y:S05]  /*11060*/  BSYNC B1 ;  /* 0x0000000000017941 */ /* 0x000fea0003800000 */
.L_x_402:
        /* <DEDUP_REMOVED lines=9> */
.L_x_405:
[----:B------:R-:W-:Y:S05]  /*11100*/  BSYNC B1 ;  /* 0x0000000000017941 */ /* 0x000fea0003800000 */
.L_x_404:
        /* <DEDUP_REMOVED lines=10> */
.L_x_407:
[----:B------:R-:W-:Y:S05]  /*111b0*/  BSYNC B1 ;  /* 0x0000000000017941 */ /* 0x000fea0003800000 */
.L_x_406:
        /* <DEDUP_REMOVED lines=12> */
.L_x_409:
[----:B------:R-:W-:Y:S05]  /*11280*/  BSYNC B1 ;  /* 0x0000000000017941 */ /* 0x000fea0003800000 */
.L_x_408:
        /* <DEDUP_REMOVED lines=10> */
.L_x_411:
[----:B------:R-:W-:Y:S05]  /*11330*/  BSYNC B1 ;  /* 0x0000000000017941 */ /* 0x000fea0003800000 */
.L_x_410:
        /* <DEDUP_REMOVED lines=9> */
.L_x_413:
[----:B------:R-:W-:Y:S05]  /*113d0*/  BSYNC B1 ;  /* 0x0000000000017941 */ /* 0x000fea0003800000 */
.L_x_412:
        /* <DEDUP_REMOVED lines=10> */
.L_x_415:
[----:B------:R-:W-:Y:S05]  /*11480*/  BSYNC B1 ;  /* 0x0000000000017941 */ /* 0x000fea0003800000 */
.L_x_414:
        /* <DEDUP_REMOVED lines=12> */
.L_x_417:
[----:B------:R-:W-:Y:S05]  /*11550*/  BSYNC B1 ;  /* 0x0000000000017941 */ /* 0x000fea0003800000 */
.L_x_416:
        /* <DEDUP_REMOVED lines=10> */
.L_x_419:
[----:B------:R-:W-:Y:S05]  /*11600*/  BSYNC B1 ;  /* 0x0000000000017941 */ /* 0x000fea0003800000 */
.L_x_418:
        /* <DEDUP_REMOVED lines=8> */
.L_x_421:
[----:B------:R-:W-:Y:S05]  /*11690*/  BSYNC B1 ;  /* 0x0000000000017941 */ /* 0x000fea0003800000 */
.L_x_420:
        /* <DEDUP_REMOVED lines=8> */
.L_x_423:
[----:B------:R-:W-:Y:S05]  /*11720*/  BSYNC B1 ;  /* 0x0000000000017941 */ /* 0x000fea0003800000 */
.L_x_422:
        /* <DEDUP_REMOVED lines=10> */
.L_x_425:
[----:B------:R-:W-:Y:S05]  /*117d0*/  BSYNC B1 ;  /* 0x0000000000017941 */ /* 0x000fea0003800000 */
.L_x_424:
[----:B---3--:R-:W-:Y:S01]  /*117e0*/  @!P3 IMAD R5, R154, R17, R4 ;  /* 0x000000119a05b224 */ /* 0x008fe200078e0204 */
[----:B------:R-:W-:Y:S01]  /*117f0*/  ISETP.LT.OR P4, PT, R0, 0x82, !P1 ;  /* 0x000000820000780c */ /* 0x000fe20004f81670 */
[----:B------:R-:W-:Y:S03]  /*11800*/  BSSY B1, `(.L_x_426) ;  /* 0x0000008000017945 */ /* 0x000fe60003800000 */
[----:B------:R3:W-:Y:S09]  /*11810*/  @!P3 STG.E.U8 desc[UR56][R168.64+0x80], R5 ;  /* 0x00008005a800b986 */ /* 0x0007f2000c101138 */
[----:B------:R-:W-:-:S04]  /*11820*/  @!P4 IADD3 R152, P5, R2, UR41, RZ ;  /* 0x000000290298cc10 */ /* 0x000fc8000ffbe0ff */
[----:B------:R-:W-:Y:S01]  /*11830*/  @!P4 IADD3.X R153, R3, UR40, RZ, P5, !PT ;  /* 0x000000280399cc10 */ /* 0x000fe2000affe4ff */
[----:B---3--:R-:W-:Y:S08]  /*11840*/  @P4 BRA `(.L_x_427) ;  /* 0x00000000000c4947 */ /* 0x008ff00003800000 */
[----:B------:R-:W3:Y:S02]  /*11850*/  LDG.E.U8 R16, desc[UR56][R20.64+0x81] ;  /* 0x0000813814107981 */ /* 0x000ee4000c1e1100 */
[----:B---3--:R-:W-:-:S05]  /*11860*/  PRMT R5, R16, 0x8880, RZ ;  /* 0x0000888010057816 */ /* 0x008fca00000000ff */
[----:B------:R-:W-:-:S07]  /*11870*/  IMAD R4, R5, R18, RZ ;  /* 0x0000001205047224 */ /* 0x000fce00078e02ff */
.L_x_427:
[----:B------:R-:W-:Y:S05]  /*11880*/  BSYNC B1 ;  /* 0x0000000000017941 */ /* 0x000fea0003800000 */
.L_x_426:
[----:B------:R-:W-:Y:S01]  /*11890*/  @!P4 IMAD R155, R155, R17, R4 ;  /* 0x000000119b9bc224 */ /* 0x000fe200078e0204 */
[----:B------:R-:W-:Y:S01]  /*118a0*/  ISETP.LT.OR P3, PT, R0, 0x89, !P2 ;  /* 0x000000890000780c */ /* 0x000fe20005761670 */
[----:B------:R-:W-:Y:S03]  /*118b0*/  BSSY B1, `(.L_x_428) ;  /* 0x0000006000017945 */ /* 0x000fe60003800000 */
[----:B------:R3:W-:Y:S09]  /*118c0*/  @!P4 STG.E.U8 desc[UR56][R152.64+0x81], R155 ;  /* 0x0000819b9800c986 */ /* 0x0007f2000c101138 */
[----:B------:R-:W-:Y:S05]  /*118d0*/  @P3 BRA `(.L_x_429) ;  /* 0x00000000000c3947 */ /* 0x000fea0003800000 */
[----:B------:R-:W4:Y:S02]  /*118e0*/  LDG.E.U8 R16, desc[UR56][R232.64+0x88] ;  /* 0x00008838e8107981 */ /* 0x000f24000c1e1100 */
[----:B----4-:R-:W-:-:S05]  /*118f0*/  PRMT R5, R16, 0x8880, RZ ;  /* 0x0000888010057816 */ /* 0x010fca00000000ff */
[----:B------:R-:W-:-:S07]  /*11900*/  IMAD R4, R5, R18, RZ ;  /* 0x0000001205047224 */ /* 0x000fce00078e02ff */
.L_x_429:
[----:B------:R-:W-:Y:S05]  /*11910*/  BSYNC B1 ;  /* 0x0000000000017941 */ /* 0x000fea0003800000 */
.L_x_428:
        /* <DEDUP_REMOVED lines=8> */
.L_x_431:
[----:B------:R-:W-:Y:S05]  /*119a0*/  BSYNC B1 ;  /* 0x0000000000017941 */ /* 0x000fea0003800000 */
.L_x_430:
[----:B------:R-:W-:Y:S01]  /*119b0*/  @!P4 IMAD R157, R157, R17, R4 ;  /* 0x000000119d9dc224 */ /* 0x000fe200078e0204 */
[----:B------:R-:W-:Y:S01]  /*119c0*/  ISETP.LT.OR P3, PT, R0, 0x89, !P1 ;  /* 0x000000890000780c */ /* 0x000fe20004f61670 */
[----:B------:R-:W-:Y:S03]  /*119d0*/  BSSY B1, `(.L_x_432) ;  /* 0x0000008000017945 */ /* 0x000fe60003800000 */
[----:B------:R0:W-:Y:S09]  /*119e0*/  @!P4 STG.E.U8 desc[UR56][R2.64+0x89], R157 ;  /* 0x0000899d0200c986 */ /* 0x0001f2000c101138 */
[----:B---3--:R-:W-:-:S04]  /*119f0*/  @!P3 IADD3 R152, P5, R2, UR41, RZ ;  /* 0x000000290298bc10 */ /* 0x008fc8000ffbe0ff */
[----:B------:R-:W-:Y:S01]  /*11a00*/  @!P3 IADD3.X R153, R3, UR40, RZ, P5, !PT ;  /* 0x000000280399bc10 */ /* 0x000fe2000affe4ff */
[----:B0-----:R-:W-:Y:S08]  /*11a10*/  @P3 BRA `(.L_x_433) ;  /* 0x00000000000c3947 */ /* 0x001ff00003800000 */
[----:B------:R-:W4:Y:S02]  /*11a20*/  LDG.E.U8 R16, desc[UR56][R20.64+0x88] ;  /* 0x0000883814107981 */ /* 0x000f24000c1e1100 */
[----:B----4-:R-:W-:-:S05]  /*11a30*/  PRMT R5, R16, 0x8880, RZ ;  /* 0x0000888010057816 */ /* 0x010fca00000000ff */
[----:B------:R-:W-:-:S07]  /*11a40*/  IMAD R4, R5, R18, RZ ;  /* 0x0000001205047224 */ /* 0x000fce00078e02ff */
.L_x_433:
[----:B------:R-:W-:Y:S05]  /*11a50*/  BSYNC B1 ;  /* 0x0000000000017941 */ /* 0x000fea0003800000 */
.L_x_432:
[----:B----4-:R-:W-:Y:S01]  /*11a60*/  @!P3 IMAD R5, R158, R17, R4 ;  /* 0x000000119e05b224 */ /* 0x010fe200078e0204 */
[----:B------:R-:W-:Y:S01]  /*11a70*/  ISETP.LT.OR P4, PT, R0, 0x8a, !P1 ;  /* 0x0000008a0000780c */ /* 0x000fe20004f81670 */
[----:B------:R-:W-:Y:S03]  /*11a80*/  BSSY B1, `(.L_x_434) ;  /* 0x0000008000017945 */ /* 0x000fe60003800000 */
[----:B------:R0:W-:Y:S09]  /*11a90*/  @!P3 STG.E.U8 desc[UR56][R152.64+0x88], R5 ;  /* 0x000088059800b986 */ /* 0x0001f2000c101138 */
[----:B------:R-:W-:-:S04]  /*11aa0*/  @!P4 IADD3 R154, P5, R2, UR41, RZ ;  /* 0x00000029029acc10 */ /* 0x000fc8000ffbe0ff */
[----:B------:R-:W-:Y:S01]  /*11ab0*/  @!P4 IADD3.X R155, R3, UR40, RZ, P5, !PT ;  /* 0x00000028039bcc10 */ /* 0x000fe2000affe4ff */
[----:B0-----:R-:W-:Y:S08]  /*11ac0*/  @P4 BRA `(.L_x_435) ;  /* 0x00000000000c4947 */ /* 0x001ff00003800000 */
[----:B------:R-:W3:Y:S02]  /*11ad0*/  LDG.E.U8 R16, desc[UR56][R20.64+0x89] ;  /* 0x0000893814107981 */ /* 0x000ee4000c1e1100 */
[----:B---3--:R-:W-:-:S05]  /*11ae0*/  PRMT R5, R16, 0x8880, RZ ;  /* 0x0000888010057816 */ /* 0x008fca00000000ff */
[----:B------:R-:W-:-:S07]  /*11af0*/  IMAD R4, R5, R18, RZ ;  /* 0x0000001205047224 */ /* 0x000fce00078e02ff */
.L_x_435:
[----:B------:R-:W-:Y:S05]  /*11b00*/  BSYNC B1 ;  /* 0x0000000000017941 */ /* 0x000fea0003800000 */
.L_x_434:
        /* <DEDUP_REMOVED lines=8> */
.L_x_437:
[----:B------:R-:W-:Y:S05]  /*11b90*/  BSYNC B1 ;  /* 0x0000000000017941 */ /* 0x000fea0003800000 */
.L_x_436:
        /* <DEDUP_REMOVED lines=8> */
.L_x_439:
[----:B------:R-:W-:Y:S05]  /*11c20*/  BSYNC B1 ;  /* 0x0000000000017941 */ /* 0x000fea0003800000 */
.L_x_438:
        /* <DEDUP_REMOVED lines=10> */
.L_x_441:
[----:B------:R-:W-:Y:S05]  /*11cd0*/  BSYNC B1 ;  /* 0x0000000000017941 */ /* 0x000fea0003800000 */
.L_x_440:
[----:B---3--:R-:W-:Y:S01]  /*11ce0*/  @!P3 IMAD R5, R162, R17, R4 ;  /* 0x00000011a205b224 */ /* 0x008fe200078e0204 */
[----:B------:R-:W-:Y:S01]  /*11cf0*/  ISETP.LT.OR P4, PT, R0, 0x92, !P1 ;  /* 0x000000920000780c */ /* 0x000fe20004f81670 */
[----:B------:R-:W-:Y:S03]  /*11d00*/  BSSY B1, `(.L_x_442) ;  /* 0x0000008000017945 */ /* 0x000fe60003800000 */
[----:B------:R3:W-:Y:S09]  /*11d10*/  @!P3 STG.E.U8 desc[UR56][R152.64+0x90], R5 ;  /* 0x000090059800b986 */ /* 0x0007f2000c101138 */
[----:B0-----:R-:W-:-:S04]  /*11d20*/  @!P4 IADD3 R154, P5, R2, UR41, RZ ;  /* 0x00000029029acc10 */ /* 0x001fc8000ffbe0ff */
[----:B------:R-:W-:Y:S01]  /*11d30*/  @!P4 IADD3.X R155, R3, UR40, RZ, P5, !PT ;  /* 0x00000028039bcc10 */ /* 0x000fe2000affe4ff */
[----:B---3--:R-:W-:Y:S08]  /*11d40*/  @P4 BRA `(.L_x_443) ;  /* 0x00000000000c4947 */ /* 0x008ff00003800000 */
[----:B------:R-:W3:Y:S02]  /*11d50*/  LDG.E.U8 R16, desc[UR56][R20.64+0x91] ;  /* 0x0000913814107981 */ /* 0x000ee4000c1e1100 */
[----:B---3--:R-:W-:-:S05]  /*11d60*/  PRMT R5, R16, 0x8880, RZ ;  /* 0x0000888010057816 */ /* 0x008fca00000000ff */
[----:B------:R-:W-:-:S07]  /*11d70*/  IMAD R4, R5, R18, RZ ;  /* 0x0000001205047224 */ /* 0x000fce00078e02ff */
.L_x_443:
[----:B------:R-:W-:Y:S05]  /*11d80*/  BSYNC B1 ;  /* 0x0000000000017941 */ /* 0x000fea0003800000 */
.L_x_442:
        /* <DEDUP_REMOVED lines=8> */
.L_x_445:
[----:B------:R-:W-:Y:S05]  /*11e10*/  BSYNC B1 ;  /* 0x0000000000017941 */ /* 0x000fea0003800000 */
.L_x_444:
        /* <DEDUP_REMOVED lines=8> */
.L_x_447:
[----:B------:R-:W-:Y:S05]  /*11ea0*/  BSYNC B1 ;  /* 0x0000000000017941 */ /* 0x000fea0003800000 */
.L_x_446:
        /* <DEDUP_REMOVED lines=10> */
.L_x_449:
[----:B------:R-:W-:Y:S05]  /*11f50*/  BSYNC B1 ;  /* 0x0000000000017941 */ /* 0x000fea0003800000 */
.L_x_448:
        /* <DEDUP_REMOVED lines=10> */
.L_x_451:
[----:B------:R-:W-:Y:S05]  /*12000*/  BSYNC B1 ;  /* 0x0000000000017941 */ /* 0x000fea0003800000 */
.L_x_450:
[----:B------:R-:W-:Y:S01]  /*12010*/  @!P4 IMAD R167, R167, R17, R4 ;  /* 0x00000011a7a7c224 */ /* 0x000fe200078e0204 */
[----:B------:R-:W-:Y:S01]  /*12020*/  LOP3.LUT P5, RZ, R19, 0x4, RZ, 0xc0, !PT ;  /* 0x0000000413ff7812 */ /* 0x000fe200078ac0ff */
[----:B------:R-:W-:Y:S03]  /*12030*/  BSSY B1, `(.L_x_452) ;  /* 0x0000007000017945 */ /* 0x000fe60003800000 */
[----:B------:R0:W-:Y:S01]  /*12040*/  @!P4 STG.E.U8 desc[UR56][R154.64+0x99], R167 ;  /* 0x000099a79a00c986 */ /* 0x0001e2000c101138 */
[----:B------:R-:W-:-:S13]  /*12050*/  ISETP.LT.OR P3, PT, R0, 0x81, !P5 ;  /* 0x000000810000780c */ /* 0x000fda0006f61670 */
[----:B0-----:R-:W-:Y:S05]  /*12060*/  @P3 BRA `(.L_x_453) ;  /* 0x00000000000c3947 */ /* 0x001fea0003800000 */
[----:B------:R-:W3:Y:S02]  /*12070*/  LDG.E.U8 R16, desc[UR56][R14.64+0x80] ;  /* 0x000080380e107981 */ /* 0x000ee4000c1e1100 */
[----:B---3--:R-:W-:-:S05]  /*12080*/  PRMT R5, R16, 0x8880, RZ ;  /* 0x0000888010057816 */ /* 0x008fca00000000ff */
[----:B------:R-:W-:-:S07]  /*12090*/  IMAD R4, R5, R18, RZ ;  /* 0x0000001205047224 */ /* 0x000fce00078e02ff */
.L_x_453:
[----:B------:R-:W-:Y:S05]  /*120a0*/  BSYNC B1 ;  /* 0x0000000000017941 */ /* 0x000fea0003800000 */
.L_x_452:
[----:B------:R-:W-:Y:S01]  /*120b0*/  @!P3 IMAD R5, R136, R17, R4 ;  /* 0x000000118805b224 */ /* 0x000fe200078e0204 */
[----:B------:R-:W-:Y:S01]  /*120c0*/  ISETP.LT.OR P4, PT, R0, 0x82, !P5 ;  /* 0x000000820000780c */ /* 0x000fe20006f81670 */
[----:B------:R-:W-:Y:S01]  /*120d0*/  BSSY B1, `(.L_x_454) ;  /* 0x0000008000017945 */ /* 0x000fe20003800000 */
[----:B------:R-:W-:Y:S02]  /*120e0*/  IMAD.U32 R153, RZ, RZ, UR41 ;  /* 0x00000029ff997e24 */ /* 0x000fe4000f8e00ff */
[----:B------:R0:W-:Y:S01]  /*120f0*/  @!P3 STG.E.U8 desc[UR56][R22.64+0x80], R5 ;  /* 0x000080051600b986 */ /* 0x0001e2000c101138 */
[----:B------:R-:W-:-:S08]  /*12100*/  IMAD.U32 R155, RZ, RZ, UR40 ;  /* 0x00000028ff9b7e24 */ /* 0x000fd0000f8e00ff */
[----:B------:R-:W-:Y:S05]  /*12110*/  @P4 BRA `(.L_x_455) ;  /* 0x00000000000c4947 */ /* 0x000fea0003800000 */
[----:B------:R-:W0:Y:S02]  /*12120*/  LDG.E.U8 R16, desc[UR56][R14.64+0x81] ;  /* 0x000081380e107981 */ /* 0x000e24000c1e1100 */
[----:B0-----:R-:W-:-:S05]  /*12130*/  PRMT R5, R16, 0x8880, RZ ;  /* 0x0000888010057816 */ /* 0x001fca00000000ff */
[----:B------:R-:W-:-:S07]  /*12140*/  IMAD R4, R5, R18, RZ ;  /* 0x0000001205047224 */ /* 0x000fce00078e02ff */
.L_x_455:
[----:B------:R-:W-:Y:S05]  /*12150*/  BSYNC B1 ;  /* 0x0000000000017941 */ /* 0x000fea0003800000 */
.L_x_454:
        /* <DEDUP_REMOVED lines=10> */
[----:B-----5:R-:W0:Y:S02]  /*12200*/  LDG.E.U8 R16, desc[UR56][R12.64+0x80] ;  /* 0x000080380c107981 */ /* 0x020e24000c1e1100 */
[----:B0-----:R-:W-:-:S05]  /*12210*/  PRMT R5, R16, 0x8880, RZ ;  /* 0x0000888010057816 */ /* 0x001fca00000000ff */
[----:B------:R-:W-:-:S07]  /*12220*/  IMAD R4, R5, R18, RZ ;  /* 0x0000001205047224 */ /* 0x000fce00078e02ff */
.L_x_457:
[----:B------:R-:W-:Y:S05]  /*12230*/  BSYNC B1 ;  /* 0x0000000000017941 */ /* 0x000fea0003800000 */
.L_x_456:
[----:B0-----:R-:W-:Y:S01]  /*12240*/  @!P3 IMAD R5, R138, R17, R4 ;  /* 0x000000118a05b224 */ /* 0x001fe200078e0204 */
[----:B------:R-:W-:Y:S01]  /*12250*/  LOP3.LUT P4, RZ, R19, 0x2, RZ, 0xc0, !PT ;  /* 0x0000000213ff7812 */ /* 0x000fe2000788c0ff */
[----:B------:R-:W-:Y:S03]  /*12260*/  BSSY B1, `(.L_x_458) ;  /* 0x0000009000017945 */ /* 0x000fe60003800000 */
[----:B------:R0:W-:Y:S01]  /*12270*/  @!P3 STG.E.U8 desc[UR56][R152.64+0x80], R5 ;  /* 0x000080059800b986 */ /* 0x0001e2000c101138 */
[----:B------:R-:W-:-:S13]  /*12280*/  ISETP.LT.OR P4, PT, R0, 0x82, !P4 ;  /* 0x000000820000780c */ /* 0x000fda0006781670 */
[----:B------:R-:W-:-:S04]  /*12290*/  @!P4 IADD3 R136, P5, P6, R155, UR39, R2 ;  /* 0x000000279b88cc10 */ /* 0x000fc8000febe002 */
[----:B------:R-:W-:Y:S01]  /*122a0*/  @!P4 IADD3.X R137, R157, UR38, R3, P5, P6 ;  /* 0x000000269d89cc10 */ /* 0x000fe2000afec403 */
[----:B0-----:R-:W-:Y:S08]  /*122b0*/  @P4 BRA `(.L_x_459) ;  /* 0x00000000000c4947 */ /* 0x001ff00003800000 */
[----:B-----5:R-:W3:Y:S02]  /*122c0*/  LDG.E.U8 R16, desc[UR56][R12.64+0x81] ;  /* 0x000081380c107981 */ /* 0x020ee4000c1e1100 */
[----:B---3--:R-:W-:-:S05]  /*122d0*/  PRMT R5, R16, 0x8880, RZ ;  /* 0x0000888010057816 */ /* 0x008fca00000000ff */
[----:B------:R-:W-:-:S07]  /*122e0*/  IMAD R4, R5, R18, RZ ;  /* 0x0000001205047224 */ /* 0x000fce00078e02ff */
.L_x_459:
[----:B------:R-:W-:Y:S05]  /*122f0*/  BSYNC B1 ;  /* 0x0000000000017941 */ /* 0x000fea0003800000 */
.L_x_458:
        /* <DEDUP_REMOVED lines=9> */
.L_x_461:
[----:B------:R-:W-:Y:S05]  /*12390*/  BSYNC B1 ;  /* 0x0000000000017941 */ /* 0x000fea0003800000 */
.L_x_460:
        /* <DEDUP_REMOVED lines=10> */
.L_x_463:
[----:B------:R-:W-:Y:S05]  /*12440*/  BSYNC B1 ;  /* 0x0000000000017941 */ /* 0x000fea0003800000 */
.L_x_462:
        /* <DEDUP_REMOVED lines=13> */
.L_x_465:
[----:B------:R-:W-:Y:S05]  /*12520*/  BSYNC B1 ;  /* 0x0000000000017941 */ /* 0x000fea0003800000 */
.L_x_464:
        /* <DEDUP_REMOVED lines=11> */
.L_x_467:
[----:B------:R-:W-:Y:S05]  /*125e0*/  BSYNC B1 ;  /* 0x0000000000017941 */ /* 0x000fea0003800000 */
.L_x_466:
        /* <DEDUP_REMOVED lines=9> */
.L_x_469:
[----:B------:R-:W-:Y:S05]  /*12680*/  BSYNC B1 ;  /* 0x0000000000017941 */ /* 0x000fea0003800000 */
.L_x_468:
        /* <DEDUP_REMOVED lines=10> */
.L_x_471:
[----:B------:R-:W-:Y:S05]  /*12730*/  BSYNC B1 ;  /* 0x0000000000017941 */ /* 0x000fea0003800000 */
.L_x_470:
        /* <DEDUP_REMOVED lines=13> */
.L_x_473:
[----:B------:R-:W-:Y:S05]  /*12810*/  BSYNC B1 ;  /* 0x0000000000017941 */ /* 0x000fea0003800000 */
.L_x_472:
        /* <DEDUP_REMOVED lines=11> */
.L_x_475:
[----:B------:R-:W-:Y:S05]  /*128d0*/  BSYNC B1 ;  /* 0x0000000000017941 */ /* 0x000fea0003800000 */
.L_x_474:
        /* <DEDUP_REMOVED lines=9> */
.L_x_477:
[----:B------:R-:W-:Y:S05]  /*12970*/  BSYNC B1 ;  /* 0x0000000000017941 */ /* 0x000fea0003800000 */
.L_x_476:
        /* <DEDUP_REMOVED lines=10> */
.L_x_479:
[----:B------:R-:W-:Y:S05]  /*12a20*/  BSYNC B1 ;  /* 0x0000000000017941 */ /* 0x000fea0003800000 */
.L_x_478:
        /* <DEDUP_REMOVED lines=13> */
.L_x_481:
[----:B------:R-:W-:Y:S05]  /*12b00*/  BSYNC B1 ;  /* 0x0000000000017941 */ /* 0x000fea0003800000 */
.L_x_480:
        /* <DEDUP_REMOVED lines=11> */
.L_x_483:
[----:B------:R-:W-:Y:S05]  /*12bc0*/  BSYNC B1 ;  /* 0x0000000000017941 */ /* 0x000fea0003800000 */
.L_x_482:
        /* <DEDUP_REMOVED lines=9> */
.L_x_485:
[----:B------:R-:W-:Y:S05]  /*12c60*/  BSYNC B1 ;  /* 0x0000000000017941 */ /* 0x000fea0003800000 */
.L_x_484:
        /* <DEDUP_REMOVED lines=10> */
.L_x_487:
[----:B------:R-:W-:Y:S05]  /*12d10*/  BSYNC B1 ;  /* 0x0000000000017941 */ /* 0x000fea0003800000 */
.L_x_486:
        /* <DEDUP_REMOVED lines=9> */
[----:B------:R-:W0:Y:S02]  /*12db0*/  LDG.E.U8 R16, desc[UR56][R8.64+0x80] ;  /* 0x0000803808107981 */ /* 0x000e24000c1e1100 */
[----:B0-----:R-:W-:-:S05]  /*12dc0*/  PRMT R5, R16, 0x8880, RZ ;  /* 0x0000888010057816 */ /* 0x001fca00000000ff */
[----:B------:R-:W-:-:S07]  /*12dd0*/  IMAD R4, R5, R18, RZ ;  /* 0x0000001205047224 */ /* 0x000fce00078e02ff */
.L_x_489:
[----:B------:R-:W-:Y:S05]  /*12de0*/  BSYNC B1 ;  /* 0x0000000000017941 */ /* 0x000fea0003800000 */
.L_x_488:
[----:B0-----:R-:W-:Y:S01]  /*12df0*/  @!P3 IMAD R5, R122, R17, R4 ;  /* 0x000000117a05b224 */ /* 0x001fe200078e0204 */
[----:B------:R-:W-:Y:S01]  /*12e00*/  ISETP.LT.OR P4, PT, R0, 0x82, !P0 ;  /* 0x000000820000780c */ /* 0x000fe20004781670 */
[----:B------:R-:W-:Y:S03]  /*12e10*/  BSSY B1, `(.L_x_490) ;  /* 0x0000008000017945 */ /* 0x000fe60003800000 */
[----:B------:R0:W-:Y:S09]  /*12e20*/  @!P3 STG.E.U8 desc[UR56][R136.64+0x80], R5 ;  /* 0x000080058800b986 */ /* 0x0001f2000c101138 */
[----:B------:R-:W-:-:S04]  /*12e30*/  @!P4 IADD3 R120, P5, P6, R139, UR43, R2 ;  /* 0x0000002b8b78cc10 */ /* 0x000fc8000febe002 */
[----:B------:R-:W-:Y:S01]  /*12e40*/  @!P4 IADD3.X R121, R141, UR42, R3, P5, P6 ;  /* 0x0000002a8d79cc10 */ /* 0x000fe2000afec403 */
[----:B0-----:R-:W-:Y:S08]  /*12e50*/  @P4 BRA `(.L_x_491) ;  /* 0x00000000000c4947 */ /* 0x001ff00003800000 */
[----:B------:R-:W3:Y:S02]  /*12e60*/  LDG.E.U8 R16, desc[UR56][R8.64+0x81] ;  /* 0x0000813808107981 */ /* 0x000ee4000c1e1100 */
[----:B---3--:R-:W-:-:S05]  /*12e70*/  PRMT R5, R16, 0x8880, RZ ;  /* 0x0000888010057816 */ /* 0x008fca00000000ff */
[----:B------:R-:W-:-:S07]  /*12e80*/  IMAD R4, R5, R18, RZ ;  /* 0x0000001205047224 */ /* 0x000fce00078e02ff */
.L_x_491:
[----:B------:R-:W-:Y:S05]  /*12e90*/  BSYNC B1 ;  /* 0x0000000000017941 */ /* 0x000fea0003800000 */
.L_x_490:
        /* <DEDUP_REMOVED lines=9> */
.L_x_493:
[----:B------:R-:W-:Y:S05]  /*12f30*/  BSYNC B1 ;  /* 0x0000000000017941 */ /* 0x000fea0003800000 */
.L_x_492:
        /* <DEDUP_REMOVED lines=10> */
.L_x_495:
[----:B------:R-:W-:Y:S05]  /*12fe0*/  BSYNC B1 ;  /* 0x0000000000017941 */ /* 0x000fea0003800000 */
.L_x_494:
        /* <DEDUP_REMOVED lines=12> */
.L_x_497:
[----:B------:R-:W-:Y:S05]  /*130b0*/  BSYNC B1 ;  /* 0x0000000000017941 */ /* 0x000fea0003800000 */
.L_x_496:
        /* <DEDUP_REMOVED lines=10> */
.L_x_499:
[----:B------:R-:W-:Y:S05]  /*13160*/  BSYNC B1 ;  /* 0x0000000000017941 */ /* 0x000fea0003800000 */
.L_x_498:
        /* <DEDUP_REMOVED lines=9> */
.L_x_501:
[----:B------:R-:W-:Y:S05]  /*13200*/  BSYNC B1 ;  /* 0x0000000000017941 */ /* 0x000fea0003800000 */
.L_x_500:
        /* <DEDUP_REMOVED lines=10> */
.L_x_503:
[----:B------:R-:W-:Y:S05]  /*132b0*/  BSYNC B1 ;  /* 0x0000000000017941 */ /* 0x000fea0003800000 */
.L_x_502:
        /* <DEDUP_REMOVED lines=12> */
.L_x_505:
[----:B------:R-:W-:Y:S05]  /*13380*/  BSYNC B1 ;  /* 0x0000000000017941 */ /* 0x000fea0003800000 */
.L_x_504:
        /* <DEDUP_REMOVED lines=10> */
.L_x_507:
[----:B------:R-:W-:Y:S05]  /*13430*/  BSYNC B1 ;  /* 0x0000000000017941 */ /* 0x000fea0003800000 */
.L_x_506:
        /* <DEDUP_REMOVED lines=9> */
.L_x_509:
[----:B------:R-:W-:Y:S05]  /*134d0*/  BSYNC B1 ;  /* 0x0000000000017941 */ /* 0x000fea0003800000 */
.L_x_508:
        /* <DEDUP_REMOVED lines=10> */
.L_x_511:
[----:B------:R-:W-:Y:S05]  /*13580*/  BSYNC B1 ;  /* 0x0000000000017941 */ /* 0x000fea0003800000 */
.L_x_510:
        /* <DEDUP_REMOVED lines=12> */
.L_x_513:
[----:B------:R-:W-:Y:S05]  /*13650*/  BSYNC B1 ;  /* 0x0000000000017941 */ /* 0x000fea0003800000 */
.L_x_512:
        /* <DEDUP_REMOVED lines=10> */
.L_x_515:
[----:B------:R-:W-:Y:S05]  /*13700*/  BSYNC B1 ;  /* 0x0000000000017941 */ /* 0x000fea0003800000 */
.L_x_514:
        /* <DEDUP_REMOVED lines=8> */
.L_x_517:
[----:B------:R-:W-:Y:S05]  /*13790*/  BSYNC B1 ;  /* 0x0000000000017941 */ /* 0x000fea0003800000 */
.L_x_516:
        /* <DEDUP_REMOVED lines=8> */
.L_x_519:
[----:B------:R-:W-:Y:S05]  /*13820*/  BSYNC B1 ;  /* 0x0000000000017941 */ /* 0x000fea0003800000 */
.L_x_518:
        /* <DEDUP_REMOVED lines=10> */
.L_x_521:
[----:B------:R-:W-:Y:S05]  /*138d0*/  BSYNC B1 ;  /* 0x0000000000017941 */ /* 0x000fea0003800000 */
.L_x_520:
        /* <DEDUP_REMOVED lines=10> */
.L_x_523:
[----:B------:R-:W-:Y:S05]  /*13980*/  BSYNC B1 ;  /* 0x0000000000017941 */ /* 0x000fea0003800000 */
.L_x_522:
        /* <DEDUP_REMOVED lines=8> */
.L_x_525:
[----:B------:R-:W-:Y:S05]  /*13a10*/  BSYNC B1 ;  /* 0x0000000000017941 */ /* 0x000fea0003800000 */
.L_x_524:
        /* <DEDUP_REMOVED lines=8> */
.L_x_527:
[----:B------:R-:W-:Y:S05]  /*13aa0*/  BSYNC B1 ;  /* 0x0000000000017941 */ /* 0x000fea0003800000 */
.L_x_526:
        /* <DEDUP_REMOVED lines=10> */
.L_x_529:
[----:B------:R-:W-:Y:S05]  /*13b50*/  BSYNC B1 ;  /* 0x0000000000017941 */ /* 0x000fea0003800000 */
.L_x_528:
        /* <DEDUP_REMOVED lines=10> */
.L_x_531:
[----:B------:R-:W-:Y:S05]  /*13c00*/  BSYNC B1 ;  /* 0x0000000000017941 */ /* 0x000fea0003800000 */
.L_x_530:
        /* <DEDUP_REMOVED lines=8> */
.L_x_533:
[----:B------:R-:W-:Y:S05]  /*13c90*/  BSYNC B1 ;  /* 0x0000000000017941 */ /* 0x000fea0003800000 */
.L_x_532:
        /* <DEDUP_REMOVED lines=8> */
.L_x_535:
[----:B------:R-:W-:Y:S05]  /*13d20*/  BSYNC B1 ;  /* 0x0000000000017941 */ /* 0x000fea0003800000 */
.L_x_534:
        /* <DEDUP_REMOVED lines=10> */
.L_x_537:
[----:B------:R-:W-:Y:S05]  /*13dd0*/  BSYNC B1 ;  /* 0x0000000000017941 */ /* 0x000fea0003800000 */
.L_x_536:
        /* <DEDUP_REMOVED lines=10> */
.L_x_539:
[----:B------:R-:W-:Y:S05]  /*13e80*/  BSYNC B1 ;  /* 0x0000000000017941 */ /* 0x000fea0003800000 */
.L_x_538:
        /* <DEDUP_REMOVED lines=8> */
.L_x_541:
[----:B------:R-:W-:Y:S05]  /*13f10*/  BSYNC B1 ;  /* 0x0000000000017941 */ /* 0x000fea0003800000 */
.L_x_540:
        /* <DEDUP_REMOVED lines=8> */
.L_x_543:
[----:B------:R-:W-:Y:S05]  /*13fa0*/  BSYNC B1 ;  /* 0x0000000000017941 */ /* 0x000fea0003800000 */
.L_x_542:
        /* <DEDUP_REMOVED lines=10> */
.L_x_545:
[----:B------:R-:W-:Y:S05]  /*14050*/  BSYNC B1 ;  /* 0x0000000000017941 */ /* 0x000fea0003800000 */
.L_x_544:
        /* <DEDUP_REMOVED lines=10> */
.L_x_547:
[----:B------:R-:W-:Y:S05]  /*14100*/  BSYNC B1 ;  /* 0x0000000000017941 */ /* 0x000fea0003800000 */
.L_x_546:
        /* <DEDUP_REMOVED lines=9> */
.L_x_549:
[----:B------:R-:W-:Y:S05]  /*141a0*/  BSYNC B1 ;  /* 0x0000000000017941 */ /* 0x000fea0003800000 */
.L_x_548:
        /* <DEDUP_REMOVED lines=10> */
.L_x_551:
[----:B------:R-:W-:Y:S05]  /*14250*/  BSYNC B1 ;  /* 0x0000000000017941 */ /* 0x000fea0003800000 */
.L_x_550:
        /* <DEDUP_REMOVED lines=13> */
.L_x_553:
[----:B------:R-:W-:Y:S05]  /*14330*/  BSYNC B1 ;  /* 0x0000000000017941 */ /* 0x000fea0003800000 */
.L_x_552:
        /* <DEDUP_REMOVED lines=11> */
.L_x_555:
[----:B------:R-:W-:Y:S05]  /*143f0*/  BSYNC B1 ;  /* 0x0000000000017941 */ /* 0x000fea0003800000 */
.L_x_554:
        /* <DEDUP_REMOVED lines=9> */
.L_x_557:
[----:B------:R-:W-:Y:S05]  /*14490*/  BSYNC B1 ;  /* 0x0000000000017941 */ /* 0x000fea0003800000 */
.L_x_556:
        /* <DEDUP_REMOVED lines=10> */
.L_x_559:
[----:B------:R-:W-:Y:S05]  /*14540*/  BSYNC B1 ;  /* 0x0000000000017941 */ /* 0x000fea0003800000 */
.L_x_558:
        /* <DEDUP_REMOVED lines=13> */
.L_x_561:
[----:B------:R-:W-:Y:S05]  /*14620*/  BSYNC B1 ;  /* 0x0000000000017941 */ /* 0x000fea0003800000 */
.L_x_560:
        /* <DEDUP_REMOVED lines=11> */
.L_x_563:
[----:B------:R-:W-:Y:S05]  /*146e0*/  BSYNC B1 ;  /* 0x0000000000017941 */ /* 0x000fea0003800000 */
.L_x_562:
        /* <DEDUP_REMOVED lines=9> */
.L_x_565:
[----:B------:R-:W-:Y:S05]  /*14780*/  BSYNC B1 ;  /* 0x0000000000017941 */ /* 0x000fea0003800000 */
.L_x_564:
        /* <DEDUP_REMOVED lines=10> */
.L_x_567:
[----:B------:R-:W-:Y:S05]  /*14830*/  BSYNC B1 ;  /* 0x0000000000017941 */ /* 0x000fea0003800000 */
.L_x_566:
        /* <DEDUP_REMOVED lines=13> */
.L_x_569:
[----:B------:R-:W-:Y:S05]  /*14910*/  BSYNC B1 ;  /* 0x0000000000017941 */ /* 0x000fea0003800000 */
.L_x_568:
        /* <DEDUP_REMOVED lines=11> */
.L_x_571:
[----:B------:R-:W-:Y:S05]  /*149d0*/  BSYNC B1 ;  /* 0x0000000000017941 */ /* 0x000fea0003800000 */
.L_x_570:
        /* <DEDUP_REMOVED lines=9> */
.L_x_573:
[----:B------:R-:W-:Y:S05]  /*14a70*/  BSYNC B1 ;  /* 0x0000000000017941 */ /* 0x000fea0003800000 */
.L_x_572:
        /* <DEDUP_REMOVED lines=10> */
.L_x_575:
[----:B------:R-:W-:Y:S05]  /*14b20*/  BSYNC B1 ;  /* 0x0000000000017941 */ /* 0x000fea0003800000 */
.L_x_574:
        /* <DEDUP_REMOVED lines=13> */
.L_x_577:
[----:B------:R-:W-:Y:S05]  /*14c00*/  BSYNC B1 ;  /* 0x0000000000017941 */ /* 0x000fea0003800000 */
.L_x_576:
        /* <DEDUP_REMOVED lines=11> */
.L_x_579:
[----:B------:R-:W-:Y:S05]  /*14cc0*/  BSYNC B1 ;  /* 0x0000000000017941 */ /* 0x000fea0003800000 */
.L_x_578:
        /* <DEDUP_REMOVED lines=9> */
.L_x_581:
[----:B------:R-:W-:Y:S05]  /*14d60*/  BSYNC B1 ;  /* 0x0000000000017941 */ /* 0x000fea0003800000 */
.L_x_580:
        /* <DEDUP_REMOVED lines=10> */
.L_x_583:
[----:B------:R-:W-:Y:S05]  /*14e10*/  BSYNC B1 ;  /* 0x0000000000017941 */ /* 0x000fea0003800000 */
.L_x_582:
        /* <DEDUP_REMOVED lines=12> */
.L_x_585:
[----:B------:R-:W-:Y:S05]  /*14ee0*/  BSYNC B1 ;  /* 0x0000000000017941 */ /* 0x000fea0003800000 */
.L_x_584:
        /* <DEDUP_REMOVED lines=10> */
.L_x_587:
[----:B------:R-:W-:Y:S05]  /*14f90*/  BSYNC B1 ;  /* 0x0000000000017941 */ /* 0x000fea0003800000 */
.L_x_586:
        /* <DEDUP_REMOVED lines=9> */
.L_x_589:
[----:B------:R-:W-:Y:S05]  /*15030*/  BSYNC B1 ;  /* 0x0000000000017941 */ /* 0x000fea0003800000 */
.L_x_588:
        /* <DEDUP_REMOVED lines=10> */
.L_x_591:
[----:B------:R-:W-:Y:S05]  /*150e0*/  BSYNC B1 ;  /* 0x0000000000017941 */ /* 0x000fea0003800000 */
.L_x_590:
        /* <DEDUP_REMOVED lines=12> */
.L_x_593:
[----:B------:R-:W-:Y:S05]  /*151b0*/  BSYNC B1 ;  /* 0x0000000000017941 */ /* 0x000fea0003800000 */
.L_x_592:
        /* <DEDUP_REMOVED lines=10> */
.L_x_595:
[----:B------:R-:W-:Y:S05]  /*15260*/  BSYNC B1 ;  /* 0x0000000000017941 */ /* 0x000fea0003800000 */
.L_x_594:
        /* <DEDUP_REMOVED lines=9> */
.L_x_597:
[----:B------:R-:W-:Y:S05]  /*15300*/  BSYNC B1 ;  /* 0x0000000000017941 */ /* 0x000fea0003800000 */
.L_x_596:
        /* <DEDUP_REMOVED lines=10> */
.L_x_599:
[----:B------:R-:W-:Y:S05]  /*153b0*/  BSYNC B1 ;  /* 0x0000000000017941 */ /* 0x000fea0003800000 */
.L_x_598:
        /* <DEDUP_REMOVED lines=12> */
.L_x_601:
[----:B------:R-:W-:Y:S05]  /*15480*/  BSYNC B1 ;  /* 0x0000000000017941 */ /* 0x000fea0003800000 */
.L_x_600:
        /* <DEDUP_REMOVED lines=10> */
.L_x_603:
[----:B------:R-:W-:Y:S05]  /*15530*/  BSYNC B1 ;  /* 0x0000000000017941 */ /* 0x000fea0003800000 */
.L_x_602:
        /* <DEDUP_REMOVED lines=9> */
.L_x_605:
[----:B------:R-:W-:Y:S05]  /*155d0*/  BSYNC B1 ;  /* 0x0000000000017941 */ /* 0x000fea0003800000 */
.L_x_604:
        /* <DEDUP_REMOVED lines=10> */
.L_x_607:
[----:B------:R-:W-:Y:S05]  /*15680*/  BSYNC B1 ;  /* 0x0000000000017941 */ /* 0x000fea0003800000 */
.L_x_606:
        /* <DEDUP_REMOVED lines=12> */
.L_x_609:
[----:B------:R-:W-:Y:S05]  /*15750*/  BSYNC B1 ;  /* 0x0000000000017941 */ /* 0x000fea0003800000 */
.L_x_608:
        /* <DEDUP_REMOVED lines=10> */
.L_x_611:
[----:B------:R-:W-:Y:S05]  /*15800*/  BSYNC B1 ;  /* 0x0000000000017941 */ /* 0x000fea0003800000 */
.L_x_610:
        /* <DEDUP_REMOVED lines=8> */
.L_x_613:
[----:B------:R-:W-:Y:S05]  /*15890*/  BSYNC B1 ;  /* 0x0000000000017941 */ /* 0x000fea0003800000 */
.L_x_612:
        /* <DEDUP_REMOVED lines=8> */
.L_x_615:
[----:B------:R-:W-:Y:S05]  /*15920*/  BSYNC B1 ;  /* 0x0000000000017941 */ /* 0x000fea0003800000 */
.L_x_614:
        /* <DEDUP_REMOVED lines=10> */
.L_x_617:
[----:B------:R-:W-:Y:S05]  /*159d0*/  BSYNC B1 ;  /* 0x0000000000017941 */ /* 0x000fea0003800000 */
.L_x_616:
        /* <DEDUP_REMOVED lines=10> */
.L_x_619:
[----:B------:R-:W-:Y:S05]  /*15a80*/  BSYNC B1 ;  /* 0x0000000000017941 */ /* 0x000fea0003800000 */
.L_x_618:
        /* <DEDUP_REMOVED lines=8> */
.L_x_621:
[----:B------:R-:W-:Y:S05]  /*15b10*/  BSYNC B1 ;  /* 0x0000000000017941 */ /* 0x000fea0003800000 */
.L_x_620:
        /* <DEDUP_REMOVED lines=8> */
.L_x_623:
[----:B------:R-:W-:Y:S05]  /*15ba0*/  BSYNC B1 ;  /* 0x0000000000017941 */ /* 0x000fea0003800000 */
.L_x_622:
        /* <DEDUP_REMOVED lines=10> */
.L_x_625:
[----:B------:R-:W-:Y:S05]  /*15c50*/  BSYNC B1 ;  /* 0x0000000000017941 */ /* 0x000fea0003800000 */
.L_x_624:
        /* <DEDUP_REMOVED lines=10> */
.L_x_627:
[----:B------:R-:W-:Y:S05]  /*15d00*/  BSYNC B1 ;  /* 0x0000000000017941 */ /* 0x000fea0003800000 */
.L_x_626:
        /* <DEDUP_REMOVED lines=8> */
.L_x_629:
[----:B------:R-:W-:Y:S05]  /*15d90*/  BSYNC B1 ;  /* 0x0000000000017941 */ /* 0x000fea0003800000 */
.L_x_628:
        /* <DEDUP_REMOVED lines=8> */
.L_x_631:
[----:B------:R-:W-:Y:S05]  /*15e20*/  BSYNC B1 ;  /* 0x0000000000017941 */ /* 0x000fea0003800000 */
.L_x_630:
        /* <DEDUP_REMOVED lines=10> */
.L_x_633:
[----:B------:R-:W-:Y:S05]  /*15ed0*/  BSYNC B1 ;  /* 0x0000000000017941 */ /* 0x000fea0003800000 */
.L_x_632:
        /* <DEDUP_REMOVED lines=10> */
.L_x_635:
[----:B------:R-:W-:Y:S05]  /*15f80*/  BSYNC B1 ;  /* 0x0000000000017941 */ /* 0x000fea0003800000 */
.L_x_634:
[----:B------:R-:W-:Y:S01]  /*15f90*/  @!P4 IMAD R67, R67, R17, R4 ;  /* 0x000000114343c224 */ /* 0x000fe200078e0204 */
[----:B------:R-:W-:Y:S01]  /*15fa0*/  BSSY B1, `(.L_x_636) ;  /* 0x0000009000017945 */ /* 0x000fe20003800000 */
[----:B------:R-:W-:Y:S02]  /*15fb0*/  IMAD.U32 R61, RZ, RZ, UR41 ;  /* 0x00000029ff3d7e24 */ /* 0x000fe4000f8e00ff */
[----:B------:R-:W-:Y:S01]  /*15fc0*/  IMAD.U32 R57, RZ, RZ, UR40 ;  /* 0x00000028ff397e24 */ /* 0x000fe2000f8e00ff */
[----:B------:R0:W-:Y:S01]  /*15fd0*/  @!P4 STG.E.U8 desc[UR56][R58.64+0xd1], R67 ;  /* 0x0000d1433a00c986 */ /* 0x0001e2000c101138 */
[----:B------:R-:W-:-:S13]  /*15fe0*/  ISETP.LT.OR P4, PT, R0, 0xd9, !P2 ;  /* 0x000000d90000780c */ /* 0x000fda0005781670 */
[----:B0-----:R-:W-:Y:S05]  /*15ff0*/  @P4 BRA `(.L_x_637) ;  /* 0x00000000000c4947 */ /* 0x001fea0003800000 */
[----:B------:R-:W3:Y:S02]  /*16000*/  LDG.E.U8 R16, desc[UR56][R232.64+0xd8] ;  /* 0x0000d838e8107981 */ /* 0x000ee4000c1e1100 */
[----:B---3--:R-:W-:-:S05]  /*16010*/  PRMT R5, R16, 0x8880, RZ ;  /* 0x0000888010057816 */ /* 0x008fca00000000ff */
[----:B------:R-:W-:-:S07]  /*16020*/  IMAD R4, R5, R18, RZ ;  /* 0x0000001205047224 */ /* 0x000fce00078e02ff */
.L_x_637:
[----:B------:R-:W-:Y:S05]  /*16030*/  BSYNC B1 ;  /* 0x0000000000017941 */ /* 0x000fea0003800000 */
.L_x_636:
[----:B------:R-:W-:Y:S01]  /*16040*/  @!P4 IMAD R5, R68, R17, R4 ;  /* 0x000000114405c224 */ /* 0x000fe200078e0204 */
[----:B------:R-:W-:Y:S01]  /*16050*/  LOP3.LUT P3, RZ, R19, 0x2, RZ, 0xc0, !PT ;  /* 0x0000000213ff7812 */ /* 0x000fe2000786c0ff */
[----:B------:R-:W-:Y:S01]  /*16060*/  BSSY B1, `(.L_x_638) ;  /* 0x000000a000017945 */ /* 0x000fe20003800000 */
[C---:B------:R-:W-:Y:S02]  /*16070*/  ISETP.LT.OR P2, PT, R0.reuse, 0xda, !P2 ;  /* 0x000000da0000780c */ /* 0x040fe40005741670 */
[----:B------:R0:W-:Y:S01]  /*16080*/  @!P4 STG.E.U8 desc[UR56][R2.64+0xd8], R5 ;  /* 0x0000d8050200c986 */ /* 0x0001e2000c101138 */
[----:B------:R-:W-:-:S13]  /*16090*/  ISETP.LT.OR P3, PT, R0, 0xc1, !P3 ;  /* 0x000000c10000780c */ /* 0x000fda0005f61670 */
[----:B------:R-:W-:-:S04]  /*160a0*/  @!P3 IADD3 R60, P5, P6, R61, UR39, R2 ;  /* 0x000000273d3cbc10 */ /* 0x000fc8000febe002 */
[----:B------:R-:W-:Y:S01]  /*160b0*/  @!P3 IADD3.X R61, R57, UR38, R3, P5, P6 ;  /* 0x00000026393dbc10 */ /* 0x000fe2000afec403 */
[----:B0-----:R-:W-:Y:S08]  /*160c0*/  @P2 BRA `(.L_x_639) ;  /* 0x00000000000c2947 */ /* 0x001ff00003800000 */
[----:B------:R-:W3:Y:S02]  /*160d0*/  LDG.E.U8 R16, desc[UR56][R232.64+0xd9] ;  /* 0x0000d938e8107981 */ /* 0x000ee4000c1e1100 */
[----:B---3--:R-:W-:-:S05]  /*160e0*/  PRMT R5, R16, 0x8880, RZ ;  /* 0x0000888010057816 */ /* 0x008fca00000000ff */
[----:B------:R-:W-:-:S07]  /*160f0*/  IMAD R4, R5, R18, RZ ;  /* 0x0000001205047224 */ /* 0x000fce00078e02ff */
.L_x_639:
[----:B------:R-:W-:Y:S05]  /*16100*/  BSYNC B1 ;  /* 0x0000000000017941 */ /* 0x000fea0003800000 */
.L_x_638:
[----:B------:R-:W-:Y:S01]  /*16110*/  @!P2 IMAD R69, R69, R17, R4 ;  /* 0x000000114545a224 */ /* 0x000fe200078e0204 */
[----:B------:R-:W-:Y:S01]  /*16120*/  ISETP.LT.OR P4, PT, R0, 0xd9, !P1 ;  /* 0x000000d90000780c */ /* 0x000fe20004f81670 */
[----:B------:R-:W-:Y:S01]  /*16130*/  BSSY B1, `(.L_x_640) ;  /* 0x0000008000017945 */ /* 0x000fe20003800000 */
[----:B------:R-:W-:Y:S02]  /*16140*/  IMAD.U32 R63, RZ, RZ, UR41 ;  /* 0x00000029ff3f7e24 */ /* 0x000fe4000f8e00ff */
[----:B------:R0:W-:Y:S01]  /*16150*/  @!P2 STG.E.U8 desc[UR56][R2.64+0xd9], R69 ;  /* 0x0000d9450200a986 */ /* 0x0001e2000c101138 */
[----:B------:R-:W-:-:S08]  /*16160*/  IMAD.U32 R57, RZ, RZ, UR40 ;  /* 0x00000028ff397e24 */ /* 0x000fd0000f8e00ff */
[----:B------:R-:W-:Y:S05]  /*16170*/  @P4 BRA `(.L_x_641) ;  /* 0x00000000000c4947 */ /* 0x000fea0003800000 */
[----:B------:R-:W3:Y:S02]  /*16180*/  LDG.E.U8 R16, desc[UR56][R20.64+0xd8] ;  /* 0x0000d83814107981 */ /* 0x000ee4000c1e1100 */
[----:B---3--:R-:W-:-:S05]  /*16190*/  PRMT R5, R16, 0x8880, RZ ;  /* 0x0000888010057816 */ /* 0x008fca00000000ff */
[----:B------:R-:W-:-:S07]  /*161a0*/  IMAD R4, R5, R18, RZ ;  /* 0x0000001205047224 */ /* 0x000fce00078e02ff */
.L_x_641:
[----:B------:R-:W-:Y:S05]  /*161b0*/  BSYNC B1 ;  /* 0x0000000000017941 */ /* 0x000fea0003800000 */
.L_x_640:
[----:B------:R-:W-:Y:S01]  /*161c0*/  LOP3.LUT P2, RZ, R19, 0x2, RZ, 0xc0, !PT ;  /* 0x0000000213ff7812 */ /* 0x000fe2000784c0ff */
[----:B------:R-:W-:Y:S01]  /*161d0*/  @!P4 IMAD R5, R70, R17, R4 ;  /* 0x000000114605c224 */ /* 0x000fe200078e0204 */
[C---:B------:R-:W-:Y:S01]  /*161e0*/  ISETP.LT.OR P1, PT, R0.reuse, 0xda, !P1 ;  /* 0x000000da0000780c */ /* 0x040fe20004f21670 */
[----:B------:R-:W-:Y:S01]  /*161f0*/  BSSY B1, `(.L_x_642) ;  /* 0x000000d000017945 */ /* 0x000fe20003800000 */
[----:B------:R-:W-:-:S13]  /*16200*/  ISETP.LT.OR P2, PT, R0, 0xc2, !P2 ;  /* 0x000000c20000780c */ /* 0x000fda0005741670 */
[----:B------:R-:W-:-:S04]  /*16210*/  @!P2 IADD3 R62, P5, P6, R63, UR39, R2 ;  /* 0x000000273f3eac10 */ /* 0x000fc8000febe002 */
[----:B------:R-:W-:Y:S02]  /*16220*/  @!P2 IADD3.X R63, R57, UR38, R3, P5, P6 ;  /* 0x00000026393fac10 */ /* 0x000fe4000afec403 */
[----:B------:R-:W-:-:S04]  /*16230*/  @!P4 IADD3 R56, P5, R2, UR41, RZ ;  /* 0x000000290238cc10 */ /* 0x000fc8000ffbe0ff */
[----:B------:R-:W-:Y:S02]  /*16240*/  @!P4 IADD3.X R57, R3, UR40, RZ, P5, !PT ;  /* 0x000000280339cc10 */ /* 0x000fe4000affe4ff */
[----:B------:R-:W-:-:S03]  /*16250*/  @!P1 IADD3 R58, P5, R2, UR41, RZ ;  /* 0x00000029023a9c10 */ /* 0x000fc6000ffbe0ff */
[----:B------:R3:W-:Y:S01]  /*16260*/  @!P4 STG.E.U8 desc[UR56][R56.64+0xd8], R5 ;  /* 0x0000d8053800c986 */ /* 0x0007e2000c101138 */
[----:B------:R-:W-:Y:S01]  /*16270*/  @!P1 IADD3.X R59, R3, UR40, RZ, P5, !PT ;  /* 0x00000028033b9c10 */ /* 0x000fe2000affe4ff */
[----:B------:R-:W-:Y:S08]  /*16280*/  @P1 BRA `(.L_x_643) ;  /* 0x00000000000c1947 */ /* 0x000ff00003800000 */
[----:B------:R-:W3:Y:S02]  /*16290*/  LDG.E.U8 R16, desc[UR56][R20.64+0xd9] ;  /* 0x0000d93814107981 */ /* 0x000ee4000c1e1100 */
[----:B---3--:R-:W-:-:S05]  /*162a0*/  PRMT R5, R16, 0x8880, RZ ;  /* 0x0000888010057816 */ /* 0x008fca00000000ff */
[----:B------:R-:W-:-:S07]  /*162b0*/  IMAD R4, R5, R18, RZ ;  /* 0x0000001205047224 */ /* 0x000fce00078e02ff */
.L_x_643:
[----:B------:R-:W-:Y:S05]  /*162c0*/  BSYNC B1 ;  /* 0x0000000000017941 */ /* 0x000fea0003800000 */
.L_x_642:
[----:B------:R-:W-:Y:S01]  /*162d0*/  @!P1 IMAD R71, R71, R17, R4 ;  /* 0x0000001147479224 */ /* 0x000fe200078e0204 */
[----:B------:R-:W-:Y:S01]  /*162e0*/  LOP3.LUT P4, RZ, R19, 0x4, RZ, 0xc0, !PT ;  /* 0x0000000413ff7812 */ /* 0x000fe2000788c0ff */
[----:B------:R-:W-:Y:S03]  /*162f0*/  BSSY B1, `(.L_x_644) ;  /* 0x0000007000017945 */ /* 0x000fe60003800000 */
[----:B------:R4:W-:Y:S01]  /*16300*/  @!P1 STG.E.U8 desc[UR56][R58.64+0xd9], R71 ;  /* 0x0000d9473a009986 */ /* 0x0009e2000c101138 */
[----:B------:R-:W-:-:S13]  /*16310*/  ISETP.LT.OR P1, PT, R0, 0xc1, !P4 ;  /* 0x000000c10000780c */ /* 0x000fda0006721670 */
[----:B----4-:R-:W-:Y:S05]  /*16320*/  @P1 BRA `(.L_x_645) ;  /* 0x00000000000c1947 */ /* 0x010fea0003800000 */
[----:B------:R-:W3:Y:S02]  /*16330*/  LDG.E.U8 R16, desc[UR56][R14.64+0xc0] ;  /* 0x0000c0380e107981 */ /* 0x000ee4000c1e1100 */
[----:B---3--:R-:W-:-:S05]  /*16340*/  PRMT R5, R16, 0x8880, RZ ;  /* 0x0000888010057816 */ /* 0x008fca00000000ff */
[----:B------:R-:W-:-:S07]  /*16350*/  IMAD R4, R5, R18, RZ ;  /* 0x0000001205047224 */ /* 0x000fce00078e02ff */
.L_x_645:
[----:B------:R-:W-:Y:S05]  /*16360*/  BSYNC B1 ;  /* 0x0000000000017941 */ /* 0x000fea0003800000 */
.L_x_644:
[----:B---3--:R-:W-:Y:S01]  /*16370*/  @!P1 IMAD R5, R40, R17, R4 ;  /* 0x0000001128059224 */ /* 0x008fe200078e0204 */
        /* <DEDUP_REMOVED lines=9> */
.L_x_647:
[----:B------:R-:W-:Y:S05]  /*16410*/  BSYNC B1 ;  /* 0x0000000000017941 */ /* 0x000fea0003800000 */
.L_x_646:
        /* <DEDUP_REMOVED lines=9> */
[----:B----4-:R-:W-:Y:S07]  /*164b0*/  @P3 BRA `(.L_x_649) ;  /* 0x00000000000c3947 */ /* 0x010fee0003800000 */
[----:B-----5:R-:W3:Y:S02]  /*164c0*/  LDG.E.U8 R16, desc[UR56][R12.64+0xc0] ;  /* 0x0000c0380c107981 */ /* 0x020ee4000c1e1100 */
[----:B---3--:R-:W-:-:S05]  /*164d0*/  PRMT R5, R16, 0x8880, RZ ;  /* 0x0000888010057816 */ /* 0x008fca00000000ff */
[----:B------:R-:W-:-:S07]  /*164e0*/  IMAD R4, R5, R18, RZ ;  /* 0x0000001205047224 */ /* 0x000fce00078e02ff */
.L_x_649:
[----:B------:R-:W-:Y:S05]  /*164f0*/  BSYNC B1 ;  /* 0x0000000000017941 */ /* 0x000fea0003800000 */
.L_x_648:
[----:B---3--:R-:W-:Y:S01]  /*16500*/  @!P3 IMAD R5, R42, R17, R4 ;  /* 0x000000112a05b224 */ /* 0x008fe200078e0204 */
[----:B------:R-:W-:Y:S01]  /*16510*/  LOP3.LUT P4, RZ, R19, 0x2, RZ, 0xc0, !PT ;  /* 0x0000000213ff7812 */ /* 0x000fe2000788c0ff */
[----:B------:R-:W-:Y:S03]  /*16520*/  BSSY B1, `(.L_x_650) ;  /* 0x0000009000017945 */ /* 0x000fe60003800000 */
[----:B------:R3:W-:Y:S01]  /*16530*/  @!P3 STG.E.U8 desc[UR56][R60.64+0xc0], R5 ;  /* 0x0000c0053c00b986 */ /* 0x0007e2000c101138 */
[----:B------:R-:W-:-:S13]  /*16540*/  ISETP.LT.OR P4, PT, R0, 0xca, !P4 ;  /* 0x000000ca0000780c */ /* 0x000fda0006781670 */
[----:B------:R-:W-:-:S04]  /*16550*/  @!P4 IADD3 R40, P5, P6, R57, UR39, R2 ;  /* 0x000000273928cc10 */ /* 0x000fc8000febe002 */
[----:B------:R-:W-:Y:S01]  /*16560*/  @!P4 IADD3.X R41, R59, UR38, R3, P5, P6 ;  /* 0x000000263b29cc10 */ /* 0x000fe2000afec403 */
[----:B---3--:R-:W-:Y:S08]  /*16570*/  @P2 BRA `(.L_x_651) ;  /* 0x00000000000c2947 */ /* 0x008ff00003800000 */
[----:B-----5:R-:W3:Y:S02]  /*16580*/  LDG.E.U8 R16, desc[UR56][R12.64+0xc1] ;  /* 0x0000c1380c107981 */ /* 0x020ee4000c1e1100 */
[----:B---3--:R-:W-:-:S05]  /*16590*/  PRMT R5, R16, 0x8880, RZ ;  /* 0x0000888010057816 */ /* 0x008fca00000000ff */
[----:B------:R-:W-:-:S07]  /*165a0*/  IMAD R4, R5, R18, RZ ;  /* 0x0000001205047224 */ /* 0x000fce00078e02ff */
.L_x_651:
[----:B------:R-:W-:Y:S05]  /*165b0*/  BSYNC B1 ;  /* 0x0000000000017941 */ /* 0x000fea0003800000 */
.L_x_650:
[----:B------:R-:W-:Y:S01]  /*165c0*/  @!P2 IMAD R43, R43, R17, R4 ;  /* 0x000000112b2ba224 */ /* 0x000fe200078e0204 */
[----:B------:R-:W-:Y:S01]  /*165d0*/  LOP3.LUT P3, RZ, R19, 0x4, RZ, 0xc0, !PT ;  /* 0x0000000413ff7812 */ /* 0x000fe2000786c0ff */
[----:B------:R-:W-:Y:S03]  /*165e0*/  BSSY B1, `(.L_x_652) ;  /* 0x0000007000017945 */ /* 0x000fe60003800000 */
[----:B------:R3:W-:Y:S01]  /*165f0*/  @!P2 STG.E.U8 desc[UR56][R62.64+0xc1], R43 ;  /* 0x0000c12b3e00a986 */ /* 0x0007e2000c101138 */
[----:B------:R-:W-:-:S13]  /*16600*/  ISETP.LT.OR P2, PT, R0, 0xc9, !P3 ;  /* 0x000000c90000780c */ /* 0x000fda0005f41670 */
[----:B---3--:R-:W-:Y:S05]  /*16610*/  @P2 BRA `(.L_x_653) ;  /* 0x00000000000c2947 */ /* 0x008fea0003800000 */
[----:B------:R-:W3:Y:S02]  /*16620*/  LDG.E.U8 R16, desc[UR56][R14.64+0xc8] ;  /* 0x0000c8380e107981 */ /* 0x000ee4000c1e1100 */
[----:B---3--:R-:W-:-:S05]  /*16630*/  PRMT R5, R16, 0x8880, RZ ;  /* 0x0000888010057816 */ /* 0x008fca00000000ff */
[----:B------:R-:W-:-:S07]  /*16640*/  IMAD R4, R5, R18, RZ ;  /* 0x0000001205047224 */ /* 0x000fce00078e02ff */
.L_x_653:
[----:B------:R-:W-:Y:S05]  /*16650*/  BSYNC B1 ;  /* 0x0000000000017941 */ /* 0x000fea0003800000 */
.L_x_652:
        /* <DEDUP_REMOVED lines=10> */
.L_x_655:
[----:B------:R-:W-:Y:S05]  /*16700*/  BSYNC B1 ;  /* 0x0000000000017941 */ /* 0x000fea0003800000 */
.L_x_654:
        /* <DEDUP_REMOVED lines=13> */
.L_x_657:
[----:B------:R-:W-:Y:S05]  /*167e0*/  BSYNC B1 ;  /* 0x0000000000017941 */ /* 0x000fea0003800000 */
.L_x_656:
        /* <DEDUP_REMOVED lines=11> */
.L_x_659:
[----:B------:R-:W-:Y:S05]  /*168a0*/  BSYNC B1 ;  /* 0x0000000000017941 */ /* 0x000fea0003800000 */
.L_x_658:
        /* <DEDUP_REMOVED lines=9> */
.L_x_661:
[----:B------:R-:W-:Y:S05]  /*16940*/  BSYNC B1 ;  /* 0x0000000000017941 */ /* 0x000fea0003800000 */
.L_x_660:
[----:B------:R-:W-:Y:S01]  /*16950*/  @!P1 IMAD R5, R48, R17, R4 ;  /* 0x0000001130059224 */ /* 0x000fe200078e0204 */
[----:B------:R-:W-:Y:S04]  /*16960*/  BSSY B1, `(.L_x_662) ;  /* 0x0000007000017945 */ /* 0x000fe80003800000 */
[----:B------:R3:W-:Y:S01]  /*16970*/  @!P1 STG.E.U8 desc[UR56][R22.64+0xd0], R5 ;  /* 0x0000d00516009986 */ /* 0x0007e2000c101138 */
[----:B------:R-:W-:-:S13]  /*16980*/  ISETP.LT.OR P1, PT, R0, 0xd2, !P5 ;  /* 0x000000d20000780c */ /* 0x000fda0006f21670 */
[----:B---3--:R-:W-:Y:S05]  /*16990*/  @P1 BRA `(.L_x_663) ;  /* 0x00000000000c1947 */ /* 0x008fea0003800000 */
[----:B------:R-:W3:Y:S02]  /*169a0*/  LDG.E.U8 R16, desc[UR56][R14.64+0xd1] ;  /* 0x0000d1380e107981 */ /* 0x000ee4000c1e1100 */
[----:B---3--:R-:W-:-:S05]  /*169b0*/  PRMT R5, R16, 0x8880, RZ ;  /* 0x0000888010057816 */ /* 0x008fca00000000ff */
[----:B------:R-:W-:-:S07]  /*169c0*/  IMAD R4, R5, R18, RZ ;  /* 0x0000001205047224 */ /* 0x000fce00078e02ff */
.L_x_663:
[----:B------:R-:W-:Y:S05]  /*169d0*/  BSYNC B1 ;  /* 0x0000000000017941 */ /* 0x000fea0003800000 */
.L_x_662:
[----:B------:R-:W-:Y:S01]  /*169e0*/  @!P1 IMAD R49, R49, R17, R4 ;  /* 0x0000001131319224 */ /* 0x000fe200078e0204 */
[----:B------:R-:W-:Y:S04]  /*169f0*/  BSSY B1, `(.L_x_664) ;  /* 0x0000006000017945 */ /* 0x000fe80003800000 */
[----:B------:R3:W-:Y:S01]  /*16a00*/  @!P1 STG.E.U8 desc[UR56][R22.64+0xd1], R49 ;  /* 0x0000d13116009986 */ /* 0x0007e2000c101138 */
[----:B------:R-:W-:Y:S05]  /*16a10*/  @P2 BRA `(.L_x_665) ;  /* 0x00000000000c2947 */ /* 0x000fea0003800000 */
[----:B-----5:R-:W4:Y:S02]  /*16a20*/  LDG.E.U8 R16, desc[UR56][R12.64+0xd0] ;  /* 0x0000d0380c107981 */ /* 0x020f24000c1e1100 */
[----:B----4-:R-:W-:-:S05]  /*16a30*/  PRMT R5, R16, 0x8880, RZ ;  /* 0x0000888010057816 */ /* 0x010fca00000000ff */
[----:B------:R-:W-:-:S07]  /*16a40*/  IMAD R4, R5, R18, RZ ;  /* 0x0000001205047224 */ /* 0x000fce00078e02ff */
.L_x_665:
[----:B------:R-:W-:Y:S05]  /*16a50*/  BSYNC B1 ;  /* 0x0000000000017941 */ /* 0x000fea0003800000 */
.L_x_664:
[----:B------:R-:W-:Y:S01]  /*16a60*/  @!P2 IMAD R5, R50, R17, R4 ;  /* 0x000000113205a224 */ /* 0x000fe200078e0204 */
[----:B------:R-:W-:Y:S01]  /*16a70*/  LOP3.LUT P4, RZ, R19, 0x2, RZ, 0xc0, !PT ;  /* 0x0000000213ff7812 */ /* 0x000fe2000788c0ff */
[----:B------:R-:W-:Y:S01]  /*16a80*/  BSSY B1, `(.L_x_666) ;  /* 0x0000009000017945 */ /* 0x000fe20003800000 */
[C---:B------:R-:W-:Y:S02]  /*16a90*/  ISETP.LT.OR P1, PT, R0.reuse, 0xd9, !P5 ;  /* 0x000000d90000780c */ /* 0x040fe40006f21670 */
[----:B------:R4:W-:Y:S01]  /*16aa0*/  @!P2 STG.E.U8 desc[UR56][R42.64+0xd0], R5 ;  /* 0x0000d0052a00a986 */ /* 0x0009e2000c101138 */
[C---:B------:R-:W-:Y:S02]  /*16ab0*/  ISETP.LT.OR P2, PT, R0.reuse, 0xd9, !P4 ;  /* 0x000000d90000780c */ /* 0x040fe40006741670 */
[----:B------:R-:W-:Y:S01]  /*16ac0*/  ISETP.LT.OR P4, PT, R0, 0xda, !P4 ;  /* 0x000000da0000780c */ /* 0x000fe20006781670 */
[----:B------:R-:W-:-:S12]  /*16ad0*/  @P3 BRA `(.L_x_667) ;  /* 0x00000000000c3947 */ /* 0x000fd80003800000 */
[----:B-----5:R-:W4:Y:S02]  /*16ae0*/  LDG.E.U8 R16, desc[UR56][R12.64+0xd1] ;  /* 0x0000d1380c107981 */ /* 0x020f24000c1e1100 */
[----:B----4-:R-:W-:-:S05]  /*16af0*/  PRMT R5, R16, 0x8880, RZ ;  /* 0x0000888010057816 */ /* 0x010fca00000000ff */
[----:B------:R-:W-:-:S07]  /*16b00*/  IMAD R4, R5, R18, RZ ;  /* 0x0000001205047224 */ /* 0x000fce00078e02ff */
.L_x_667:
[----:B------:R-:W-:Y:S05]  /*16b10*/  BSYNC B1 ;  /* 0x0000000000017941 */ /* 0x000fea0003800000 */
.L_x_666:
[----:B------:R-:W-:Y:S01]  /*16b20*/  @!P3 IMAD R51, R51, R17, R4 ;  /* 0x000000113333b224 */ /* 0x000fe200078e0204 */
[----:B------:R-:W-:Y:S04]  /*16b30*/  BSSY B1, `(.L_x_668) ;  /* 0x0000006000017945 */ /* 0x000fe80003800000 */
[----:B------:R0:W-:Y:S01]  /*16b40*/  @!P3 STG.E.U8 desc[UR56][R44.64+0xd1], R51 ;  /* 0x0000d1332c00b986 */ /* 0x0001e2000c101138 */
[----:B------:R-:W-:Y:S05]  /*16b50*/  @P1 BRA `(.L_x_669) ;  /* 0x00000000000c1947 */ /* 0x000fea0003800000 */
[----:B------:R-:W4:Y:S02]  /*16b60*/  LDG.E.U8 R16, desc[UR56][R14.64+0xd8] ;  /* 0x0000d8380e107981 */ /* 0x000f24000c1e1100 */
[----:B----4-:R-:W-:-:S05]  /*16b70*/  PRMT R5, R16, 0x8880, RZ ;  /* 0x0000888010057816 */ /* 0x010fca00000000ff */
[----:B------:R-:W-:-:S07]  /*16b80*/  IMAD R4, R5, R18, RZ ;  /* 0x0000001205047224 */ /* 0x000fce00078e02ff */
.L_x_669:
[----:B------:R-:W-:Y:S05]  /*16b90*/  BSYNC B1 ;  /* 0x0000000000017941 */ /* 0x000fea0003800000 */
.L_x_668:
[----:B------:R-:W-:Y:S01]  /*16ba0*/  ISETP.LT.OR P5, PT, R0, 0xda, !P5 ;  /* 0x000000da0000780c */ /* 0x000fe20006fa1670 */
[----:B----4-:R-:W-:Y:S01]  /*16bb0*/  @!P1 IMAD R5, R52, R17, R4 ;  /* 0x0000001134059224 */ /* 0x010fe200078e0204 */
[----:B------:R-:W-:Y:S01]  /*16bc0*/  BSSY B1, `(.L_x_670) ;  /* 0x000000c000017945 */ /* 0x000fe20003800000 */
[----:B------:R-:W-:Y:S02]  /*16bd0*/  IMAD.U32 R21, RZ, RZ, UR41 ;  /* 0x00000029ff157e24 */ /* 0x000fe4000f8e00ff */
[----:B------:R-:W-:Y:S01]  /*16be0*/  IMAD.U32 R41, RZ, RZ, UR40 ;  /* 0x00000028ff297e24 */ /* 0x000fe2000f8e00ff */
[----:B------:R4:W-:Y:S01]  /*16bf0*/  @!P1 STG.E.U8 desc[UR56][R22.64+0xd8], R5 ;  /* 0x0000d80516009986 */ /* 0x0009e2000c101138 */
[----:B------:R-:W-:Y:S01]  /*16c00*/  IMAD.U32 R43, RZ, RZ, UR41 ;  /* 0x00000029ff2b7e24 */ /* 0x000fe2000f8e00ff */
[----:B------:R-:W-:-:S04]  /*16c10*/  @!P2 IADD3 R20, P1, P3, R21, UR39, R2 ;  /* 0x000000271514ac10 */ /* 0x000fc8000fb3e002 */
[----:B------:R-:W-:Y:S02]  /*16c20*/  @!P2 IADD3.X R21, R41, UR38, R3, P1, P3 ;  /* 0x000000262915ac10 */ /* 0x000fe40008fe6403 */
[----:B------:R-:W-:Y:S01]  /*16c30*/  @!P4 IADD3 R40, P3, P1, R43, UR39, R2 ;  /* 0x000000272b28cc10 */ /* 0x000fe2000f97e002 */
[----:B------:R-:W-:-:S12]  /*16c40*/  @P5 BRA `(.L_x_671) ;  /* 0x00000000000c5947 */ /* 0x000fd80003800000 */
[----:B------:R-:W4:Y:S02]  /*16c50*/  LDG.E.U8 R16, desc[UR56][R14.64+0xd9] ;  /* 0x0000d9380e107981 */ /* 0x000f24000c1e1100 */
[----:B----4-:R-:W-:-:S05]  /*16c60*/  PRMT R5, R16, 0x8880, RZ ;  /* 0x0000888010057816 */ /* 0x010fca00000000ff */
[----:B------:R-:W-:-:S07]  /*16c70*/  IMAD R4, R5, R18, RZ ;  /* 0x0000001205047224 */ /* 0x000fce00078e02ff */
.L_x_671:
[----:B------:R-:W-:Y:S05]  /*16c80*/  BSYNC B1 ;  /* 0x0000000000017941 */ /* 0x000fea0003800000 */
.L_x_670:
[----:B------:R-:W-:Y:S01]  /*16c90*/  @!P5 IMAD R53, R53, R17, R4 ;  /* 0x000000113535d224 */ /* 0x000fe200078e0204 */
[----:B------:R-:W-:Y:S04]  /*16ca0*/  BSSY B1, `(.L_x_672) ;  /* 0x0000006000017945 */ /* 0x000fe80003800000 */
[----:B------:R0:W-:Y:S01]  /*16cb0*/  @!P5 STG.E.U8 desc[UR56][R22.64+0xd9], R53 ;  /* 0x0000d9351600d986 */ /* 0x0001e2000c101138 */
[----:B------:R-:W-:Y:S05]  /*16cc0*/  @P2 BRA `(.L_x_673) ;  /* 0x00000000000c2947 */ /* 0x000fea0003800000 */
[----:B-----5:R-:W4:Y:S02]  /*16cd0*/  LDG.E.U8 R16, desc[UR56][R12.64+0xd8] ;  /* 0x0000d8380c107981 */ /* 0x020f24000c1e1100 */
[----:B----4-:R-:W-:-:S05]  /*16ce0*/  PRMT R5, R16, 0x8880, RZ ;  /* 0x0000888010057816 */ /* 0x010fca00000000ff */
[----:B------:R-:W-:-:S07]  /*16cf0*/  IMAD R4, R5, R18, RZ ;  /* 0x0000001205047224 */ /* 0x000fce00078e02ff */
.L_x_673:
[----:B------:R-:W-:Y:S05]  /*16d00*/  BSYNC B1 ;  /* 0x0000000000017941 */ /* 0x000fea0003800000 */
.L_x_672:
[----:B----4-:R-:W-:Y:S01]  /*16d10*/  @!P2 IMAD R5, R54, R17, R4 ;  /* 0x000000113605a224 */ /* 0x010fe200078e0204 */
[----:B------:R-:W-:Y:S01]  /*16d20*/  BSSY B1, `(.L_x_674) ;  /* 0x0000007000017945 */ /* 0x000fe20003800000 */
[----:B------:R-:W-:-:S03]  /*16d30*/  IMAD.U32 R15, RZ, RZ, UR40 ;  /* 0x00000028ff0f7e24 */ /* 0x000fc6000f8e00ff */
[----:B------:R4:W-:Y:S01]  /*16d40*/  @!P2 STG.E.U8 desc[UR56][R20.64+0xd8], R5 ;  /* 0x0000d8051400a986 */ /* 0x0009e2000c101138 */
[----:B------:R-:W-:Y:S05]  /*16d50*/  @P4 BRA `(.L_x_675) ;  /* 0x00000000000c4947 */ /* 0x000fea0003800000 */
[----:B-----5:R-:W4:Y:S02]  /*16d60*/  LDG.E.U8 R16, desc[UR56][R12.64+0xd9] ;  /* 0x0000d9380c107981 */ /* 0x020f24000c1e1100 */
[----:B----4-:R-:W-:-:S05]  /*16d70*/  PRMT R5, R16, 0x8880, RZ ;  /* 0x0000888010057816 */ /* 0x010fca00000000ff */
[----:B------:R-:W-:-:S07]  /*16d80*/  IMAD R4, R5, R18, RZ ;  /* 0x0000001205047224 */ /* 0x000fce00078e02ff */
.L_x_675:
[----:B------:R-:W-:Y:S05]  /*16d90*/  BSYNC B1 ;  /* 0x0000000000017941 */ /* 0x000fea0003800000 */
.L_x_674:
[----:B------:R-:W-:Y:S01]  /*16da0*/  @!P4 IADD3.X R41, R15, UR38, R3, P3, P1 ;  /* 0x000000260f29cc10 */ /* 0x000fe20009fe2403 */
[----:B------:R-:W-:Y:S01]  /*16db0*/  @!P4 IMAD R55, R55, R17, R4 ;  /* 0x000000113737c224 */ /* 0x000fe200078e0204 */
[----:B------:R-:W-:Y:S01]  /*16dc0*/  LOP3.LUT P6, RZ, R19, 0x1, RZ, 0xc0, !PT ;  /* 0x0000000113ff7812 */ /* 0x000fe200078cc0ff */
[----:B------:R-:W-:Y:S01]  /*16dd0*/  BSSY B1, `(.L_x_676) ;  /* 0x0000008000017945 */ /* 0x000fe20003800000 */
[C---:B------:R-:W-:Y:S02]  /*16de0*/  ISETP.LT.OR P2, PT, R0.reuse, 0xc1, !P0 ;  /* 0x000000c10000780c */ /* 0x040fe40004741670 */
[----:B------:R0:W-:Y:S01]  /*16df0*/  @!P4 STG.E.U8 desc[UR56][R40.64+0xd9], R55 ;  /* 0x0000d9372800c986 */ /* 0x0001e2000c101138 */
[----:B------:R-:W-:-:S13]  /*16e00*/  ISETP.LT.OR P5, PT, R0, 0xc1, !P6 ;  /* 0x000000c10000780c */ /* 0x000fda00077a1670 */
[----:B0-----:R-:W-:Y:S05]  /*16e10*/  @P5 BRA `(.L_x_677) ;  /* 0x00000000000c5947 */ /* 0x001fea0003800000 */
[----:B------:R-:W4:Y:S02]  /*16e20*/  LDG.E.U8 R16, desc[UR56][R6.64+0xc0] ;  /* 0x0000c03806107981 */ /* 0x000f24000c1e1100 */
[----:B----4-:R-:W-:-:S05]  /*16e30*/  PRMT R5, R16, 0x8880, RZ ;  /* 0x0000888010057816 */ /* 0x010fca00000000ff */
[----:B------:R-:W-:-:S07]  /*16e40*/  IMAD R4, R5, R18, RZ ;  /* 0x0000001205047224 */ /* 0x000fce00078e02ff */
.L_x_677:
[----:B------:R-:W-:Y:S05]  /*16e50*/  BSYNC B1 ;  /* 0x0000000000017941 */ /* 0x000fea0003800000 */
.L_x_676:
[----:B------:R-:W-:Y:S01]  /*16e60*/  ISETP.LT.OR P3, PT, R0, 0xc2, !P6 ;  /* 0x000000c20000780c */ /* 0x000fe20007761670 */
[----:B----4-:R-:W-:Y:S01]  /*16e70*/  @!P5 IMAD R5, R24, R17, R4 ;  /* 0x000000111805d224 */ /* 0x010fe200078e0204 */
[----:B------:R-:W-:Y:S01]  /*16e80*/  BSSY B1, `(.L_x_678) ;  /* 0x000000a000017945 */ /* 0x000fe20003800000 */
[----:B-----5:R-:W-:Y:S01]  /*16e90*/  IMAD.U32 R13, RZ, RZ, UR41 ;  /* 0x00000029ff0d7e24 */ /* 0x020fe2000f8e00ff */
[----:B------:R-:W-:Y:S01]  /*16ea0*/  ISETP.LT.OR P1, PT, R0, 0xc2, !P0 ;  /* 0x000000c20000780c */ /* 0x000fe20004721670 */
[----:B------:R-:W-:Y:S01]  /*16eb0*/  IMAD.U32 R15, RZ, RZ, UR40 ;  /* 0x00000028ff0f7e24 */ /* 0x000fe2000f8e00ff */
[----:B------:R0:W-:Y:S02]  /*16ec0*/  @!P5 STG.E.U8 desc[UR56][R10.64+0xc0], R5 ;  /* 0x0000c0050a00d986 */ /* 0x0001e4000c101138 */
[----:B------:R-:W-:-:S05]  /*16ed0*/  @!P2 IADD3 R12, P4, P5, R13, UR43, R2 ;  /* 0x0000002b0d0cac10 */ /* 0x000fca000fd9e002 */
[----:B------:R-:W-:Y:S08]  /*16ee0*/  @P3 BRA `(.L_x_679) ;  /* 0x00000000000c3947 */ /* 0x000ff00003800000 */
[----:B------:R-:W0:Y:S02]  /*16ef0*/  LDG.E.U8 R16, desc[UR56][R6.64+0xc1] ;  /* 0x0000c13806107981 */ /* 0x000e24000c1e1100 */
[----:B0-----:R-:W-:-:S05]  /*16f00*/  PRMT R5, R16, 0x8880, RZ ;  /* 0x0000888010057816 */ /* 0x001fca00000000ff */
[----:B------:R-:W-:-:S07]  /*16f10*/  IMAD R4, R5, R18, RZ ;  /* 0x0000001205047224 */ /* 0x000fce00078e02ff */
.L_x_679:
[----:B------:R-:W-:Y:S05]  /*16f20*/  BSYNC B1 ;  /* 0x0000000000017941 */ /* 0x000fea0003800000 */
.L_x_678:
[----:B------:R-:W-:Y:S01]  /*16f30*/  @!P3 IMAD R25, R25, R17, R4 ;  /* 0x000000111919b224 */ /* 0x000fe200078e0204 */
[----:B------:R-:W-:Y:S01]  /*16f40*/  BSSY B1, `(.L_x_680) ;  /* 0x0000008000017945 */ /* 0x000fe20003800000 */
[----:B------:R-:W-:Y:S01]  /*16f50*/  IMAD.U32 R21, RZ, RZ, UR41 ;  /* 0x00000029ff157e24 */ /* 0x000fe2000f8e00ff */
[----:B------:R-:W-:Y:S02]  /*16f60*/  @!P2 IADD3.X R13, R15, UR42, R3, P4, P5 ;  /* 0x0000002a0f0dac10 */ /* 0x000fe4000a7ea403 */
[----:B------:R4:W-:Y:S01]  /*16f70*/  @!P3 STG.E.U8 desc[UR56][R10.64+0xc1], R25 ;  /* 0x0000c1190a00b986 */ /* 0x0009e2000c101138 */
[----:B------:R-:W-:Y:S05]  /*16f80*/  @P2 BRA `(.L_x_681) ;  /* 0x00000000000c2947 */ /* 0x000fea0003800000 */
[----:B------:R-:W0:Y:S02]  /*16f90*/  LDG.E.U8 R16, desc[UR56][R8.64+0xc0] ;  /* 0x0000c03808107981 */ /* 0x000e24000c1e1100 */
[----:B0-----:R-:W-:-:S05]  /*16fa0*/  PRMT R5, R16, 0x8880, RZ ;  /* 0x0000888010057816 */ /* 0x001fca00000000ff */
[----:B------:R-:W-:-:S07]  /*16fb0*/  IMAD R4, R5, R18, RZ ;  /* 0x0000001205047224 */ /* 0x000fce00078e02ff */
.L_x_681:
[----:B------:R-:W-:Y:S05]  /*16fc0*/  BSYNC B1 ;  /* 0x0000000000017941 */ /* 0x000fea0003800000 */
.L_x_680:
[----:B0-----:R-:W-:Y:S01]  /*16fd0*/  @!P2 IMAD R5, R26, R17, R4 ;  /* 0x000000111a05a224 */ /* 0x001fe200078e0204 */
[----:B------:R-:W-:Y:S01]  /*16fe0*/  @!P1 IADD3 R14, P3, P4, R21, UR43, R2 ;  /* 0x0000002b150e9c10 */ /* 0x000fe2000fc7e002 */
[----:B------:R-:W-:Y:S01]  /*16ff0*/  IMAD.U32 R15, RZ, RZ, UR40 ;  /* 0x00000028ff0f7e24 */ /* 0x000fe2000f8e00ff */
[----:B------:R-:W-:Y:S01]  /*17000*/  BSSY B1, `(.L_x_682) ;  /* 0x000000b000017945 */ /* 0x000fe20003800000 */
[C---:B------:R-:W-:Y:S01]  /*17010*/  ISETP.LT.OR P5, PT, R0.reuse, 0xc9, !P6 ;  /* 0x000000c90000780c */ /* 0x040fe200077a1670 */
[----:B------:R0:W-:Y:S01]  /*17020*/  @!P2 STG.E.U8 desc[UR56][R12.64+0xc0], R5 ;  /* 0x0000c0050c00a986 */ /* 0x0001e2000c101138 */
[C---:B------:R-:W-:Y:S02]  /*17030*/  ISETP.LT.OR P2, PT, R0.reuse, 0xca, !P6 ;  /* 0x000000ca0000780c */ /* 0x040fe40007741670 */
[----:B------:R-:W-:Y:S02]  /*17040*/  @!P1 IADD3.X R15, R15, UR42, R3, P3, P4 ;  /* 0x0000002a0f0f9c10 */ /* 0x000fe40009fe8403 */
[----:B------:R-:W-:-:S02]  /*17050*/  ISETP.LT.OR P3, PT, R0, 0xc9, !P0 ;  /* 0x000000c90000780c */ /* 0x000fc40004761670 */
[----:B------:R-:W-:Y:S01]  /*17060*/  ISETP.LT.OR P4, PT, R0, 0xca, !P0 ;  /* 0x000000ca0000780c */ /* 0x000fe20004781670 */
[----:B------:R-:W-:-:S12]  /*17070*/  @P1 BRA `(.L_x_683) ;  /* 0x00000000000c1947 */ /* 0x000fd80003800000 */
[----:B------:R-:W0:Y:S02]  /*17080*/  LDG.E.U8 R16, desc[UR56][R8.64+0xc1] ;  /* 0x0000c13808107981 */ /* 0x000e24000c1e1100 */
[----:B0-----:R-:W-:-:S05]  /*17090*/  PRMT R5, R16, 0x8880, RZ ;  /* 0x0000888010057816 */ /* 0x001fca00000000ff */
[----:B------:R-:W-:-:S07]  /*170a0*/  IMAD R4, R5, R18, RZ ;  /* 0x0000001205047224 */ /* 0x000fce00078e02ff */
.L_x_683:
[----:B------:R-:W-:Y:S05]  /*170b0*/  BSYNC B1 ;  /* 0x0000000000017941 */ /* 0x000fea0003800000 */
.L_x_682:
[----:B------:R-:W-:Y:S01]  /*170c0*/  @!P1 IMAD R27, R27, R17, R4 ;  /* 0x000000111b1b9224 */ /* 0x000fe200078e0204 */
[----:B------:R-:W-:Y:S04]  /*170d0*/  BSSY B1, `(.L_x_684) ;  /* 0x0000006000017945 */ /* 0x000fe80003800000 */
[----:B------:R0:W-:Y:S01]  /*170e0*/  @!P1 STG.E.U8 desc[UR56][R14.64+0xc1], R27 ;  /* 0x0000c11b0e009986 */ /* 0x0001e2000c101138 */
[----:B------:R-:W-:Y:S05]  /*170f0*/  @P5 BRA `(.L_x_685) ;  /* 0x00000000000c5947 */ /* 0x000fea0003800000 */
[----:B------:R-:W0:Y:S02]  /*17100*/  LDG.E.U8 R16, desc[UR56][R6.64+0xc8] ;  /* 0x0000c83806107981 */ /* 0x000e24000c1e1100 */
[----:B0-----:R-:W-:-:S05]  /*17110*/  PRMT R5, R16, 0x8880, RZ ;  /* 0x0000888010057816 */ /* 0x001fca00000000ff */
[----:B------:R-:W-:-:S07]  /*17120*/  IMAD R4, R5, R18, RZ ;  /* 0x0000001205047224 */ /* 0x000fce00078e02ff */
.L_x_685:
[----:B------:R-:W-:Y:S05]  /*17130*/  BSYNC B1 ;  /* 0x0000000000017941 */ /* 0x000fea0003800000 */
.L_x_684:
[----:B0-----:R-:W-:Y:S01]  /*17140*/  @!P5 IMAD R5, R28, R17, R4 ;  /* 0x000000111c05d224 */ /* 0x001fe200078e0204 */
[----:B------:R-:W-:Y:S01]  /*17150*/  BSSY B1, `(.L_x_686) ;  /* 0x0000007000017945 */ /* 0x000fe20003800000 */
[----:B------:R-:W-:-:S03]  /*17160*/  IMAD.U32 R13, RZ, RZ, UR41 ;  /* 0x00000029ff0d7e24 */ /* 0x000fc6000f8e00ff */
[----:B------:R0:W-:Y:S01]  /*17170*/  @!P5 STG.E.U8 desc[UR56][R10.64+0xc8], R5 ;  /* 0x0000c8050a00d986 */ /* 0x0001e2000c101138 */
[----:B------:R-:W-:Y:S05]  /*17180*/  @P2 BRA `(.L_x_687) ;  /* 0x00000000000c2947 */ /* 0x000fea0003800000 */
[----:B------:R-:W0:Y:S02]  /*17190*/  LDG.E.U8 R16, desc[UR56][R6.64+0xc9] ;  /* 0x0000c93806107981 */ /* 0x000e24000c1e1100 */
[----:B0-----:R-:W-:-:S05]  /*171a0*/  PRMT R5, R16, 0x8880, RZ ;  /* 0x0000888010057816 */ /* 0x001fca00000000ff */
[----:B------:R-:W-:-:S07]  /*171b0*/  IMAD R4, R5, R18, RZ ;  /* 0x0000001205047224 */ /* 0x000fce00078e02ff */
.L_x_687:
[----:B------:R-:W-:Y:S05]  /*171c0*/  BSYNC B1 ;  /* 0x0000000000017941 */ /* 0x000fea0003800000 */
.L_x_686:
[----:B------:R-:W-:Y:S01]  /*171d0*/  @!P2 IMAD R29, R29, R17, R4 ;  /* 0x000000111d1da224 */ /* 0x000fe200078e0204 */
[--C-:B------:R-:W-:Y:S01]  /*171e0*/  @!P3 IADD3 R12, P1, P5, R13, UR43, R2.reuse ;  /* 0x0000002b0d0cbc10 */ /* 0x100fe2000fd3e002 */
[----:B0-----:R-:W-:Y:S01]  /*171f0*/  IMAD.U32 R5, RZ, RZ, UR40 ;  /* 0x00000028ff057e24 */ /* 0x001fe2000f8e00ff */
[----:B------:R-:W-:Y:S01]  /*17200*/  BSSY B1, `(.L_x_688) ;  /* 0x000000b000017945 */ /* 0x000fe20003800000 */
[----:B------:R-:W-:Y:S01]  /*17210*/  IMAD.U32 R15, RZ, RZ, UR41 ;  /* 0x00000029ff0f7e24 */ /* 0x000fe2000f8e00ff */
[----:B------:R0:W-:Y:S01]  /*17220*/  @!P2 STG.E.U8 desc[UR56][R10.64+0xc9], R29 ;  /* 0x0000c91d0a00a986 */ /* 0x0001e2000c101138 */
[----:B------:R-:W-:Y:S01]  /*17230*/  ISETP.LT.OR P2, PT, R0, 0xd1, !P0 ;  /* 0x000000d10000780c */ /* 0x000fe20004741670 */
[----:B------:R-:W-:Y:S01]  /*17240*/  IMAD.U32 R21, RZ, RZ, UR40 ;  /* 0x00000028ff157e24 */ /* 0x000fe2000f8e00ff */
[----:B------:R-:W-:Y:S02]  /*17250*/  @!P3 IADD3.X R13, R5, UR42, R3, P1, P5 ;  /* 0x0000002a050dbc10 */ /* 0x000fe40008fea403 */
[----:B------:R-:W-:Y:S01]  /*17260*/  @!P4 IADD3 R14, P1, P5, R15, UR43, R2 ;  /* 0x0000002b0f0ecc10 */ /* 0x000fe2000fd3e002 */
[----:B------:R-:W-:-:S12]  /*17270*/  @P3 BRA `(.L_x_689) ;  /* 0x00000000000c3947 */ /* 0x000fd80003800000 */
[----:B------:R-:W5:Y:S02]  /*17280*/  LDG.E.U8 R16, desc[UR56][R8.64+0xc8] ;  /* 0x0000c83808107981 */ /* 0x000f64000c1e1100 */
[----:B-----5:R-:W-:-:S05]  /*17290*/  PRMT R5, R16, 0x8880, RZ ;  /* 0x0000888010057816 */ /* 0x020fca00000000ff */
[----:B------:R-:W-:-:S07]  /*172a0*/  IMAD R4, R5, R18, RZ ;  /* 0x0000001205047224 */ /* 0x000fce00078e02ff */
.L_x_689:
[----:B------:R-:W-:Y:S05]  /*172b0*/  BSYNC B1 ;  /* 0x0000000000017941 */ /* 0x000fea0003800000 */
.L_x_688:
[----:B------:R-:W-:Y:S01]  /*172c0*/  @!P3 IMAD R5, R30, R17, R4 ;  /* 0x000000111e05b224 */ /* 0x000fe200078e0204 */
[----:B------:R-:W-:Y:S01]  /*172d0*/  BSSY B1, `(.L_x_690) ;  /* 0x0000008000017945 */ /* 0x000fe20003800000 */
[----:B---3--:R-:W-:Y:S01]  /*172e0*/  IMAD.U32 R23, RZ, RZ, UR41 ;  /* 0x00000029ff177e24 */ /* 0x008fe2000f8e00ff */
[----:B------:R-:W-:Y:S02]  /*172f0*/  @!P4 IADD3.X R15, R21, UR42, R3, P1, P5 ;  /* 0x0000002a150fcc10 */ /* 0x000fe40008fea403 */
[----:B------:R3:W-:Y:S01]  /*17300*/  @!P3 STG.E.U8 desc[UR56][R12.64+0xc8], R5 ;  /* 0x0000c8050c00b986 */ /* 0x0007e2000c101138 */
[----:B------:R-:W-:Y:S05]  /*17310*/  @P4 BRA `(.L_x_691) ;  /* 0x00000000000c4947 */ /* 0x000fea0003800000 */
[----:B------:R-:W3:Y:S02]  /*17320*/  LDG.E.U8 R16, desc[UR56][R8.64+0xc9] ;  /* 0x0000c93808107981 */ /* 0x000ee4000c1e1100 */
[----:B---3--:R-:W-:-:S05]  /*17330*/  PRMT R5, R16, 0x8880, RZ ;  /* 0x0000888010057816 */ /* 0x008fca00000000ff */
[----:B------:R-:W-:-:S07]  /*17340*/  IMAD R4, R5, R18, RZ ;  /* 0x0000001205047224 */ /* 0x000fce00078e02ff */
.L_x_691:
[----:B------:R-:W-:Y:S05]  /*17350*/  BSYNC B1 ;  /* 0x0000000000017941 */ /* 0x000fea0003800000 */
.L_x_690:
[C---:B------:R-:W-:Y:S01]  /*17360*/  ISETP.LT.OR P5, PT, R0.reuse, 0xd1, !P6 ;  /* 0x000000d10000780c */ /* 0x040fe200077a1670 */
[----:B------:R-:W-:Y:S01]  /*17370*/  @!P4 IMAD R31, R31, R17, R4 ;  /* 0x000000111f1fc224 */ /* 0x000fe200078e0204 */
[----:B---3--:R-:W-:Y:S01]  /*17380*/  @!P2 IADD3 R12, P1, P3, R23, UR43, R2 ;  /* 0x0000002b170cac10 */ /* 0x008fe2000fb3e002 */
[----:B------:R-:W-:Y:S01]  /*17390*/  IMAD.U32 R5, RZ, RZ, UR40 ;  /* 0x00000028ff057e24 */ /* 0x000fe2000f8e00ff */
[----:B------:R-:W-:Y:S02]  /*173a0*/  BSSY B1, `(.L_x_692) ;  /* 0x000000a000017945 */ /* 0x000fe40003800000 */
[----:B------:R3:W-:Y:S01]  /*173b0*/  @!P4 STG.E.U8 desc[UR56][R14.64+0xc9], R31 ;  /* 0x0000c91f0e00c986 */ /* 0x0007e2000c101138 */
[C---:B------:R-:W-:Y:S02]  /*173c0*/  ISETP.LT.OR P4, PT, R0.reuse, 0xd2, !P6 ;  /* 0x000000d20000780c */ /* 0x040fe40007781670 */
[----:B------:R-:W-:Y:S02]  /*173d0*/  @!P2 IADD3.X R13, R5, UR42, R3, P1, P3 ;  /* 0x0000002a050dac10 */ /* 0x000fe40008fe6403 */
[----:B------:R-:W-:-:S02]  /*173e0*/  ISETP.LT.OR P3, PT, R0, 0xd2, !P0 ;  /* 0x000000d20000780c */ /* 0x000fc40004761670 */
[----:B------:R-:W-:Y:S01]  /*173f0*/  ISETP.LT.OR P1, PT, R0, 0xd9, !P0 ;  /* 0x000000d90000780c */ /* 0x000fe20004721670 */
[----:B------:R-:W-:-:S12]  /*17400*/  @P5 BRA `(.L_x_693) ;  /* 0x00000000000c5947 */ /* 0x000fd80003800000 */
[----:B------:R-:W5:Y:S02]  /*17410*/  LDG.E.U8 R16, desc[UR56][R6.64+0xd0] ;  /* 0x0000d03806107981 */ /* 0x000f64000c1e1100 */
[----:B-----5:R-:W-:-:S05]  /*17420*/  PRMT R5, R16, 0x8880, RZ ;  /* 0x0000888010057816 */ /* 0x020fca00000000ff */
[----:B------:R-:W-:-:S07]  /*17430*/  IMAD R4, R5, R18, RZ ;  /* 0x0000001205047224 */ /* 0x000fce00078e02ff */
.L_x_693:
[----:B------:R-:W-:Y:S05]  /*17440*/  BSYNC B1 ;  /* 0x0000000000017941 */ /* 0x000fea0003800000 */
.L_x_692:
[----:B------:R-:W-:Y:S01]  /*17450*/  @!P5 IMAD R5, R32, R17, R4 ;  /* 0x000000112005d224 */ /* 0x000fe200078e0204 */
[----:B------:R-:W-:Y:S04]  /*17460*/  BSSY B1, `(.L_x_694) ;  /* 0x0000006000017945 */ /* 0x000fe80003800000 */
[----:B------:R0:W-:Y:S01]  /*17470*/  @!P5 STG.E.U8 desc[UR56][R10.64+0xd0], R5 ;  /* 0x0000d0050a00d986 */ /* 0x0001e2000c101138 */
[----:B------:R-:W-:Y:S05]  /*17480*/  @P4 BRA `(.L_x_695) ;  /* 0x00000000000c4947 */ /* 0x000fea0003800000 */
[----:B------:R-:W0:Y:S02]  /*17490*/  LDG.E.U8 R16, desc[UR56][R6.64+0xd1] ;  /* 0x0000d13806107981 */ /* 0x000e24000c1e1100 */
[----:B0-----:R-:W-:-:S05]  /*174a0*/  PRMT R5, R16, 0x8880, RZ ;  /* 0x0000888010057816 */ /* 0x001fca00000000ff */
[----:B------:R-:W-:-:S07]  /*174b0*/  IMAD R4, R5, R18, RZ ;  /* 0x0000001205047224 */ /* 0x000fce00078e02ff */
.L_x_695:
[----:B------:R-:W-:Y:S05]  /*174c0*/  BSYNC B1 ;  /* 0x0000000000017941 */ /* 0x000fea0003800000 */
.L_x_694:
[----:B------:R-:W-:Y:S01]  /*174d0*/  @!P4 IMAD R33, R33, R17, R4 ;  /* 0x000000112121c224 */ /* 0x000fe200078e0204 */
[----:B------:R-:W-:Y:S04]  /*174e0*/  BSSY B1, `(.L_x_696) ;  /* 0x0000006000017945 */ /* 0x000fe80003800000 */
[----:B------:R0:W-:Y:S01]  /*174f0*/  @!P4 STG.E.U8 desc[UR56][R10.64+0xd1], R33 ;  /* 0x0000d1210a00c986 */ /* 0x0001e2000c101138 */
[----:B------:R-:W-:Y:S05]  /*17500*/  @P2 BRA `(.L_x_697) ;  /* 0x00000000000c2947 */ /* 0x000fea0003800000 */
[----:B------:R-:W0:Y:S02]  /*17510*/  LDG.E.U8 R16, desc[UR56][R8.64+0xd0] ;  /* 0x0000d03808107981 */ /* 0x000e24000c1e1100 */
[----:B0-----:R-:W-:-:S05]  /*17520*/  PRMT R5, R16, 0x8880, RZ ;  /* 0x0000888010057816 */ /* 0x001fca00000000ff */
[----:B------:R-:W-:-:S07]  /*17530*/  IMAD R4, R5, R18, RZ ;  /* 0x0000001205047224 */ /* 0x000fce00078e02ff */
.L_x_697:
[----:B------:R-:W-:Y:S05]  /*17540*/  BSYNC B1 ;  /* 0x0000000000017941 */ /* 0x000fea0003800000 */
.L_x_696:
[----:B---3--:R-:W-:Y:S01]  /*17550*/  IMAD.U32 R15, RZ, RZ, UR41 ;  /* 0x00000029ff0f7e24 */ /* 0x008fe2000f8e00ff */
[----:B------:R-:W-:Y:S01]  /*17560*/  BSSY B1, `(.L_x_698) ;  /* 0x000000e000017945 */ /* 0x000fe20003800000 */
[----:B0-----:R-:W-:Y:S02]  /*17570*/  @!P2 IMAD R5, R34, R17, R4 ;  /* 0x000000112205a224 */ /* 0x001fe400078e0204 */
[----:B------:R-:W-:Y:S01]  /*17580*/  IMAD.U32 R21, RZ, RZ, UR40 ;  /* 0x00000028ff157e24 */ /* 0x000fe2000f8e00ff */
[----:B------:R-:W-:Y:S01]  /*17590*/  @!P3 IADD3 R14, P4, P5, R15, UR43, R2 ;  /* 0x0000002b0f0ebc10 */ /* 0x000fe2000fd9e002 */
[----:B------:R-:W-:Y:S01]  /*175a0*/  IMAD.U32 R23, RZ, RZ, UR41 ;  /* 0x00000029ff177e24 */ /* 0x000fe2000f8e00ff */
[----:B------:R0:W-:Y:S01]  /*175b0*/  @!P2 STG.E.U8 desc[UR56][R12.64+0xd0], R5 ;  /* 0x0000d0050c00a986 */ /* 0x0001e2000c101138 */
[----:B------:R-:W-:Y:S02]  /*175c0*/  ISETP.LT.OR P2, PT, R0, 0xd9, !P6 ;  /* 0x000000d90000780c */ /* 0x000fe40007741670 */
[----:B------:R-:W-:-:S02]  /*175d0*/  @!P3 IADD3.X R15, R21, UR42, R3, P4, P5 ;  /* 0x0000002a150fbc10 */ /* 0x000fc4000a7ea403 */
[----:B------:R-:W-:Y:S02]  /*175e0*/  ISETP.LT.OR P6, PT, R0, 0xda, !P6 ;  /* 0x000000da0000780c */ /* 0x000fe400077c1670 */
[----:B------:R-:W-:Y:S01]  /*175f0*/  @!P1 IADD3 R20, P4, P5, R23, UR43, R2 ;  /* 0x0000002b17149c10 */ /* 0x000fe2000fd9e002 */
[----:B------:R-:W-:-:S12]  /*17600*/  @P3 BRA `(.L_x_699) ;  /* 0x00000000000c3947 */ /* 0x000fd80003800000 */
[----:B------:R-:W0:Y:S02]  /*17610*/  LDG.E.U8 R16, desc[UR56][R8.64+0xd1] ;  /* 0x0000d13808107981 */ /* 0x000e24000c1e1100 */
[----:B0-----:R-:W-:-:S05]  /*17620*/  PRMT R5, R16, 0x8880, RZ ;  /* 0x0000888010057816 */ /* 0x001fca00000000ff */
[----:B------:R-:W-:-:S07]  /*17630*/  IMAD R4, R5, R18, RZ ;  /* 0x0000001205047224 */ /* 0x000fce00078e02ff */
.L_x_699:
[----:B------:R-:W-:Y:S05]  /*17640*/  BSYNC B1 ;  /* 0x0000000000017941 */ /* 0x000fea0003800000 */
.L_x_698:
[----:B------:R-:W-:Y:S01]  /*17650*/  @!P3 IMAD R35, R35, R17, R4 ;  /* 0x000000112323b224 */ /* 0x000fe200078e0204 */
[----:B------:R-:W-:Y:S04]  /*17660*/  BSSY B1, `(.L_x_700) ;  /* 0x0000006000017945 */ /* 0x000fe80003800000 */
[----:B------:R3:W-:Y:S01]  /*17670*/  @!P3 STG.E.U8 desc[UR56][R14.64+0xd1], R35 ;  /* 0x0000d1230e00b986 */ /* 0x0007e2000c101138 */
[----:B------:R-:W-:Y:S05]  /*17680*/  @P2 BRA `(.L_x_701) ;  /* 0x00000000000c2947 */ /* 0x000fea0003800000 */
[----:B------:R-:W0:Y:S02]  /*17690*/  LDG.E.U8 R16, desc[UR56][R6.64+0xd8] ;  /* 0x0000d83806107981 */ /* 0x000e24000c1e1100 */
[----:B0-----:R-:W-:-:S05]  /*176a0*/  PRMT R5, R16, 0x8880, RZ ;  /* 0x0000888010057816 */ /* 0x001fca00000000ff */
[----:B------:R-:W-:-:S07]  /*176b0*/  IMAD R4, R5, R18, RZ ;  /* 0x0000001205047224 */ /* 0x000fce00078e02ff */
.L_x_701:
[----:B------:R-:W-:Y:S05]  /*176c0*/  BSYNC B1 ;  /* 0x0000000000017941 */ /* 0x000fea0003800000 */
.L_x_700:
        /* <DEDUP_REMOVED lines=8> */
.L_x_703:
[----:B------:R-:W-:Y:S05]  /*17750*/  BSYNC B1 ;  /* 0x0000000000017941 */ /* 0x000fea0003800000 */
.L_x_702:
[----:B------:R-:W-:Y:S01]  /*17760*/  @!P6 IMAD R37, R37, R17, R4 ;  /* 0x000000112525e224 */ /* 0x000fe200078e0204 */
[----:B------:R-:W-:Y:S01]  /*17770*/  BSSY B1, `(.L_x_704) ;  /* 0x0000007000017945 */ /* 0x000fe20003800000 */
[----:B------:R-:W-:-:S03]  /*17780*/  @!P1 IADD3.X R21, R13, UR42, R3, P4, P5 ;  /* 0x0000002a0d159c10 */ /* 0x000fc6000a7ea403 */
[----:B------:R0:W-:Y:S01]  /*17790*/  @!P6 STG.E.U8 desc[UR56][R10.64+0xd9], R37 ;  /* 0x0000d9250a00e986 */ /* 0x0001e2000c101138 */
[----:B------:R-:W-:Y:S05]  /*177a0*/  @P1 BRA `(.L_x_705) ;  /* 0x00000000000c1947 */ /* 0x000fea0003800000 */
[----:B------:R-:W0:Y:S02]  /*177b0*/  LDG.E.U8 R16, desc[UR56][R8.64+0xd8] ;  /* 0x0000d83808107981 */ /* 0x000e24000c1e1100 */
[----:B0-----:R-:W-:-:S05]  /*177c0*/  PRMT R5, R16, 0x8880, RZ ;  /* 0x0000888010057816 */ /* 0x001fca00000000ff */
[----:B------:R-:W-:-:S07]  /*177d0*/  IMAD R4, R5, R18, RZ ;  /* 0x0000001205047224 */ /* 0x000fce00078e02ff */
.L_x_705:
[----:B------:R-:W-:Y:S05]  /*177e0*/  BSYNC B1 ;  /* 0x0000000000017941 */ /* 0x000fea0003800000 */
.L_x_704:
[----:B0-----:R-:W-:Y:S01]  /*177f0*/  @!P1 IMAD R5, R38, R17, R4 ;  /* 0x0000001126059224 */ /* 0x001fe200078e0204 */
[----:B------:R-:W-:Y:S01]  /*17800*/  ISETP.LT.OR P0, PT, R0, 0xda, !P0 ;  /* 0x000000da0000780c */ /* 0x000fe20004701670 */
[----:B------:R-:W-:Y:S03]  /*17810*/  BSSY B1, `(.L_x_706) ;  /* 0x0000006000017945 */ /* 0x000fe60003800000 */
[----:B------:R0:W-:Y:S09]  /*17820*/  @!P1 STG.E.U8 desc[UR56][R20.64+0xd8], R5 ;  /* 0x0000d80514009986 */ /* 0x0001f2000c101138 */
[----:B------:R-:W-:Y:S05]  /*17830*/  @P0 BRA `(.L_x_707) ;  /* 0x00000000000c0947 */ /* 0x000fea0003800000 */
[----:B------:R-:W0:Y:S02]  /*17840*/  LDG.E.U8 R16, desc[UR56][R8.64+0xd9] ;  /* 0x0000d93808107981 */ /* 0x000e24000c1e1100 */
[----:B0-----:R-:W-:-:S05]  /*17850*/  PRMT R5, R16, 0x8880, RZ ;  /* 0x0000888010057816 */ /* 0x001fca00000000ff */
[----:B------:R-:W-:-:S07]  /*17860*/  IMAD R4, R5, R18, RZ ;  /* 0x0000001205047224 */ /* 0x000fce00078e02ff */
.L_x_707:
[----:B------:R-:W-:Y:S05]  /*17870*/  BSYNC B1 ;  /* 0x0000000000017941 */ /* 0x000fea0003800000 */
.L_x_706:
[----:B------:R-:W-:Y:S01]  /*17880*/  IMAD R39, R39, R17, R4 ;  /* 0x0000001127277224 */ /* 0x000fe200078e0204 */
[----:B------:R-:W-:Y:S06]  /*17890*/  @P0 BRA `(.L_x_708) ;  /* 0x0000007c00a80947 */ /* 0x000fec0003800000 */
[----:B0-----:R-:W-:Y:S02]  /*178a0*/  IMAD.U32 R5, RZ, RZ, UR41 ;  /* 0x00000029ff057e24 */ /* 0x001fe4000f8e00ff */
[----:B------:R-:W-:-:S03]  /*178b0*/  IMAD.U32 R7, RZ, RZ, UR40 ;  /* 0x00000028ff077e24 */ /* 0x000fc6000f8e00ff */
[----:B------:R-:W-:-:S04]  /*178c0*/  IADD3 R2, P0, P1, R5, UR43, R2 ;  /* 0x0000002b05027c10 */ /* 0x000fc8000f91e002 */
[----:B------:R-:W-:-:S05]  /*178d0*/  IADD3.X R3, R7, UR42, R3, P0, P1 ;  /* 0x0000002a07037c10 */ /* 0x000fca00087e2403 */
[----:B------:R0:W-:Y:S01]  /*178e0*/  STG.E.U8 desc[UR56][R2.64+0xd9], R39 ;  /* 0x0000d92702007986 */ /* 0x0001e2000c101138 */
[----:B------:R-:W-:Y:S05]  /*178f0*/  BRA `(.L_x_708) ;  /* 0x0000007c00907947 */ /* 0x000fea0003800000 */
.L_x_35:
[----:B------:R-:W2:Y:S01]  /*17900*/  LDL.LU R6, [R1+0x1c0] ;  /* 0x0001c00001067983 */ /* 0x000ea20000300800 */
[----:B------:R-:W-:-:S03]  /*17910*/  ULDC.64 UR4, c[0x0][0x5c0] ;  /* 0x0001700000047ab9 */ /* 0x000fc60000000a00 */
[----:B------:R-:W3:Y:S04]  /*17920*/  LDL.LU R7, [R1+0x1c4] ;  /* 0x0001c40001077983 */ /* 0x000ee80000300800 */
[----:B------:R-:W4:Y:S04]  /*17930*/  LDL.LU R233, [R1+0x1d0] ;  /* 0x0001d00001e97983 */ /* 0x000f280000300800 */
[----:B------:R-:W5:Y:S04]  /*17940*/  LDL.LU R232, [R1+0x1d4] ;  /* 0x0001d40001e87983 */ /* 0x000f680000300800 */
        /* <DEDUP_REMOVED lines=12> */
[----:B------:R0:W-:Y:S04]  /*17a10*/  STL.64 [R1+0x400], R140 ;  /* 0x0004008c01007387 */ /* 0x0001e80000100a00 */
[----:B0-----:R-:W4:Y:S04]  /*17a20*/  LDL.LU R140, [R1+0x1c8] ;  /* 0x0001c800018c7983 */ /* 0x001f280000300800 */
[----:B------:R-:W5:Y:S01]  /*17a30*/  LDL.LU R141, [R1+0x1cc] ;  /* 0x0001cc00018d7983 */ /* 0x000f620000300800 */
[----:B------:R-:W-:-:S02]  /*17a40*/  ISETP.GE.AND P6, PT, R234, 0x1, PT ;  /* 0x00000001ea00780c */ /* 0x000fc40003fc6270 */
[----:B------:R-:W-:Y:S02]  /*17a50*/  IADD3 R2, P1, R4, UR4, RZ ;  /* 0x0000000404027c10 */ /* 0x000fe4000ff3e0ff */
[----:B------:R-:W-:Y:S01]  /*17a60*/  ISETP.GE.AND P4, PT, R234, 0x89, PT ;  /* 0x00000089ea00780c */ /* 0x000fe20003f86270 */
[----:B------:R-:W-:Y:S01]  /*17a70*/  IMAD.U32 R236, RZ, RZ, UR41 ;  /* 0x00000029ffec7e24 */ /* 0x000fe2000f8e00ff */
[----:B------:R-:W-:Y:S01]  /*17a80*/  ISETP.LT.OR P0, PT, R0, 0x1, !P6 ;  /* 0x000000010000780c */ /* 0x000fe20007701670 */
[----:B------:R-:W-:Y:S01]  /*17a90*/  STL.64 [R1+0x3f8], R142 ;  /* 0x0003f88e01007387 */ /* 0x000fe20000100a00 */
[----:B------:R-:W-:Y:S02]  /*17aa0*/  IADD3.X R3, R8, UR5, RZ, P1, !PT ;  /* 0x0000000508037c10 */ /* 0x000fe40008ffe4ff */
[----:B------:R-:W-:Y:S01]  /*17ab0*/  ISETP.LT.OR P5, PT, R0, 0x9, !P4 ;  /* 0x000000090000780c */ /* 0x000fe200067a1670 */
[----:B------:R-:W-:Y:S01]  /*17ac0*/  STL.64 [R1+0x3f0], R144 ;  /* 0x0003f09001007387 */ /* 0x000fe20000100a00 */
[----:B------:R-:W-:-:S03]  /*17ad0*/  LOP3.LUT R5, R5, 0xff7fffff, RZ, 0xc0, !PT ;  /* 0xff7fffff05057812 */ /* 0x000fc600078ec0ff */
[----:B------:R-:W-:Y:S04]  /*17ae0*/  STL.64 [R1+0x3e8], R146 ;  /* 0x0003e89201007387 */ /* 0x000fe80000100a00 */
[----:B------:R-:W-:Y:S04]  /*17af0*/  STL.64 [R1+0x3e0], R148 ;  /* 0x0003e09401007387 */ /* 0x000fe80000100a00 */
[----:B------:R-:W-:Y:S01]  /*17b00*/  @P5 LOP3.LUT R5, R5, 0x800000, RZ, 0xfc, !PT ;  /* 0x0080000005055812 */ /* 0x000fe200078efcff */
[----:B------:R-:W-:Y:S04]  /*17b10*/  STL.64 [R1+0x3d8], R150 ;  /* 0x0003d89601007387 */ /* 0x000fe80000100a00 */
[----:B------:R-:W-:Y:S04]  /*17b20*/  STL.64 [R1+0x3d0], R120 ;  /* 0x0003d07801007387 */ /* 0x000fe80000100a00 */
[----:B------:R0:W-:Y:S04]  /*17b30*/  STL.64 [R1+0x3c8], R122 ;  /* 0x0003c87a01007387 */ /* 0x0001e80000100a00 */
[----:B0-----:R-:W5:Y:S01]  /*17b40*/  LDL.LU R122, [R1+0x180] ;  /* 0x00018000017a7983 */ /* 0x001f620000300800 */
[----:B------:R-:W-:-:S03]  /*17b50*/  LOP3.LUT R5, R5, 0xffdfffff, RZ, 0xc0, !PT ;  /* 0xffdfffff05057812 */ /* 0x000fc600078ec0ff */
        /* <DEDUP_REMOVED lines=43> */
[----:B--2---:R-:W-:-:S03]  /*17e10*/  @!P0 IMAD R6, R6, R17, RZ ;  /* 0x0000001106068224 */ /* 0x004fc600078e02ff */
[----:B------:R-:W-:Y:S04]  /*17e20*/  STL.64 [R1+0x268], R50 ;  /* 0x0002683201007387 */ /* 0x000fe80000100a00 */
[----:B------:R3:W-:Y:S01]  /*17e30*/  @!P0 STG.E.U8 desc[UR56][R2.64], R6 ;  /* 0x0000000602008986 */ /* 0x0007e2000c101138 */
[----:B------:R-:W-:-:S03]  /*17e40*/  ISETP.LT.OR P0, PT, R0, 0x2, !P6 ;  /* 0x000000020000780c */ /* 0x000fc60007701670 */
[----:B------:R-:W-:Y:S04]  /*17e50*/  STL.64 [R1+0x260], R52 ;  /* 0x0002603401007387 */ /* 0x000fe80000100a00 */
[----:B------:R-:W-:Y:S04]  /*17e60*/  STL.64 [R1+0x258], R54 ;  /* 0x0002583601007387 */ /* 0x000fe80000100a00 */
[----:B------:R-:W-:Y:S02]  /*17e70*/  STL.64 [R1+0x250], R24 ;  /* 0x0002501801007387 */ /* 0x000fe40000100a00 */
[----:B---3--:R-:W-:-:S02]  /*17e80*/  @!P0 IMAD R6, R7, R17, RZ ;  /* 0x0000001107068224 */ /* 0x008fc400078e02ff */
[----:B------:R-:W-:Y:S04]  /*17e90*/  STL.64 [R1+0x248], R26 ;  /* 0x0002481a01007387 */ /* 0x000fe80000100a00 */
[----:B------:R0:W-:Y:S01]  /*17ea0*/  @!P0 STG.E.U8 desc[UR56][R2.64+0x1], R6 ;  /* 0x0000010602008986 */ /* 0x0001e2000c101138 */
[----:B------:R-:W-:-:S03]  /*17eb0*/  ISETP.GE.AND P0, PT, R234, 0x9, PT ;  /* 0x00000009ea00780c */ /* 0x000fc60003f06270 */
[----:B------:R-:W-:Y:S01]  /*17ec0*/  STL.64 [R1+0x240], R28 ;  /* 0x0002401c01007387 */ /* 0x000fe20000100a00 */
[C---:B------:R-:W-:Y:S02]  /*17ed0*/  ISETP.LT.OR P1, PT, R0.reuse, 0x1, !P0 ;  /* 0x000000010000780c */ /* 0x040fe40004721670 */
[----:B------:R-:W-:Y:S01]  /*17ee0*/  ISETP.LT.OR P2, PT, R0, 0x2, !P0 ;  /* 0x000000020000780c */ /* 0x000fe20004741670 */
[----:B------:R-:W-:Y:S04]  /*17ef0*/  STL.64 [R1+0x238], R30 ;  /* 0x0002381e01007387 */ /* 0x000fe80000100a00 */
[----:B------:R-:W-:Y:S02]  /*17f00*/  STL.64 [R1+0x230], R32 ;  /* 0x0002302001007387 */ /* 0x000fe40000100a00 */
[----:B------:R-:W-:-:S02]  /*17f10*/  @P0 LOP3.LUT R5, R5, 0x200000, RZ, 0xfc, !PT ;  /* 0x0020000005050812 */ /* 0x000fc400078efcff */
[----:B------:R-:W-:Y:S02]  /*17f20*/  STL.64 [R1+0x228], R34 ;  /* 0x0002282201007387 */ /* 0x000fe40000100a00 */
[----:B0-----:R-:W-:Y:S02]  /*17f30*/  @!P1 IADD3 R6, P3, R2, UR41, RZ ;  /* 0x0000002902069c10 */ /* 0x001fe4000ff7e0ff */
[----:B------:R-:W-:Y:S02]  /*17f40*/  STL.64 [R1+0x220], R36 ;  /* 0x0002202401007387 */ /* 0x000fe40000100a00 */
[----:B------:R-:W-:Y:S02]  /*17f50*/  @!P1 IADD3.X R7, R3, UR40, RZ, P3, !PT ;  /* 0x0000002803079c10 */ /* 0x000fe40009ffe4ff */
[----:B------:R-:W-:Y:S01]  /*17f60*/  STL.64 [R1+0x218], R38 ;  /* 0x0002182601007387 */ /* 0x000fe20000100a00 */
[----:B----4-:R-:W-:-:S05]  /*17f70*/  @!P1 IMAD R8, R140, R17, RZ ;  /* 0x000000118c089224 */ /* 0x010fca00078e02ff */
[----:B------:R0:W-:Y:S02]  /*17f80*/  @!P1 STG.E.U8 desc[UR56][R6.64], R8 ;  /* 0x0000000806009986 */ /* 0x0001e4000c101138 */
[----:B0-----:R-:W-:Y:S01]  /*17f90*/  @!P2 IADD3 R6, P1, R2, UR41, RZ ;  /* 0x000000290206ac10 */ /* 0x001fe2000ff3e0ff */
[----:B-----5:R-:W-:-:S03]  /*17fa0*/  @!P2 IMAD R8, R141, R17, RZ ;  /* 0x000000118d08a224 */ /* 0x020fc600078e02ff */
[----:B------:R-:W-:Y:S02]  /*17fb0*/  @!P2 IADD3.X R7, R3, UR40, RZ, P1, !PT ;  /* 0x000000280307ac10 */ /* 0x000fe40008ffe4ff */
[----:B------:R-:W-:-:S03]  /*17fc0*/  ISETP.LT.OR P1, PT, R0, 0x9, !P6 ;  /* 0x000000090000780c */ /* 0x000fc60007721670 */
[----:B------:R0:W-:Y:S01]  /*17fd0*/  @!P2 STG.E.U8 desc[UR56][R6.64+0x1], R8 ;  /* 0x000001080600a986 */ /* 0x0001e2000c101138 */
[----:B------:R-:W-:-:S09]  /*17fe0*/  ISETP.LT.OR P2, PT, R0, 0xa, !P6 ;  /* 0x0000000a0000780c */ /* 0x000fd20007741670 */
[----:B0-----:R-:W-:-:S05]  /*17ff0*/  @!P1 IMAD R6, R233, R17, RZ ;  /* 0x00000011e9069224 */ /* 0x001fca00078e02ff */
[----:B------:R0:W-:Y:S02]  /*18000*/  @!P1 STG.E.U8 desc[UR56][R2.64+0x8], R6 ;  /* 0x0000080602009986 */ /* 0x0001e4000c101138 */
[----:B0-----:R-:W-:Y:S02]  /*18010*/  @!P2 IMAD R6, R232, R17, RZ ;  /* 0x00000011e806a224 */ /* 0x001fe400078e02ff */
[----:B------:R-:W-:-:S03]  /*18020*/  IMAD.U32 R232, RZ, RZ, UR41 ;  /* 0x00000029ffe87e24 */ /* 0x000fc6000f8e00ff */
[----:B------:R0:W-:Y:S01]  /*18030*/  @!P2 STG.E.U8 desc[UR56][R2.64+0x9], R6 ;  /* 0x000009060200a986 */ /* 0x0001e2000c101138 */
[----:B------:R-:W-:Y:S02]  /*18040*/  ISETP.LT.OR P2, PT, R0, 0xa, !P4 ;  /* 0x0000000a0000780c */ /* 0x000fe40006741670 */
[----:B------:R-:W-:Y:S01]  /*18050*/  @!P5 IADD3 R232, P1, P3, R232, UR39, R2 ;  /* 0x00000027e8e8dc10 */ /* 0x000fe2000fb3e002 */
[----:B0-----:R-:W-:-:S05]  /*18060*/  IMAD.U32 R6, RZ, RZ, UR40 ;  /* 0x00000028ff067e24 */ /* 0x001fca000f8e00ff */
[----:B------:R-:W-:-:S05]  /*18070*/  @!P5 IADD3.X R233, R6, UR38, R3, P1, P3 ;  /* 0x0000002606e9dc10 */ /* 0x000fca0008fe6403 */
[----:B------:R-:W-:Y:S02]  /*18080*/  @!P2 IADD3 R236, P1, P3, R236, UR39, R2 ;  /* 0x00000027ececac10 */ /* 0x000fe4000fb3e002 */
[----:B------:R-:W-:Y:S02]  /*18090*/  ISETP.LT.OR P5, PT, R0, 0x11, !P4 ;  /* 0x000000110000780c */ /* 0x000fe400067a1670 */
[----:B------:R-:W-:Y:S02]  /*180a0*/  @!P2 IADD3.X R237, R6, UR38, R3, P1, P3 ;  /* 0x0000002606edac10 */ /* 0x000fe40008fe6403 */
[----:B------:R-:W-:-:S13]  /*180b0*/  ISETP.LT.OR P3, PT, R0, 0x9, !P0 ;  /* 0x000000090000780c */ /* 0x000fda0004761670 */
[----:B------:R-:W-:Y:S01]  /*180c0*/  @!P3 IADD3 R6, P1, R2, UR41, RZ ;  /* 0x000000290206bc10 */ /* 0x000fe2000ff3e0ff */
[----:B------:R-:W-:-:S03]  /*180d0*/  @!P3 IMAD R8, R23, R17, RZ ;  /* 0x000000111708b224 */ /* 0x000fc600078e02ff */
[----:B------:R-:W-:Y:S02]  /*180e0*/  @!P3 IADD3.X R7, R3, UR40, RZ, P1, !PT ;  /* 0x000000280307bc10 */ /* 0x000fe40008ffe4ff */
[----:B------:R-:W-:-:S03]  /*180f0*/  ISETP.LT.OR P1, PT, R0, 0xa, !P0 ;  /* 0x0000000a0000780c */ /* 0x000fc60004721670 */
[----:B------:R0:W-:Y:S10]  /*18100*/  @!P3 STG.E.U8 desc[UR56][R6.64+0x8], R8 ;  /* 0x000008080600b986 */ /* 0x0001f4000c101138 */
[----:B0-----:R-:W-:Y:S01]  /*18110*/  @!P1 IADD3 R6, P3, R2, UR41, RZ ;  /* 0x0000002902069c10 */ /* 0x001fe2000ff7e0ff */
[----:B------:R-:W-:-:S02]  /*18120*/  @!P1 IMAD R8, R22, R17, RZ ;  /* 0x0000001116089224 */ /* 0x000fc400078e02ff */
[----:B------:R-:W-:Y:S01]  /*18130*/  IMAD.U32 R22, RZ, RZ, UR41 ;  /* 0x00000029ff167e24 */ /* 0x000fe2000f8e00ff */
[----:B------:R-:W-:-:S05]  /*18140*/  @!P1 IADD3.X R7, R3, UR40, RZ, P3, !PT ;  /* 0x0000002803079c10 */ /* 0x000fca0009ffe4ff */
[----:B------:R0:W-:Y:S01]  /*18150*/  @!P1 STG.E.U8 desc[UR56][R6.64+0x9], R8 ;  /* 0x0000090806009986 */ /* 0x0001e2000c101138 */
[----:B------:R-:W-:Y:S01]  /*18160*/  @!P5 IADD3 R22, P1, P3, R22, UR39, R2 ;  /* 0x000000271616dc10 */ /* 0x000fe2000fb3e002 */
[----:B0-----:R-:W-:-:S05]  /*18170*/  IMAD.U32 R6, RZ, RZ, UR40 ;  /* 0x00000028ff067e24 */ /* 0x001fca000f8e00ff */
[----:B------:R-:W-:Y:S02]  /*18180*/  @!P5 IADD3.X R23, R6, UR38, R3, P1, P3 ;  /* 0x000000260617dc10 */ /* 0x000fe40008fe6403 */
[C---:B------:R-:W-:Y:S02]  /*18190*/  ISETP.LT.OR P1, PT, R0.reuse, 0x11, !P6 ;  /* 0x000000110000780c */ /* 0x040fe40007721670 */
[----:B------:R-:W-:-:S11]  /*181a0*/  ISETP.LT.OR P5, PT, R0, 0x12, !P4 ;  /* 0x000000120000780c */ /* 0x000fd600067a1670 */
[----:B------:R-:W-:-:S05]  /*181b0*/  @!P1 IMAD R6, R15, R17, RZ ;  /* 0x000000110f069224 */ /* 0x000fca00078e02ff */
[----:B------:R0:W-:Y:S01]  /*181c0*/  @!P1 STG.E.U8 desc[UR56][R2.64+0x10], R6 ;  /* 0x0000100602009986 */ /* 0x0001e2000c101138 */
[----:B------:R-:W-:-:S13]  /*181d0*/  ISETP.LT.OR P1, PT, R0, 0x12, !P6 ;  /* 0x000000120000780c */ /* 0x000fda0007721670 */
[----:B0-----:R-:W-:Y:S02]  /*181e0*/  @!P1 IMAD R6, R14, R17, RZ ;  /* 0x000000110e069224 */ /* 0x001fe400078e02ff */
[----:B------:R-:W-:-:S03]  /*181f0*/  IMAD.U32 R14, RZ, RZ, UR41 ;  /* 0x00000029ff0e7e24 */ /* 0x000fc6000f8e00ff */
[----:B------:R0:W-:Y:S02]  /*18200*/  @!P1 STG.E.U8 desc[UR56][R2.64+0x11], R6 ;  /* 0x0000110602009986 */ /* 0x0001e4000c101138 */
[----:B------:R-:W-:Y:S01]  /*18210*/  @!P5 IADD3 R14, P1, P3, R14, UR39, R2 ;  /* 0x000000270e0edc10 */ /* 0x000fe2000fb3e002 */
[----:B0-----:R-:W-:-:S05]  /*18220*/  IMAD.U32 R6, RZ, RZ, UR40 ;  /* 0x00000028ff067e24 */ /* 0x001fca000f8e00ff */
[----:B------:R-:W-:Y:S02]  /*18230*/  @!P5 IADD3.X R15, R6, UR38, R3, P1, P3 ;  /* 0x00000026060fdc10 */ /* 0x000fe40008fe6403 */
[C---:B------:R-:W-:Y:S02]  /*18240*/  ISETP.LT.OR P1, PT, R0.reuse, 0x11, !P0 ;  /* 0x000000110000780c */ /* 0x040fe40004721670 */
[----:B------:R-:W-:-:S11]  /*18250*/  ISETP.LT.OR P5, PT, R0, 0x19, !P4 ;  /* 0x000000190000780c */ /* 0x000fd600067a1670 */
[----:B------:R-:W-:Y:S01]  /*18260*/  @!P1 IADD3 R6, P3, R2, UR41, RZ ;  /* 0x0000002902069c10 */ /* 0x000fe2000ff7e0ff */
[----:B------:R-:W-:-:S03]  /*18270*/  @!P1 IMAD R8, R13, R17, RZ ;  /* 0x000000110d089224 */ /* 0x000fc600078e02ff */
[----:B------:R-:W-:-:S05]  /*18280*/  @!P1 IADD3.X R7, R3, UR40, RZ, P3, !PT ;  /* 0x0000002803079c10 */ /* 0x000fca0009ffe4ff */
[----:B------:R0:W-:Y:S01]  /*18290*/  @!P1 STG.E.U8 desc[UR56][R6.64+0x10], R8 ;  /* 0x0000100806009986 */ /* 0x0001e2000c101138 */
[----:B------:R-:W-:-:S13]  /*182a0*/  ISETP.LT.OR P1, PT, R0, 0x12, !P0 ;  /* 0x000000120000780c */ /* 0x000fda0004721670 */
[----:B0-----:R-:W-:Y:S01]  /*182b0*/  @!P1 IADD3 R6, P3, R2, UR41, RZ ;  /* 0x0000002902069c10 */ /* 0x001fe2000ff7e0ff */
[----:B------:R-:W-:Y:S02]  /*182c0*/  @!P1 IMAD R8, R12, R17, RZ ;  /* 0x000000110c089224 */ /* 0x000fe400078e02ff */
        /* <DEDUP_REMOVED lines=17> */
[----:B------:R-:W-:-:S13]  /*183e0*/  ISETP.LT.OR P1, PT, R0, 0x19, !P0 ;  /* 0x000000190000780c */ /* 0x000fda0004721670 */
[----:B------:R-:W-:Y:S01]  /*183f0*/  @!P1 IMAD R8, R235, R17, RZ ;  /* 0x00000011eb089224 */ /* 0x000fe200078e02ff */
[----:B------:R-:W-:Y:S01]  /*18400*/  @!P1 IADD3 R6, P3, R2, UR41, RZ ;  /* 0x0000002902069c10 */ /* 0x000fe2000ff7e0ff */
[----:B------:R-:W2:Y:S03]  /*18410*/  LDL.LU R235, [R1+0x18c] ;  /* 0x00018c0001eb7983 */ /* 0x000ea60000300800 */
[----:B------:R-:W-:Y:S01]  /*18420*/  @!P1 IADD3.X R7, R3, UR40, RZ, P3, !PT ;  /* 0x0000002803079c10 */ /* 0x000fe20009ffe4ff */
[----:B------:R-:W3:Y:S04]  /*18430*/  LDL.LU R123, [R1+0x190] ;  /* 0x00019000017b7983 */ /* 0x000ee80000300800 */
[----:B------:R-:W4:Y:S04]  /*18440*/  LDL.LU R120, [R1+0x194] ;  /* 0x0001940001787983 */ /* 0x000f280000300800 */
[----:B------:R-:W5:Y:S04]  /*18450*/  LDL.LU R148, [R1+0x198] ;  /* 0x0001980001947983 */ /* 0x000f680000300800 */
[----:B------:R-:W5:Y:S04]  /*18460*/  LDL.LU R149, [R1+0x19c] ;  /* 0x00019c0001957983 */ /* 0x000f680000300800 */
[----:B------:R-:W5:Y:S04]  /*18470*/  LDL.LU R146, [R1+0x1a0] ;  /* 0x0001a00001927983 */ /* 0x000f680000300800 */
[----:B------:R0:W-:Y:S01]  /*18480*/  @!P1 STG.E.U8 desc[UR56][R6.64+0x18], R8 ;  /* 0x0000180806009986 */ /* 0x0001e2000c101138 */
[----:B------:R-:W-:-:S03]  /*18490*/  ISETP.LT.OR P1, PT, R0, 0x1a, !P0 ;  /* 0x0000001a0000780c */ /* 0x000fc60004721670 */
[----:B------:R-:W5:Y:S04]  /*184a0*/  LDL.LU R147, [R1+0x1a4] ;  /* 0x0001a40001937983 */ /* 0x000f680000300800 */
[----:B------:R-:W5:Y:S04]  /*184b0*/  LDL.LU R144, [R1+0x1a8] ;  /* 0x0001a80001907983 */ /* 0x000f680000300800 */
[----:B------:R-:W5:Y:S02]  /*184c0*/  LDL.LU R145, [R1+0x1ac] ;  /* 0x0001ac0001917983 */ /* 0x000f640000300800 */
[----:B0-----:R-:W-:Y:S01]  /*184d0*/  @!P1 IADD3 R6, P3, R2, UR41, RZ ;  /* 0x0000002902069c10 */ /* 0x001fe2000ff7e0ff */
[----:B------:R-:W-:Y:S01]  /*184e0*/  @!P1 IMAD R8, R9, R17, RZ ;  /* 0x0000001109089224 */ /* 0x000fe200078e02ff */
[----:B------:R-:W5:Y:S02]  /*184f0*/  LDL.LU R142, [R1+0x1b0] ;  /* 0x0001b000018e7983 */ /* 0x000f640000300800 */
[----:B------:R-:W-:-:S02]  /*18500*/  @!P1 IADD3.X R7, R3, UR40, RZ, P3, !PT ;  /* 0x0000002803079c10 */ /* 0x000fc40009ffe4ff */
[----:B------:R-:W-:Y:S01]  /*18510*/  ISETP.GE.AND P3, PT, R234, 0x81, PT ;  /* 0x00000081ea00780c */ /* 0x000fe20003f66270 */
[----:B------:R-:W5:Y:S04]  /*18520*/  LDL.LU R143, [R1+0x1b4] ;  /* 0x0001b400018f7983 */ /* 0x000f680000300800 */
[----:B------:R0:W-:Y:S04]  /*18530*/  @!P1 STG.E.U8 desc[UR56][R6.64+0x19], R8 ;  /* 0x0000190806009986 */ /* 0x0001e8000c101138 */
[----:B------:R-:W5:Y:S04]  /*18540*/  LDL.LU R140, [R1+0x1b8] ;  /* 0x0001b800018c7983 */ /* 0x000f680000300800 */
[----:B------:R-:W5:Y:S01]  /*18550*/  LDL.LU R141, [R1+0x1bc] ;  /* 0x0001bc00018d7983 */ /* 0x000f620000300800 */
[----:B0-----:R-:W-:-:S03]  /*18560*/  IADD3 R8, P1, R2, UR39, RZ ;  /* 0x0000002702087c10 */ /* 0x001fc6000ff3e0ff */
[----:B------:R-:W5:Y:S01]  /*18570*/  LDL.LU R121, [R1+0x140] ;  /* 0x0001400001797983 */ /* 0x000f620000300800 */
[----:B------:R-:W-:-:S03]  /*18580*/  IADD3.X R9, R3, UR38, RZ, P1, !PT ;  /* 0x0000002603097c10 */ /* 0x000fc60008ffe4ff */
[----:B------:R-:W5:Y:S01]  /*18590*/  LDL.LU R150, [R1+0x144] ;  /* 0x0001440001967983 */ /* 0x000f620000300800 */
[----:B------:R-:W-:-:S03]  /*185a0*/  ISETP.LT.OR P1, PT, R0, 0x1, !P3 ;  /* 0x000000010000780c */ /* 0x000fc60005f21670 */
[----:B------:R-:W5:Y:S10]  /*185b0*/  LDL.LU R151, [R1+0x148] ;  /* 0x0001480001977983 */ /* 0x000f740000300800 */
[----:B------:R-:W-:-:S05]  /*185c0*/  @!P1 IMAD R6, R122, R17, RZ ;  /* 0x000000117a069224 */ /* 0x000fca00078e02ff */
[----:B------:R0:W-:Y:S01]  /*185d0*/  @!P1 STG.E.U8 desc[UR56][R8.64], R6 ;  /* 0x0000000608009986 */ /* 0x0001e2000c101138 */
[----:B------:R-:W-:-:S13]  /*185e0*/  ISETP.LT.OR P1, PT, R0, 0x2, !P3 ;  /* 0x000000020000780c */ /* 0x000fda0005f21670 */
[----:B0-----:R-:W-:-:S05]  /*185f0*/  @!P1 IMAD R6, R21, R17, RZ ;  /* 0x0000001115069224 */ /* 0x001fca00078e02ff */
[----:B------:R0:W-:Y:S01]  /*18600*/  @!P1 STG.E.U8 desc[UR56][R8.64+0x1], R6 ;  /* 0x0000010608009986 */ /* 0x0001e2000c101138 */
[----:B------:R-:W-:-:S13]  /*18610*/  ISETP.LT.OR P1, PT, R0, 0x1, !P4 ;  /* 0x000000010000780c */ /* 0x000fda0006721670 */
[----:B0-----:R-:W-:Y:S01]  /*18620*/  @!P1 IADD3 R6, P6, R8, UR41, RZ ;  /* 0x0000002908069c10 */ /* 0x001fe2000ffde0ff */
[----:B------:R-:W-:-:S03]  /*18630*/  @!P1 IMAD R20, R20, R17, RZ ;  /* 0x0000001114149224 */ /* 0x000fc600078e02ff */
[----:B------:R-:W-:-:S05]  /*18640*/  @!P1 IADD3.X R7, R9, UR40, RZ, P6, !PT ;  /* 0x0000002809079c10 */ /* 0x000fca000b7fe4ff */
[----:B------:R0:W-:Y:S01]  /*18650*/  @!P1 STG.E.U8 desc[UR56][R6.64], R20 ;  /* 0x0000001406009986 */ /* 0x0001e2000c101138 */
[----:B------:R-:W-:-:S04]  /*18660*/  ISETP.GE.AND P1, PT, R234, 0x109, PT ;  /* 0x00000109ea00780c */ /* 0x000fc80003f26270 */
[----:B------:R-:W-:Y:S01]  /*18670*/  ISETP.LT.OR P5, PT, R0, 0xa, !P1 ;  /* 0x0000000a0000780c */ /* 0x000fe20004fa1670 */
[----:B0-----:R-:W-:Y:S02]  /*18680*/  IMAD.U32 R20, RZ, RZ, UR41 ;  /* 0x00000029ff147e24 */ /* 0x001fe4000f8e00ff */
[----:B------:R-:W-:-:S10]  /*18690*/  IMAD.U32 R6, RZ, RZ, UR40 ;  /* 0x00000028ff067e24 */ /* 0x000fd4000f8e00ff */
[----:B------:R-:W-:-:S04]  /*186a0*/  @!P5 IADD3 R20, P0, P6, R20, UR43, R2 ;  /* 0x0000002b1414dc10 */ /* 0x000fc8000fe1e002 */
[----:B------:R-:W-:Y:S02]  /*186b0*/  @!P5 IADD3.X R21, R6, UR42, R3, P0, P6 ;  /* 0x0000002a0615dc10 */ /* 0x000fe400087ec403 */
[C---:B------:R-:W-:Y:S02]  /*186c0*/  ISETP.LT.OR P6, PT, R0.reuse, 0x2, !P4 ;  /* 0x000000020000780c */ /* 0x040fe400067c1670 */
[----:B------:R-:W-:-:S11]  /*186d0*/  ISETP.LT.OR P5, PT, R0, 0x11, !P1 ;  /* 0x000000110000780c */ /* 0x000fd60004fa1670 */
[----:B------:R-:W-:-:S04]  /*186e0*/  @!P6 IADD3 R6, P0, R8, UR41, RZ ;  /* 0x000000290806ec10 */ /* 0x000fc8000ff1e0ff */
[----:B------:R-:W-:Y:S01]  /*186f0*/  @!P6 IADD3.X R7, R9, UR40, RZ, P0, !PT ;  /* 0x000000280907ec10 */ /* 0x000fe200087fe4ff */
[----:B--2---:R-:W-:-:S05]  /*18700*/  @!P6 IMAD R235, R235, R17, RZ ;  /* 0x00000011ebebe224 */ /* 0x004fca00078e02ff */
[----:B------:R0:W-:Y:S02]  /*18710*/  @!P6 STG.E.U8 desc[UR56][R6.64+0x1], R235 ;  /* 0x000001eb0600e986 */ /* 0x0001e4000c101138 */
[----:B0-----:R-:W-:Y:S02]  /*18720*/  IMAD.U32 R6, RZ, RZ, UR41 ;  /* 0x00000029ff067e24 */ /* 0x001fe4000f8e00ff */
[----:B------:R-:W-:-:S03]  /*18730*/  IMAD.U32 R7, RZ, RZ, UR40 ;  /* 0x00000028ff077e24 */ /* 0x000fc6000f8e00ff */
[----:B------:R-:W-:-:S04]  /*18740*/  @!P5 IADD3 R30, P0, P6, R6, UR43, R2 ;  /* 0x0000002b061edc10 */ /* 0x000fc8000fe1e002 */
[----:B------:R-:W-:Y:S02]  /*18750*/  @!P5 IADD3.X R31, R7, UR42, R3, P0, P6 ;  /* 0x0000002a071fdc10 */ /* 0x000fe400087ec403 */
[----:B------:R-:W-:-:S13]  /*18760*/  ISETP.LT.OR P5, PT, R0, 0x12, !P1 ;  /* 0x000000120000780c */ /* 0x000fda0004fa1670 */
[----:B------:R-:W-:-:S04]  /*18770*/  @!P5 IADD3 R26, P0, P6, R6, UR43, R2 ;  /* 0x0000002b061adc10 */ /* 0x000fc8000fe1e002 */
[----:B------:R-:W-:Y:S02]  /*18780*/  @!P5 IADD3.X R27, R7, UR42, R3, P0, P6 ;  /* 0x0000002a071bdc10 */ /* 0x000fe400087ec403 */
[----:B------:R-:W-:-:S13]  /*18790*/  ISETP.LT.OR P6, PT, R0, 0x9, !P3 ;  /* 0x000000090000780c */ /* 0x000fda0005fc1670 */
[----:B---3--:R-:W-:-:S05]  /*187a0*/  @!P6 IMAD R6, R123, R17, RZ ;  /* 0x000000117b06e224 */ /* 0x008fca00078e02ff */
[----:B------:R4:W-:Y:S01]  /*187b0*/  @!P6 STG.E.U8 desc[UR56][R8.64+0x8], R6 ;  /* 0x000008060800e986 */ /* 0x0009e2000c101138 */
[C---:B------:R-:W-:Y:S02]  /*187c0*/  ISETP.LT.OR P6, PT, R0.reuse, 0xa, !P3 ;  /* 0x0000000a0000780c */ /* 0x040fe40005fc1670 */
[----:B------:R-:W-:-:S11]  /*187d0*/  ISETP.LT.OR P0, PT, R0, 0x19, !P1 ;  /* 0x000000190000780c */ /* 0x000fd60004f01670 */
[----:B----4-:R-:W-:-:S05]  /*187e0*/  @!P6 IMAD R6, R120, R17, RZ ;  /* 0x000000117806e224 */ /* 0x010fca00078e02ff */
[----:B------:R0:W-:Y:S02]  /*187f0*/  @!P6 STG.E.U8 desc[UR56][R8.64+0x9], R6 ;  /* 0x000009060800e986 */ /* 0x0001e4000c101138 */
[----:B0-----:R-:W-:-:S05]  /*18800*/  IMAD.U32 R6, RZ, RZ, UR41 ;  /* 0x00000029ff067e24 */ /* 0x001fca000f8e00ff */
[----:B------:R-:W-:-:S04]  /*18810*/  @!P0 IADD3 R24, P5, P6, R6, UR43, R2 ;  /* 0x0000002b06188c10 */ /* 0x000fc8000febe002 */
[----:B------:R-:W-:Y:S02]  /*18820*/  @!P0 IADD3.X R25, R7, UR42, R3, P5, P6 ;  /* 0x0000002a07198c10 */ /* 0x000fe4000afec403 */
[C---:B------:R-:W-:Y:S02]  /*18830*/  LOP3.LUT P5, RZ, R5.reuse, 0x800000, RZ, 0xc0, !PT ;  /* 0x0080000005ff7812 */ /* 0x040fe400078ac0ff */
[----:B------:R-:W-:-:S04]  /*18840*/  LOP3.LUT R5, R5, 0xffbfffff, RZ, 0xc0, !PT ;  /* 0xffbfffff05057812 */ /* 0x000fc800078ec0ff */
[----:B------:R-:W-:Y:S02]  /*18850*/  @P0 LOP3.LUT R5, R5, 0x400000, RZ, 0xfc, !PT ;  /* 0x0040000005050812 */ /* 0x000fe400078efcff */
[----:B------:R-:W-:-:S05]  /*18860*/  ISETP.LT.OR P0, PT, R0, 0x1a, !P1 ;  /* 0x0000001a0000780c */ /* 0x000fca0004f01670 */
[----:B-----5:R-:W-:Y:S02]  /*18870*/  @!P5 IMAD R6, R148, R17, RZ ;  /* 0x000000119406d224 */ /* 0x020fe400078e02ff */
[----:B------:R-:W2:Y:S04]  /*18880*/  LDL.LU R148, [R1+0x14c] ;  /* 0x00014c0001947983 */ /* 0x000ea80000300800 */
[----:B------:R0:W-:Y:S02]  /*18890*/  @!P5 STG.E.U8 desc[UR56][R232.64+0x8], R6 ;  /* 0x00000806e800d986 */ /* 0x0001e4000c101138 */
[----:B0-----:R-:W-:-:S05]  /*188a0*/  IMAD.U32 R6, RZ, RZ, UR41 ;  /* 0x00000029ff067e24 */ /* 0x001fca000f8e00ff */
[----:B------:R-:W-:Y:S01]  /*188b0*/  @!P0 IADD3 R28, P5, P6, R6, UR43, R2 ;  /* 0x0000002b061c8c10 */ /* 0x000fe2000febe002 */
[----:B------:R-:W-:Y:S02]  /*188c0*/  @!P2 IMAD R6, R149, R17, RZ ;  /* 0x000000119506a224 */ /* 0x000fe400078e02ff */
[----:B------:R-:W3:Y:S01]  /*188d0*/  LDL.LU R149, [R1+0x150] ;  /* 0x0001500001957983 */ /* 0x000ee20000300800 */
[----:B------:R-:W-:Y:S02]  /*188e0*/  @!P0 IADD3.X R29, R7, UR42, R3, P5, P6 ;  /* 0x0000002a071d8c10 */ /* 0x000fe4000afec403 */
[----:B------:R-:W-:Y:S01]  /*188f0*/  ISETP.LT.OR P0, PT, R0, 0x21, !P4 ;  /* 0x000000210000780c */ /* 0x000fe20006701670 */
[----:B------:R0:W-:Y:S02]  /*18900*/  @!P2 STG.E.U8 desc[UR56][R236.64+0x9], R6 ;  /* 0x00000906ec00a986 */ /* 0x0001e4000c101138 */
[----:B0-----:R-:W-:-:S10]  /*18910*/  IMAD.U32 R6, RZ, RZ, UR41 ;  /* 0x00000029ff067e24 */ /* 0x001fd4000f8e00ff */
[----:B------:R-:W-:-:S04]  /*18920*/  @!P0 IADD3 R60, P2, P5, R6, UR39, R2 ;  /* 0x00000027063c8c10 */ /* 0x000fc8000fd5e002 */
[----:B------:R-:W-:Y:S02]  /*18930*/  @!P0 IADD3.X R61, R7, UR38, R3, P2, P5 ;  /* 0x00000026073d8c10 */ /* 0x000fe400097ea403 */
[----:B------:R-:W-:-:S13]  /*18940*/  ISETP.LT.OR P0, PT, R0, 0x22, !P4 ;  /* 0x000000220000780c */ /* 0x000fda0006701670 */
[----:B------:R-:W-:-:S04]  /*18950*/  @!P0 IADD3 R58, P2, P5, R6, UR39, R2 ;  /* 0x00000027063a8c10 */ /* 0x000fc8000fd5e002 */
[----:B------:R-:W-:Y:S02]  /*18960*/  @!P0 IADD3.X R59, R7, UR38, R3, P2, P5 ;  /* 0x00000026073b8c10 */ /* 0x000fe400097ea403 */
[----:B------:R-:W-:-:S13]  /*18970*/  ISETP.LT.OR P2, PT, R0, 0x11, !P3 ;  /* 0x000000110000780c */ /* 0x000fda0005f41670 */
[----:B------:R-:W-:Y:S01]  /*18980*/  @!P2 IMAD R6, R146, R17, RZ ;  /* 0x000000119206a224 */ /* 0x000fe200078e02ff */
[C---:B------:R-:W-:Y:S01]  /*18990*/  ISETP.LT.OR P6, PT, R0.reuse, 0x29, !P4 ;  /* 0x000000290000780c */ /* 0x040fe200067c1670 */
[----:B------:R-:W4:Y:S04]  /*189a0*/  LDL.LU R146, [R1+0x154] ;  /* 0x0001540001927983 */ /* 0x000f280000300800 */
[----:B------:R0:W-:Y:S01]  /*189b0*/  @!P2 STG.E.U8 desc[UR56][R8.64+0x10], R6 ;  /* 0x000010060800a986 */ /* 0x0001e2000c101138 */
[C---:B------:R-:W-:Y:S02]  /*189c0*/  ISETP.LT.OR P2, PT, R0.reuse, 0x12, !P3 ;  /* 0x000000120000780c */ /* 0x040fe40005f41670 */
[----:B------:R-:W-:-:S11]  /*189d0*/  ISETP.LT.OR P0, PT, R0, 0x11, !P4 ;  /* 0x000000110000780c */ /* 0x000fd60006701670 */
[----:B0-----:R-:W-:Y:S02]  /*189e0*/  @!P2 IMAD R6, R147, R17, RZ ;  /* 0x000000119306a224 */ /* 0x001fe400078e02ff */
[----:B------:R-:W5:Y:S04]  /*189f0*/  LDL.LU R147, [R1+0x158] ;  /* 0x0001580001937983 */ /* 0x000f680000300800 */
[----:B------:R0:W-:Y:S02]  /*18a00*/  @!P2 STG.E.U8 desc[UR56][R8.64+0x11], R6 ;  /* 0x000011060800a986 */ /* 0x0001e4000c101138 */
[----:B0-----:R-:W-:-:S05]  /*18a10*/  IMAD.U32 R6, RZ, RZ, UR41 ;  /* 0x00000029ff067e24 */ /* 0x001fca000f8e00ff */
[----:B------:R-:W-:Y:S01]  /*18a20*/  @!P6 IADD3 R56, P2, P5, R6, UR39, R2 ;  /* 0x000000270638ec10 */ /* 0x000fe2000fd5e002 */
[----:B------:R-:W-:Y:S02]  /*18a30*/  @!P0 IMAD R6, R144, R17, RZ ;  /* 0x0000001190068224 */ /* 0x000fe400078e02ff */
[----:B------:R-:W5:Y:S01]  /*18a40*/  LDL.LU R144, [R1+0x15c] ;  /* 0x00015c0001907983 */ /* 0x000f620000300800 */
[----:B------:R-:W-:Y:S02]  /*18a50*/  @!P6 IADD3.X R57, R7, UR38, R3, P2, P5 ;  /* 0x000000260739ec10 */ /* 0x000fe400097ea403 */
[C---:B------:R-:W-:Y:S01]  /*18a60*/  ISETP.LT.OR P6, PT, R0.reuse, 0x2a, !P4 ;  /* 0x0000002a0000780c */ /* 0x040fe200067c1670 */
[----:B------:R0:W-:Y:S01]  /*18a70*/  @!P0 STG.E.U8 desc[UR56][R22.64+0x10], R6 ;  /* 0x0000100616008986 */ /* 0x0001e2000c101138 */
[----:B------:R-:W-:Y:S01]  /*18a80*/  ISETP.LT.OR P0, PT, R0, 0x12, !P4 ;  /* 0x000000120000780c */ /* 0x000fe20006701670 */
[----:B0-----:R-:W-:-:S10]  /*18a90*/  IMAD.U32 R6, RZ, RZ, UR41 ;  /* 0x00000029ff067e24 */ /* 0x001fd4000f8e00ff */
[----:B------:R-:W-:Y:S02]  /*18aa0*/  @!P6 IADD3 R54, P2, P5, R6, UR39, R2 ;  /* 0x000000270636ec10 */ /* 0x000fe4000fd5e002 */
[----:B------:R-:W-:Y:S02]  /*18ab0*/  @!P0 IMAD R6, R145, R17, RZ ;  /* 0x0000001191068224 */ /* 0x000fe400078e02ff */
[----:B------:R-:W5:Y:S04]  /*18ac0*/  LDL.LU R145, [R1+0x160] ;  /* 0x0001600001917983 */ /* 0x000f680000300800 */
[----:B------:R0:W-:Y:S01]  /*18ad0*/  @!P0 STG.E.U8 desc[UR56][R14.64+0x11], R6 ;  /* 0x000011060e008986 */ /* 0x0001e2000c101138 */
[----:B------:R-:W-:Y:S02]  /*18ae0*/  ISETP.LT.OR P0, PT, R0, 0x31, !P4 ;  /* 0x000000310000780c */ /* 0x000fe40006701670 */
[----:B------:R-:W-:Y:S01]  /*18af0*/  @!P6 IADD3.X R55, R7, UR38, R3, P2, P5 ;  /* 0x000000260737ec10 */ /* 0x000fe200097ea403 */
[----:B0-----:R-:W-:-:S10]  /*18b00*/  IMAD.U32 R6, RZ, RZ, UR41 ;  /* 0x00000029ff067e24 */ /* 0x001fd4000f8e00ff */
[----:B------:R-:W-:-:S04]  /*18b10*/  @!P0 IADD3 R52, P2, P5, R6, UR39, R2 ;  /* 0x0000002706348c10 */ /* 0x000fc8000fd5e002 */
[----:B------:R-:W-:Y:S02]  /*18b20*/  @!P0 IADD3.X R53, R7, UR38, R3, P2, P5 ;  /* 0x0000002607358c10 */ /* 0x000fe400097ea403 */
[----:B------:R-:W-:-:S13]  /*18b30*/  ISETP.LT.OR P0, PT, R0, 0x32, !P4 ;  /* 0x000000320000780c */ /* 0x000fda0006701670 */
[----:B------:R-:W-:-:S04]  /*18b40*/  @!P0 IADD3 R50, P2, P5, R6, UR39, R2 ;  /* 0x0000002706328c10 */ /* 0x000fc8000fd5e002 */
[----:B------:R-:W-:Y:S02]  /*18b50*/  @!P0 IADD3.X R51, R7, UR38, R3, P2, P5 ;  /* 0x0000002607338c10 */ /* 0x000fe400097ea403 */
[----:B------:R-:W-:-:S13]  /*18b60*/  ISETP.LT.OR P2, PT, R0, 0x19, !P3 ;  /* 0x000000190000780c */ /* 0x000fda0005f41670 */
[----:B------:R-:W-:-:S05]  /*18b70*/  @!P2 IMAD R6, R142, R17, RZ ;  /* 0x000000118e06a224 */ /* 0x000fca00078e02ff */
[----:B------:R0:W-:Y:S01]  /*18b80*/  @!P2 STG.E.U8 desc[UR56][R8.64+0x18], R6 ;  /* 0x000018060800a986 */ /* 0x0001e2000c101138 */
[C---:B------:R-:W-:Y:S02]  /*18b90*/  ISETP.LT.OR P2, PT, R0.reuse, 0x1a, !P3 ;  /* 0x0000001a0000780c */ /* 0x040fe40005f41670 */
[C---:B------:R-:W-:Y:S02]  /*18ba0*/  ISETP.LT.OR P6, PT, R0.reuse, 0x39, !P4 ;  /* 0x000000390000780c */ /* 0x040fe400067c1670 */
[----:B------:R-:W-:-:S09]  /*18bb0*/  ISETP.LT.OR P0, PT, R0, 0x19, !P4 ;  /* 0x000000190000780c */ /* 0x000fd20006701670 */
[----:B0-----:R-:W-:Y:S02]  /*18bc0*/  @!P2 IMAD R6, R143, R17, RZ ;  /* 0x000000118f06a224 */ /* 0x001fe400078e02ff */
[----:B------:R-:W5:Y:S04]  /*18bd0*/  LDL.LU R143, [R1+0x164] ;  /* 0x00016400018f7983 */ /* 0x000f680000300800 */
[----:B------:R0:W-:Y:S02]  /*18be0*/  @!P2 STG.E.U8 desc[UR56][R8.64+0x19], R6 ;  /* 0x000019060800a986 */ /* 0x0001e4000c101138 */
[----:B0-----:R-:W-:-:S05]  /*18bf0*/  IMAD.U32 R6, RZ, RZ, UR41 ;  /* 0x00000029ff067e24 */ /* 0x001fca000f8e00ff */
[----:B------:R-:W-:Y:S01]  /*18c00*/  @!P6 IADD3 R48, P2, P5, R6, UR39, R2 ;  /* 0x000000270630ec10 */ /* 0x000fe2000fd5e002 */
[----:B------:R-:W-:Y:S02]  /*18c10*/  @!P0 IMAD R6, R140, R17, RZ ;  /* 0x000000118c068224 */ /* 0x000fe400078e02ff */
[----:B------:R-:W5:Y:S01]  /*18c20*/  LDL.LU R140, [R1+0x168] ;  /* 0x00016800018c7983 */ /* 0x000f620000300800 */
[----:B------:R-:W-:-:S03]  /*18c30*/  LOP3.LUT R5, R5, 0xffefffff, RZ, 0xc0, !PT ;  /* 0xffefffff05057812 */ /* 0x000fc600078ec0ff */
[----:B------:R0:W-:Y:S01]  /*18c40*/  @!P0 STG.E.U8 desc[UR56][R12.64+0x18], R6 ;  /* 0x000018060c008986 */ /* 0x0001e2000c101138 */
[----:B------:R-:W-:Y:S02]  /*18c50*/  @P3 LOP3.LUT R5, R5, 0x100000, RZ, 0xfc, !PT ;  /* 0x0010000005053812 */ /* 0x000fe400078efcff */
[C---:B------:R-:W-:Y:S02]  /*18c60*/  ISETP.LT.OR P3, PT, R0.reuse, 0x3a, !P4 ;  /* 0x0000003a0000780c */ /* 0x040fe40006761670 */
[----:B------:R-:W-:Y:S02]  /*18c70*/  ISETP.LT.OR P0, PT, R0, 0x1a, !P4 ;  /* 0x0000001a0000780c */ /* 0x000fe40006701670 */
[----:B------:R-:W-:Y:S01]  /*18c80*/  @!P6 IADD3.X R49, R7, UR38, R3, P2, P5 ;  /* 0x000000260731ec10 */ /* 0x000fe200097ea403 */
[----:B0-----:R-:W-:-:S08]  /*18c90*/  IMAD.U32 R6, RZ, RZ, UR41 ;  /* 0x00000029ff067e24 */ /* 0x001fd0000f8e00ff */
[----:B------:R-:W-:Y:S02]  /*18ca0*/  @!P3 IADD3 R46, P2, P5, R6, UR39, R2 ;  /* 0x00000027062ebc10 */ /* 0x000fe4000fd5e002 */
[----:B------:R-:W-:Y:S02]  /*18cb0*/  @!P0 IMAD R6, R141, R17, RZ ;  /* 0x000000118d068224 */ /* 0x000fe400078e02ff */
[----:B------:R-:W5:Y:S01]  /*18cc0*/  LDL.LU R141, [R1+0x16c] ;  /* 0x00016c00018d7983 */ /* 0x000f620000300800 */
[----:B------:R-:W-:-:S03]  /*18cd0*/  @!P3 IADD3.X R47, R7, UR38, R3, P2, P5 ;  /* 0x00000026072fbc10 */ /* 0x000fc600097ea403 */
[----:B------:R0:W-:Y:S01]  /*18ce0*/  @!P0 STG.E.U8 desc[UR56][R10.64+0x19], R6 ;  /* 0x000019060a008986 */ /* 0x0001e2000c101138 */
[----:B------:R-:W-:Y:S02]  /*18cf0*/  IMAD.U32 R236, RZ, RZ, UR41 ;  /* 0x00000029ffec7e24 */ /* 0x000fe4000f8e00ff */
[----:B------:R-:W-:Y:S01]  /*18d00*/  IMAD.U32 R232, RZ, RZ, UR41 ;  /* 0x00000029ffe87e24 */ /* 0x000fe2000f8e00ff */
[----:B------:R-:W5:Y:S01]  /*18d10*/  LDL.LU R142, [R1+0x170] ;  /* 0x00017000018e7983 */ /* 0x000f620000300800 */
[----:B0-----:R-:W-:-:S04]  /*18d20*/  IADD3 R6, P2, R2, UR43, RZ ;  /* 0x0000002b02067c10 */ /* 0x001fc8000ff5e0ff */
[----:B------:R-:W-:Y:S02]  /*18d30*/  IADD3.X R7, R3, UR42, RZ, P2, !PT ;  /* 0x0000002a03077c10 */ /* 0x000fe400097fe4ff */
[----:B------:R-:W-:-:S04]  /*18d40*/  ISETP.GE.AND P2, PT, R234, 0x101, PT ;  /* 0x00000101ea00780c */ /* 0x000fc80003f46270 */
[----:B------:R-:W-:-:S13]  /*18d50*/  ISETP.LT.OR P5, PT, R0, 0x1, !P2 ;  /* 0x000000010000780c */ /* 0x000fda00057a1670 */
[----:B------:R-:W-:-:S05]  /*18d60*/  @!P5 IMAD R10, R121, R17, RZ ;  /* 0x00000011790ad224 */ /* 0x000fca00078e02ff */
[----:B------:R0:W-:Y:S01]  /*18d70*/  @!P5 STG.E.U8 desc[UR56][R6.64], R10 ;  /* 0x0000000a0600d986 */ /* 0x0001e2000c101138 */
[----:B------:R-:W-:-:S13]  /*18d80*/  ISETP.LT.OR P5, PT, R0, 0x2, !P2 ;  /* 0x000000020000780c */ /* 0x000fda00057a1670 */
[----:B0-----:R-:W-:-:S05]  /*18d90*/  @!P5 IMAD R10, R150, R17, RZ ;  /* 0x00000011960ad224 */ /* 0x001fca00078e02ff */
[----:B------:R0:W-:Y:S01]  /*18da0*/  @!P5 STG.E.U8 desc[UR56][R6.64+0x1], R10 ;  /* 0x0000010a0600d986 */ /* 0x0001e2000c101138 */
[C---:B------:R-:W-:Y:S02]  /*18db0*/  ISETP.LT.OR P5, PT, R0.reuse, 0x1, !P1 ;  /* 0x000000010000780c */ /* 0x040fe40004fa1670 */
[----:B------:R-:W-:-:S11]  /*18dc0*/  ISETP.LT.OR P0, PT, R0, 0x21, !P1 ;  /* 0x000000210000780c */ /* 0x000fd60004f01670 */
[----:B0-----:R-:W-:Y:S01]  /*18dd0*/  @!P5 IADD3 R10, P6, R6, UR41, RZ ;  /* 0x00000029060adc10 */ /* 0x001fe2000ffde0ff */
[----:B------:R-:W-:-:S03]  /*18de0*/  @!P5 IMAD R12, R151, R17, RZ ;  /* 0x00000011970cd224 */ /* 0x000fc600078e02ff */
[----:B------:R-:W-:-:S05]  /*18df0*/  @!P5 IADD3.X R11, R7, UR40, RZ, P6, !PT ;  /* 0x00000028070bdc10 */ /* 0x000fca000b7fe4ff */
[----:B------:R0:W-:Y:S02]  /*18e00*/  @!P5 STG.E.U8 desc[UR56][R10.64], R12 ;  /* 0x0000000c0a00d986 */ /* 0x0001e4000c101138 */
[----:B0-----:R-:W-:Y:S02]  /*18e10*/  IMAD.U32 R10, RZ, RZ, UR41 ;  /* 0x00000029ff0a7e24 */ /* 0x001fe4000f8e00ff */
[----:B------:R-:W-:-:S03]  /*18e20*/  IMAD.U32 R11, RZ, RZ, UR40 ;  /* 0x00000028ff0b7e24 */ /* 0x000fc6000f8e00ff */
[----:B------:R-:W-:-:S04]  /*18e30*/  @!P0 IADD3 R44, P5, P6, R10, UR43, R2 ;  /* 0x0000002b0a2c8c10 */ /* 0x000fc8000febe002 */
[----:B------:R-:W-:Y:S02]  /*18e40*/  @!P0 IADD3.X R45, R11, UR42, R3, P5, P6 ;  /* 0x0000002a0b2d8c10 */ /* 0x000fe4000afec403 */
[C---:B------:R-:W-:Y:S02]  /*18e50*/  ISETP.LT.OR P5, PT, R0.reuse, 0x2, !P1 ;  /* 0x000000020000780c */ /* 0x040fe40004fa1670 */
[----:B------:R-:W-:-:S11]  /*18e60*/  ISETP.LT.OR P0, PT, R0, 0x22, !P1 ;  /* 0x000000220000780c */ /* 0x000fd60004f01670 */
[----:B------:R-:W-:Y:S01]  /*18e70*/  @!P5 IADD3 R10, P6, R6, UR41, RZ ;  /* 0x00000029060adc10 */ /* 0x000fe2000ffde0ff */
[----:B--2---:R-:W-:-:S03]  /*18e80*/  @!P5 IMAD R12, R148, R17, RZ ;  /* 0x00000011940cd224 */ /* 0x004fc600078e02ff */
        /* <DEDUP_REMOVED lines=8> */
[----:B---3--:R-:W-:-:S05]  /*18f10*/  @!P5 IMAD R10, R149, R17, RZ ;  /* 0x00000011950ad224 */ /* 0x008fca00078e02ff */
[----:B------:R0:W-:Y:S01]  /*18f20*/  @!P5 STG.E.U8 desc[UR56][R6.64+0x8], R10 ;  /* 0x0000080a0600d986 */ /* 0x0001e2000c101138 */
[----:B------:R-:W-:Y:S01]  /*18f30*/  @!P0 IADD3 R236, P5, P6, R236, UR43, R2 ;  /* 0x0000002becec8c10 */ /* 0x000fe2000febe002 */
[----:B0-----:R-:W-:-:S05]  /*18f40*/  IMAD.U32 R10, RZ, RZ, UR40 ;  /* 0x00000028ff0a7e24 */ /* 0x001fca000f8e00ff */
[----:B------:R-:W-:Y:S02]  /*18f50*/  @!P0 IADD3.X R237, R10, UR42, R3, P5, P6 ;  /* 0x0000002a0aed8c10 */ /* 0x000fe4000afec403 */
[----:B------:R-:W-:-:S13]  /*18f60*/  ISETP.LT.OR P5, PT, R0, 0xa, !P2 ;  /* 0x0000000a0000780c */ /* 0x000fda00057a1670 */
[----:B----4-:R-:W-:-:S05]  /*18f70*/  @!P5 IMAD R10, R146, R17, RZ ;  /* 0x00000011920ad224 */ /* 0x010fca00078e02ff */
[----:B------:R0:W-:Y:S01]  /*18f80*/  @!P5 STG.E.U8 desc[UR56][R6.64+0x9], R10 ;  /* 0x0000090a0600d986 */ /* 0x0001e2000c101138 */
[C---:B------:R-:W-:Y:S02]  /*18f90*/  ISETP.LT.OR P5, PT, R0.reuse, 0x9, !P1 ;  /* 0x000000090000780c */ /* 0x040fe40004fa1670 */
[----:B------:R-:W-:-:S11]  /*18fa0*/  ISETP.LT.OR P0, PT, R0, 0x2a, !P1 ;  /* 0x0000002a0000780c */ /* 0x000fd60004f01670 */
[----:B0-----:R-:W-:Y:S01]  /*18fb0*/  @!P5 IADD3 R10, P6, R6, UR41, RZ ;  /* 0x00000029060adc10 */ /* 0x001fe2000ffde0ff */
[----:B-----5:R-:W-:-:S03]  /*18fc0*/  @!P5 IMAD R12, R147, R17, RZ ;  /* 0x00000011930cd224 */ /* 0x020fc600078e02ff */
[----:B------:R-:W-:Y:S02]  /*18fd0*/  @!P5 IADD3.X R11, R7, UR40, RZ, P6, !PT ;  /* 0x00000028070bdc10 */ /* 0x000fe4000b7fe4ff */
[----:B------:R-:W-:-:S03]  /*18fe0*/  ISETP.LT.OR P3, PT, R0, 0x31, !P1 ;  /* 0x000000310000780c */ /* 0x000fc60004f61670 */
[----:B------:R0:W-:Y:S01]  /*18ff0*/  @!P5 STG.E.U8 desc[UR56][R10.64+0x8], R12 ;  /* 0x0000080c0a00d986 */ /* 0x0001e2000c101138 */
[----:B------:R-:W-:Y:S01]  /*19000*/  @!P0 IADD3 R232, P5, P6, R232, UR43, R2 ;  /* 0x0000002be8e88c10 */ /* 0x000fe2000febe002 */
[----:B------:R-:W-:Y:S02]  /*19010*/  IMAD.U32 R22, RZ, RZ, UR41 ;  /* 0x00000029ff167e24 */ /* 0x000fe4000f8e00ff */
[----:B0-----:R-:W-:-:S05]  /*19020*/  IMAD.U32 R10, RZ, RZ, UR40 ;  /* 0x00000028ff0a7e24 */ /* 0x001fca000f8e00ff */
[----:B------:R-:W-:Y:S02]  /*19030*/  @!P0 IADD3.X R233, R10, UR42, R3, P5, P6 ;  /* 0x0000002a0ae98c10 */ /* 0x000fe4000afec403 */
[----:B------:R-:W-:Y:S02]  /*19040*/  ISETP.LT.OR P0, PT, R0, 0xa, !P1 ;  /* 0x0000000a0000780c */ /* 0x000fe40004f01670 */
[----:B------:R-:W-:-:S04]  /*19050*/  @!P3 IADD3 R22, P5, P6, R22, UR43, R2 ;  /* 0x0000002b1616bc10 */ /* 0x000fc8000febe002 */
[----:B------:R-:W-:-:S07]  /*19060*/  @!P3 IADD3.X R23, R10, UR42, R3, P5, P6 ;  /* 0x0000002a0a17bc10 */ /* 0x000fce000afec403 */
[----:B------:R-:W-:-:S05]  /*19070*/  @!P0 IMAD R10, R144, R17, RZ ;  /* 0x00000011900a8224 */ /* 0x000fca00078e02ff */
[----:B------:R0:W-:Y:S01]  /*19080*/  @!P0 STG.E.U8 desc[UR56][R20.64+0x9], R10 ;  /* 0x0000090a14008986 */ /* 0x0001e2000c101138 */
[----:B------:R-:W-:Y:S01]  /*19090*/  ISETP.LT.OR P0, PT, R0, 0x32, !P1 ;  /* 0x000000320000780c */ /* 0x000fe20004f01670 */
[----:B0-----:R-:W-:Y:S02]  /*190a0*/  IMAD.U32 R20, RZ, RZ, UR41 ;  /* 0x00000029ff147e24 */ /* 0x001fe4000f8e00ff */
[----:B------:R-:W-:-:S10]  /*190b0*/  IMAD.U32 R10, RZ, RZ, UR40 ;  /* 0x00000028ff0a7e24 */ /* 0x000fd4000f8e00ff */
[----:B------:R-:W-:-:S04]  /*190c0*/  @!P0 IADD3 R20, P5, P6, R20, UR43, R2 ;  /* 0x0000002b14148c10 */ /* 0x000fc8000febe002 */
[----:B------:R-:W-:Y:S02]  /*190d0*/  @!P0 IADD3.X R21, R10, UR42, R3, P5, P6 ;  /* 0x0000002a0a158c10 */ /* 0x000fe4000afec403 */
[C---:B------:R-:W-:Y:S02]  /*190e0*/  ISETP.LT.OR P5, PT, R0.reuse, 0x11, !P2 ;  /* 0x000000110000780c */ /* 0x040fe400057a1670 */
[----:B------:R-:W-:Y:S01]  /*190f0*/  ISETP.LT.OR P0, PT, R0, 0x39, !P1 ;  /* 0x000000390000780c */ /* 0x000fe20004f01670 */
[----:B------:R-:W-:-:S10]  /*19100*/  IMAD.U32 R14, RZ, RZ, UR41 ;  /* 0x00000029ff0e7e24 */ /* 0x000fd4000f8e00ff */
[----:B------:R-:W-:-:S05]  /*19110*/  @!P5 IMAD R10, R145, R17, RZ ;  /* 0x00000011910ad224 */ /* 0x000fca00078e02ff */
[----:B------:R0:W-:Y:S01]  /*19120*/  @!P5 STG.E.U8 desc[UR56][R6.64+0x10], R10 ;  /* 0x0000100a0600d986 */ /* 0x0001e2000c101138 */
[----:B------:R-:W-:Y:S01]  /*19130*/  @!P0 IADD3 R14, P5, P6, R14, UR43, R2 ;  /* 0x0000002b0e0e8c10 */ /* 0x000fe2000febe002 */
[----:B0-----:R-:W-:-:S05]  /*19140*/  IMAD.U32 R10, RZ, RZ, UR40 ;  /* 0x00000028ff0a7e24 */ /* 0x001fca000f8e00ff */
[----:B------:R-:W-:Y:S02]  /*19150*/  @!P0 IADD3.X R15, R10, UR42, R3, P5, P6 ;  /* 0x0000002a0a0f8c10 */ /* 0x000fe4000afec403 */
[C---:B------:R-:W-:Y:S02]  /*19160*/  ISETP.LT.OR P5, PT, R0.reuse, 0x12, !P2 ;  /* 0x000000120000780c */ /* 0x040fe400057a1670 */
[----:B------:R-:W-:-:S11]  /*19170*/  ISETP.LT.OR P0, PT, R0, 0x11, !P1 ;  /* 0x000000110000780c */ /* 0x000fd60004f01670 */
[-C--:B------:R-:W-:Y:S02]  /*19180*/  @!P5 IMAD R10, R143, R17.reuse, RZ ;  /* 0x000000118f0ad224 */ /* 0x080fe400078e02ff */
[----:B------:R-:W2:Y:S04]  /*19190*/  LDL.LU R143, [R1+0x174] ;  /* 0x00017400018f7983 */ /* 0x000ea80000300800 */
[----:B------:R0:W-:Y:S02]  /*191a0*/  @!P5 STG.E.U8 desc[UR56][R6.64+0x11], R10 ;  /* 0x0000110a0600d986 */ /* 0x0001e4000c101138 */
[----:B0-----:R-:W-:Y:S02]  /*191b0*/  @!P0 IMAD R10, R140, R17, RZ ;  /* 0x000000118c0a8224 */ /* 0x001fe400078e02ff */
[----:B------:R-:W3:Y:S04]  /*191c0*/  LDL.LU R140, [R1+0x178] ;  /* 0x00017800018c7983 */ /* 0x000ee80000300800 */
[----:B------:R0:W-:Y:S01]  /*191d0*/  @!P0 STG.E.U8 desc[UR56][R30.64+0x10], R10 ;  /* 0x0000100a1e008986 */ /* 0x0001e2000c101138 */
[C---:B------:R-:W-:Y:S01]  /*191e0*/  ISETP.LT.OR P0, PT, R0.reuse, 0x3a, !P1 ;  /* 0x0000003a0000780c */ /* 0x040fe20004f01670 */
[----:B------:R-:W-:Y:S01]  /*191f0*/  IMAD.U32 R12, RZ, RZ, UR41 ;  /* 0x00000029ff0c7e24 */ /* 0x000fe2000f8e00ff */
[----:B------:R-:W-:Y:S01]  /*19200*/  ISETP.LT.OR P3, PT, R0, 0x12, !P1 ;  /* 0x000000120000780c */ /* 0x000fe20004f61670 */
[----:B0-----:R-:W-:-:S10]  /*19210*/  IMAD.U32 R10, RZ, RZ, UR40 ;  /* 0x00000028ff0a7e24 */ /* 0x001fd4000f8e00ff */
[----:B------:R-:W-:-:S04]  /*19220*/  @!P0 IADD3 R12, P5, P6, R12, UR43, R2 ;  /* 0x0000002b0c0c8c10 */ /* 0x000fc8000febe002 */
[----:B------:R-:W-:Y:S02]  /*19230*/  @!P0 IADD3.X R13, R10, UR42, R3, P5, P6 ;  /* 0x0000002a0a0d8c10 */ /* 0x000fe4000afec403 */
[----:B------:R-:W-:Y:S01]  /*19240*/  ISETP.LT.OR P0, PT, R0, 0x41, !P4 ;  /* 0x000000410000780c */ /* 0x000fe20006701670 */
[----:B------:R-:W-:-:S12]  /*19250*/  IMAD.U32 R10, RZ, RZ, UR41 ;  /* 0x00000029ff0a7e24 */ /* 0x000fd8000f8e00ff */
[----:B------:R-:W-:Y:S01]  /*19260*/  @!P0 IADD3 R40, P5, P6, R10, UR39, R2 ;  /* 0x000000270a288c10 */ /* 0x000fe2000febe002 */
[----:B------:R-:W-:Y:S02]  /*19270*/  @!P3 IMAD R10, R141, R17, RZ ;  /* 0x000000118d0ab224 */ /* 0x000fe400078e02ff */
[----:B------:R-:W4:Y:S04]  /*19280*/  LDL.LU R141, [R1+0x17c] ;  /* 0x00017c00018d7983 */ /* 0x000f280000300800 */
[----:B------:R-:W5:Y:S04]  /*19290*/  LDL.LU R127, [R1+0x100] ;  /* 0x00010000017f7983 */ /* 0x000f680000300800 */
[----:B------:R-:W5:Y:S04]  /*192a0*/  LDL.LU R124, [R1+0x104] ;  /* 0x00010400017c7983 */ /* 0x000f680000300800 */
[----:B------:R-:W5:Y:S04]  /*192b0*/  LDL.LU R125, [R1+0x108] ;  /* 0x00010800017d7983 */ /* 0x000f680000300800 */
[----:B------:R-:W5:Y:S04]  /*192c0*/  LDL.LU R122, [R1+0x10c] ;  /* 0x00010c00017a7983 */ /* 0x000f680000300800 */
[----:B------:R0:W-:Y:S01]  /*192d0*/  @!P3 STG.E.U8 desc[UR56][R26.64+0x11], R10 ;  /* 0x0000110a1a00b986 */ /* 0x0001e2000c101138 */
[----:B------:R-:W-:-:S03]  /*192e0*/  ISETP.LT.OR P3, PT, R0, 0x42, !P4 ;  /* 0x000000420000780c */ /* 0x000fc60006761670 */
[----:B------:R-:W5:Y:S01]  /*192f0*/  LDL.LU R123, [R1+0x110] ;  /* 0x00011000017b7983 */ /* 0x000f620000300800 */
[----:B------:R-:W-:-:S03]  /*19300*/  IMAD.U32 R11, RZ, RZ, UR40 ;  /* 0x00000028ff0b7e24 */ /* 0x000fc6000f8e00ff */
[----:B------:R-:W5:Y:S01]  /*19310*/  LDL.LU R150, [R1+0x114] ;  /* 0x0001140001967983 */ /* 0x000f620000300800 */
[----:B0-----:R-:W-:Y:S01]  /*19320*/  IMAD.U32 R10, RZ, RZ, UR41 ;  /* 0x00000029ff0a7e24 */ /* 0x001fe2000f8e00ff */
[----:B------:R-:W-:Y:S02]  /*19330*/  @!P0 IADD3.X R41, R11, UR38, R3, P5, P6 ;  /* 0x000000260b298c10 */ /* 0x000fe4000afec403 */
[----:B------:R-:W5:Y:S02]  /*19340*/  LDL.LU R148, [R1+0x118] ;  /* 0x0001180001947983 */ /* 0x000f640000300800 */
[----:B------:R-:W-:-:S04]  /*19350*/  @!P3 IADD3 R38, P5, P6, R10, UR39, R2 ;  /* 0x000000270a26bc10 */ /* 0x000fc8000febe002 */
[----:B------:R-:W-:Y:S02]  /*19360*/  @!P3 IADD3.X R39, R11, UR38, R3, P5, P6 ;  /* 0x000000260b27bc10 */ /* 0x000fe4000afec403 */
[C---:B------:R-:W-:Y:S02]  /*19370*/  ISETP.LT.OR P5, PT, R0.reuse, 0x19, !P2 ;  /* 0x000000190000780c */ /* 0x040fe400057a1670 */
[----:B------:R-:W-:-:S11]  /*19380*/  ISETP.LT.OR P3, PT, R0, 0x49, !P4 ;  /* 0x000000490000780c */ /* 0x000fd60006761670 */
[----:B------:R-:W-:-:S05]  /*19390*/  @!P5 IMAD R10, R142, R17, RZ ;  /* 0x000000118e0ad224 */ /* 0x000fca00078e02ff */
[----:B------:R0:W-:Y:S02]  /*193a0*/  @!P5 STG.E.U8 desc[UR56][R6.64+0x18], R10 ;  /* 0x0000180a0600d986 */ /* 0x0001e4000c101138 */
[----:B0-----:R-:W-:-:S05]  /*193b0*/  IMAD.U32 R10, RZ, RZ, UR41 ;  /* 0x00000029ff0a7e24 */ /* 0x001fca000f8e00ff */
[----:B------:R-:W-:-:S04]  /*193c0*/  @!P3 IADD3 R26, P5, P6, R10, UR39, R2 ;  /* 0x000000270a1abc10 */ /* 0x000fc8000febe002 */
[----:B------:R-:W-:Y:S02]  /*193d0*/  @!P3 IADD3.X R27, R11, UR38, R3, P5, P6 ;  /* 0x000000260b1bbc10 */ /* 0x000fe4000afec403 */
[C---:B------:R-:W-:Y:S02]  /*193e0*/  ISETP.LT.OR P5, PT, R0.reuse, 0x1a, !P2 ;  /* 0x0000001a0000780c */ /* 0x040fe400057a1670 */
[C---:B------:R-:W-:Y:S02]  /*193f0*/  LOP3.LUT P0, RZ, R5.reuse, 0x400000, RZ, 0xc0, !PT ;  /* 0x0040000005ff7812 */ /* 0x040fe4000780c0ff */
[----:B------:R-:W-:Y:S02]  /*19400*/  ISETP.LT.OR P3, PT, R0, 0x1a, !P1 ;  /* 0x0000001a0000780c */ /* 0x000fe40004f61670 */
[----:B------:R-:W-:-:S04]  /*19410*/  LOP3.LUT R5, R5, 0xfff7ffff, RZ, 0xc0, !PT ;  /* 0xfff7ffff05057812 */ /* 0x000fc800078ec0ff */
[----:B------:R-:W-:Y:S02]  /*19420*/  @P2 LOP3.LUT R5, R5, 0x80000, RZ, 0xfc, !PT ;  /* 0x0008000005052812 */ /* 0x000fe400078efcff */
[----:B------:R-:W-:Y:S01]  /*19430*/  ISETP.GE.AND P2, PT, R234, 0x1, PT ;  /* 0x00000001ea00780c */ /* 0x000fe20003f46270 */
[----:B--2---:R-:W-:-:S05]  /*19440*/  @!P5 IMAD R10, R143, R17, RZ ;  /* 0x000000118f0ad224 */ /* 0x004fca00078e02ff */
[----:B------:R3:W-:Y:S02]  /*19450*/  @!P5 STG.E.U8 desc[UR56][R6.64+0x19], R10 ;  /* 0x0000190a0600d986 */ /* 0x0007e4000c101138 */
[----:B---3--:R-:W-:Y:S02]  /*19460*/  @!P0 IMAD R10, R140, R17, RZ ;  /* 0x000000118c0a8224 */ /* 0x008fe400078e02ff */
[----:B------:R-:W2:Y:S04]  /*19470*/  LDL.LU R140, [R1+0x11c] ;  /* 0x00011c00018c7983 */ /* 0x000ea80000300800 */
[----:B------:R0:W-:Y:S01]  /*19480*/  @!P0 STG.E.U8 desc[UR56][R24.64+0x18], R10 ;  /* 0x0000180a18008986 */ /* 0x0001e2000c101138 */
[----:B------:R-:W-:Y:S01]  /*19490*/  ISETP.LT.OR P0, PT, R0, 0x4a, !P4 ;  /* 0x0000004a0000780c */ /* 0x000fe20006701670 */
[----:B0-----:R-:W-:-:S12]  /*194a0*/  IMAD.U32 R10, RZ, RZ, UR41 ;  /* 0x00000029ff0a7e24 */ /* 0x001fd8000f8e00ff */
[----:B------:R-:W-:-:S04]  /*194b0*/  @!P0 IADD3 R30, P5, P6, R10, UR39, R2 ;  /* 0x000000270a1e8c10 */ /* 0x000fc8000febe002 */
[----:B------:R-:W-:Y:S02]  /*194c0*/  @!P0 IADD3.X R31, R11, UR38, R3, P5, P6 ;  /* 0x000000260b1f8c10 */ /* 0x000fe4000afec403 */
[----:B------:R-:W-:-:S13]  /*194d0*/  ISETP.LT.OR P0, PT, R0, 0x51, !P4 ;  /* 0x000000510000780c */ /* 0x000fda0006701670 */
[----:B------:R-:W-:Y:S01]  /*194e0*/  @!P0 IADD3 R24, P5, P6, R10, UR39, R2 ;  /* 0x000000270a188c10 */ /* 0x000fe2000febe002 */
[----:B----4-:R-:W-:Y:S02]  /*194f0*/  @!P3 IMAD R10, R141, R17, RZ ;  /* 0x000000118d0ab224 */ /* 0x010fe400078e02ff */
[----:B------:R-:W3:Y:S04]  /*19500*/  LDL.LU R141, [R1+0x120] ;  /* 0x00012000018d7983 */ /* 0x000ee80000300800 */
[----:B------:R-:W4:Y:S04]  /*19510*/  LDL.LU R142, [R1+0x124] ;  /* 0x00012400018e7983 */ /* 0x000f280000300800 */
[----:B------:R-:W4:Y:S01]  /*19520*/  LDL.LU R143, [R1+0x128] ;  /* 0x00012800018f7983 */ /* 0x000f220000300800 */
[----:B------:R-:W-:-:S02]  /*19530*/  @!P0 IADD3.X R25, R11, UR38, R3, P5, P6 ;  /* 0x000000260b198c10 */ /* 0x000fc4000afec403 */
[C---:B------:R-:W-:Y:S01]  /*19540*/  ISETP.LT.OR P5, PT, R0.reuse, 0x21, !P2 ;  /* 0x000000210000780c */ /* 0x040fe200057a1670 */
[----:B------:R-:W4:Y:S04]  /*19550*/  LDL.LU R144, [R1+0x12c] ;  /* 0x00012c0001907983 */ /* 0x000f280000300800 */
[----:B------:R5:W-:Y:S01]  /*19560*/  @!P3 STG.E.U8 desc[UR56][R28.64+0x19], R10 ;  /* 0x0000190a1c00b986 */ /* 0x000be2000c101138 */
[----:B------:R-:W-:-:S03]  /*19570*/  ISETP.LT.OR P3, PT, R0, 0x52, !P4 ;  /* 0x000000520000780c */ /* 0x000fc60006761670 */
[----:B------:R-:W4:Y:S01]  /*19580*/  LDL.LU R145, [R1+0x130] ;  /* 0x0001300001917983 */ /* 0x000f220000300800 */
[----:B------:R-:W-:-:S03]  /*19590*/  LOP3.LUT P0, RZ, R5, 0x200000, RZ, 0xc0, !PT ;  /* 0x0020000005ff7812 */ /* 0x000fc6000780c0ff */
[----:B------:R-:W4:Y:S01]  /*195a0*/  LDL.LU R146, [R1+0x134] ;  /* 0x0001340001927983 */ /* 0x000f220000300800 */
[----:B-----5:R-:W-:-:S03]  /*195b0*/  @!P5 IMAD R10, R127, R17, RZ ;  /* 0x000000117f0ad224 */ /* 0x020fc600078e02ff */
[----:B------:R-:W5:Y:S04]  /*195c0*/  LDL.LU R147, [R1+0x138] ;  /* 0x0001380001937983 */ /* 0x000f680000300800 */
[----:B------:R0:W-:Y:S04]  /*195d0*/  @!P5 STG.E.U8 desc[UR56][R2.64+0x20], R10 ;  /* 0x0000200a0200d986 */ /* 0x0001e8000c101138 */
[----:B------:R-:W5:Y:S04]  /*195e0*/  LDL.LU R149, [R1+0x13c] ;  /* 0x00013c0001957983 */ /* 0x000f680000300800 */
[----:B------:R-:W5:Y:S01]  /*195f0*/  LDL.LU R151, [R1+0xc0] ;  /* 0x0000c00001977983 */ /* 0x000f620000300800 */
[----:B0-----:R-:W-:-:S03]  /*19600*/  IMAD.U32 R10, RZ, RZ, UR41 ;  /* 0x00000029ff0a7e24 */ /* 0x001fc6000f8e00ff */
[----:B------:R-:W5:Y:S02]  /*19610*/  LDL.LU R120, [R1+0xc4] ;  /* 0x0000c40001787983 */ /* 0x000f640000300800 */
[----:B------:R-:W-:Y:S02]  /*19620*/  @!P3 IADD3 R28, P5, P6, R10, UR39, R2 ;  /* 0x000000270a1cbc10 */ /* 0x000fe4000febe002 */
[----:B------:R-:W5:Y:S02]  /*19630*/  LDL.LU R121, [R1+0xc8] ;  /* 0x0000c80001797983 */ /* 0x000f640000300800 */
[----:B------:R-:W-:Y:S02]  /*19640*/  @!P3 IADD3.X R29, R11, UR38, R3, P5, P6 ;  /* 0x000000260b1dbc10 */ /* 0x000fe4000afec403 */
[----:B------:R-:W-:-:S13]  /*19650*/  ISETP.LT.OR P5, PT, R0, 0x22, !P2 ;  /* 0x000000220000780c */ /* 0x000fda00057a1670 */
[----:B------:R-:W-:-:S05]  /*19660*/  @!P5 IMAD R10, R124, R17, RZ ;  /* 0x000000117c0ad224 */ /* 0x000fca00078e02ff */
[----:B------:R0:W-:Y:S01]  /*19670*/  @!P5 STG.E.U8 desc[UR56][R2.64+0x21], R10 ;  /* 0x0000210a0200d986 */ /* 0x0001e2000c101138 */
[C---:B------:R-:W-:Y:S02]  /*19680*/  ISETP.LT.OR P5, PT, R0.reuse, 0x21, !P0 ;  /* 0x000000210000780c */ /* 0x040fe400047a1670 */
[----:B------:R-:W-:-:S11]  /*19690*/  ISETP.LT.OR P3, PT, R0, 0x59, !P4 ;  /* 0x000000590000780c */ /* 0x000fd60006761670 */
[----:B0-----:R-:W-:Y:S01]  /*196a0*/  @!P5 IADD3 R10, P6, R2, UR41, RZ ;  /* 0x00000029020adc10 */ /* 0x001fe2000ffde0ff */
[----:B------:R-:W-:Y:S02]  /*196b0*/  @!P5 IMAD R235, R125, R17, RZ ;  /* 0x000000117debd224 */ /* 0x000fe400078e02ff */
[----:B------:R-:W5:Y:S01]  /*196c0*/  LDL.LU R125, [R1+0xcc] ;  /* 0x0000cc00017d7983 */ /* 0x000f620000300800 */
[----:B------:R-:W-:-:S03]  /*196d0*/  @!P5 IADD3.X R11, R3, UR40, RZ, P6, !PT ;  /* 0x00000028030bdc10 */ /* 0x000fc6000b7fe4ff */
[----:B------:R-:W5:Y:S04]  /*196e0*/  LDL.LU R127, [R1+0xd0] ;  /* 0x0000d000017f7983 */ /* 0x000f680000300800 */
[----:B------:R0:W-:Y:S04]  /*196f0*/  @!P5 STG.E.U8 desc[UR56][R10.64+0x20], R235 ;  /* 0x000020eb0a00d986 */ /* 0x0001e8000c101138 */
[----:B------:R-:W5:Y:S04]  /*19700*/  LDL.LU R128, [R1+0xd4] ;  /* 0x0000d40001807983 */ /* 0x000f680000300800 */
[----:B------:R-:W5:Y:S01]  /*19710*/  LDL.LU R129, [R1+0xd8] ;  /* 0x0000d80001817983 */ /* 0x000f620000300800 */
[----:B0-----:R-:W-:-:S03]  /*19720*/  IMAD.U32 R10, RZ, RZ, UR41 ;  /* 0x00000029ff0a7e24 */ /* 0x001fc6000f8e00ff */
[----:B------:R-:W5:Y:S01]  /*19730*/  LDL.LU R133, [R1+0xdc] ;  /* 0x0000dc0001857983 */ /* 0x000f620000300800 */
[----:B------:R-:W-:Y:S01]  /*19740*/  IMAD.U32 R11, RZ, RZ, UR40 ;  /* 0x00000028ff0b7e24 */ /* 0x000fe2000f8e00ff */
[----:B------:R-:W-:Y:S02]  /*19750*/  @!P3 IADD3 R34, P5, P6, R10, UR39, R2 ;  /* 0x000000270a22bc10 */ /* 0x000fe4000febe002 */
[----:B------:R-:W5:Y:S02]  /*19760*/  LDL.LU R135, [R1+0xe0] ;  /* 0x0000e00001877983 */ /* 0x000f640000300800 */
[----:B------:R-:W-:Y:S02]  /*19770*/  @!P3 IADD3.X R35, R11, UR38, R3, P5, P6 ;  /* 0x000000260b23bc10 */ /* 0x000fe4000afec403 */
[----:B------:R-:W5:Y:S01]  /*19780*/  LDL.LU R104, [R1+0xe4] ;  /* 0x0000e40001687983 */ /* 0x000f620000300800 */
[C---:B------:R-:W-:Y:S02]  /*19790*/  ISETP.LT.OR P5, PT, R0.reuse, 0x22, !P0 ;  /* 0x000000220000780c */ /* 0x040fe400047a1670 */
[----:B------:R-:W-:Y:S01]  /*197a0*/  ISETP.LT.OR P3, PT, R0, 0x5a, !P4 ;  /* 0x0000005a0000780c */ /* 0x000fe20006761670 */
[----:B------:R-:W5:Y:S04]  /*197b0*/  LDL.LU R105, [R1+0xe8] ;  /* 0x0000e80001697983 */ /* 0x000f680000300800 */
[----:B------:R-:W5:Y:S04]  /*197c0*/  LDL.LU R109, [R1+0xec] ;  /* 0x0000ec00016d7983 */ /* 0x000f680000300800 */
[----:B------:R-:W5:Y:S02]  /*197d0*/  LDL.LU R111, [R1+0xf0] ;  /* 0x0000f000016f7983 */ /* 0x000f640000300800 */
[----:B------:R-:W-:Y:S01]  /*197e0*/  @!P5 IADD3 R10, P6, R2, UR41, RZ ;  /* 0x00000029020adc10 */ /* 0x000fe2000ffde0ff */
[----:B------:R-:W-:Y:S01]  /*197f0*/  @!P5 IMAD R235, R122, R17, RZ ;  /* 0x000000117aebd224 */ /* 0x000fe200078e02ff */
[----:B------:R-:W-:Y:S01]  /*19800*/  LOP3.LUT R4, R4, 0xfdffffff, RZ, 0xc0, !PT ;  /* 0xfdffffff04047812 */ /* 0x000fe200078ec0ff */
[----:B------:R-:W5:Y:S01]  /*19810*/  LDL.LU R112, [R1+0xf4] ;  /* 0x0000f40001707983 */ /* 0x000f620000300800 */
[----:B------:R-:W-:-:S03]  /*19820*/  @!P5 IADD3.X R11, R3, UR40, RZ, P6, !PT ;  /* 0x00000028030bdc10 */ /* 0x000fc6000b7fe4ff */
[----:B------:R-:W5:Y:S04]  /*19830*/  LDL.LU R113, [R1+0xf8] ;  /* 0x0000f80001717983 */ /* 0x000f680000300800 */
[----:B------:R0:W-:Y:S01]  /*19840*/  @!P5 STG.E.U8 desc[UR56][R10.64+0x21], R235 ;  /* 0x000021eb0a00d986 */ /* 0x0001e2000c101138 */
[----:B------:R-:W-:-:S03]  /*19850*/  ISETP.LT.OR P5, PT, R0, 0x29, !P2 ;  /* 0x000000290000780c */ /* 0x000fc600057a1670 */
[----:B------:R-:W5:Y:S04]  /*19860*/  LDL.LU R117, [R1+0xfc] ;  /* 0x0000fc0001757983 */ /* 0x000f680000300800 */
[----:B------:R-:W5:Y:S01]  /*19870*/  LDL.LU R119, [R1+0x80] ;  /* 0x0000800001777983 */ /* 0x000f620000300800 */
[----:B0-----:R-:W-:-:S03]  /*19880*/  IMAD.U32 R11, RZ, RZ, UR40 ;  /* 0x00000028ff0b7e24 */ /* 0x001fc6000f8e00ff */
[----:B------:R-:W5:Y:S02]  /*19890*/  LDL.LU R88, [R1+0x84] ;  /* 0x0000840001587983 */ /* 0x000f640000300800 */
[----:B------:R-:W-:Y:S02]  /*198a0*/  @!P5 IMAD R10, R123, R17, RZ ;  /* 0x000000117b0ad224 */ /* 0x000fe400078e02ff */
        /* <DEDUP_REMOVED lines=15> */
[----:B------:R-:W-:-:S02]  /*199a0*/  @!P5 IMAD R10, R150, R17, RZ ;  /* 0x00000011960ad224 */ /* 0x000fc400078e02ff */
        /* <DEDUP_REMOVED lines=10> */
[----:B------:R-:W5:Y:S04]  /*19a50*/  LDL.LU R85, [R1+0x40] ;  /* 0x0000400001557983 */ /* 0x000f680000300800 */
[----:B------:R0:W-:Y:S04]  /*19a60*/  @!P5 STG.E.U8 desc[UR56][R10.64+0x28], R235 ;  /* 0x000028eb0a00d986 */ /* 0x0001e8000c101138 */
[----:B------:R-:W5:Y:S04]  /*19a70*/  LDL.LU R86, [R1+0x44] ;  /* 0x0000440001567983 */ /* 0x000f680000300800 */
[----:B------:R-:W5:Y:S01]  /*19a80*/  LDL.LU R87, [R1+0x48] ;  /* 0x0000480001577983 */ /* 0x000f620000300800 */
[----:B0-----:R-:W-:-:S02]  /*19a90*/  IMAD.U32 R10, RZ, RZ, UR41 ;  /* 0x00000029ff0a7e24 */ /* 0x001fc4000f8e00ff */
[----:B------:R-:W-:-:S03]  /*19aa0*/  IMAD.U32 R11, RZ, RZ, UR40 ;  /* 0x00000028ff0b7e24 */ /* 0x000fc6000f8e00ff */
[----:B------:R-:W-:-:S04]  /*19ab0*/  @!P3 IADD3 R32, P5, P6, R10, UR43, R2 ;  /* 0x0000002b0a20bc10 */ /* 0x000fc8000febe002 */
[----:B------:R-:W-:Y:S02]  /*19ac0*/  @!P3 IADD3.X R33, R11, UR42, R3, P5, P6 ;  /* 0x0000002a0b21bc10 */ /* 0x000fe4000afec403 */
[----:B------:R-:W-:-:S13]  /*19ad0*/  ISETP.LT.OR P5, PT, R0, 0x2a, !P0 ;  /* 0x0000002a0000780c */ /* 0x000fda00047a1670 */
[----:B------:R-:W-:Y:S01]  /*19ae0*/  @!P5 IADD3 R10, P6, R2, UR41, RZ ;  /* 0x00000029020adc10 */ /* 0x000fe2000ffde0ff */
[----:B--2---:R-:W-:-:S03]  /*19af0*/  @!P5 IMAD R235, R140, R17, RZ ;  /* 0x000000118cebd224 */ /* 0x004fc600078e02ff */
[----:B------:R-:W-:-:S05]  /*19b00*/  @!P5 IADD3.X R11, R3, UR40, RZ, P6, !PT ;  /* 0x00000028030bdc10 */ /* 0x000fca000b7fe4ff */
[----:B------:R0:W-:Y:S01]  /*19b10*/  @!P5 STG.E.U8 desc[UR56][R10.64+0x29], R235 ;  /* 0x000029eb0a00d986 */ /* 0x0001e2000c101138 */
[C---:B------:R-:W-:Y:S02]  /*19b20*/  ISETP.LT.OR P5, PT, R0.reuse, 0x31, !P2 ;  /* 0x000000310000780c */ /* 0x040fe400057a1670 */
[----:B------:R-:W-:Y:S01]  /*19b30*/  ISETP.LT.OR P3, PT, R0, 0x42, !P1 ;  /* 0x000000420000780c */ /* 0x000fe20004f61670 */
[----:B0-----:R-:W-:-:S10]  /*19b40*/  IMAD.U32 R11, RZ, RZ, UR40 ;  /* 0x00000028ff0b7e24 */ /* 0x001fd4000f8e00ff */
[----:B---3--:R-:W-:-:S05]  /*19b50*/  @!P5 IMAD R10, R141, R17, RZ ;  /* 0x000000118d0ad224 */ /* 0x008fca00078e02ff */
[----:B------:R0:W-:Y:S02]  /*19b60*/  @!P5 STG.E.U8 desc[UR56][R2.64+0x30], R10 ;  /* 0x0000300a0200d986 */ /* 0x0001e4000c101138 */
[----:B0-----:R-:W-:-:S05]  /*19b70*/  IMAD.U32 R10, RZ, RZ, UR41 ;  /* 0x00000029ff0a7e24 */ /* 0x001fca000f8e00ff */
[----:B------:R-:W-:-:S04]  /*19b80*/  @!P3 IADD3 R140, P5, P6, R10, UR43, R2 ;  /* 0x0000002b0a8cbc10 */ /* 0x000fc8000febe002 */
[----:B------:R-:W-:Y:S02]  /*19b90*/  @!P3 IADD3.X R141, R11, UR42, R3, P5, P6 ;  /* 0x0000002a0b8dbc10 */ /* 0x000fe4000afec403 */
[----:B------:R-:W-:-:S13]  /*19ba0*/  ISETP.LT.OR P5, PT, R0, 0x32, !P2 ;  /* 0x000000320000780c */ /* 0x000fda00057a1670 */
[----:B----4-:R-:W-:-:S05]  /*19bb0*/  @!P5 IMAD R10, R142, R17, RZ ;  /* 0x000000118e0ad224 */ /* 0x010fca00078e02ff */
        /* <DEDUP_REMOVED lines=11> */
[----:B------:R-:W-:-:S13]  /*19c70*/  ISETP.LT.OR P5, PT, R0, 0x32, !P0 ;  /* 0x000000320000780c */ /* 0x000fda00047a1670 */
[----:B------:R-:W-:Y:S01]  /*19c80*/  @!P5 IADD3 R10, P6, R2, UR41, RZ ;  /* 0x00000029020adc10 */ /* 0x000fe2000ffde0ff */
[----:B------:R-:W-:-:S03]  /*19c90*/  @!P5 IMAD R235, R144, R17, RZ ;  /* 0x0000001190ebd224 */ /* 0x000fc600078e02ff */
[----:B------:R-:W-:-:S05]  /*19ca0*/  @!P5 IADD3.X R11, R3, UR40, RZ, P6, !PT ;  /* 0x00000028030bdc10 */ /* 0x000fca000b7fe4ff */
[----:B------:R0:W-:Y:S01]  /*19cb0*/  @!P5 STG.E.U8 desc[UR56][R10.64+0x31], R235 ;  /* 0x000031eb0a00d986 */ /* 0x0001e2000c101138 */
[C---:B------:R-:W-:Y:S02]  /*19cc0*/  ISETP.LT.OR P5, PT, R0.reuse, 0x39, !P2 ;  /* 0x000000390000780c */ /* 0x040fe400057a1670 */
[----:B------:R-:W-:-:S11]  /*19cd0*/  ISETP.LT.OR P3, PT, R0, 0x4a, !P1 ;  /* 0x0000004a0000780c */ /* 0x000fd60004f61670 */
[----:B0-----:R-:W-:-:S05]  /*19ce0*/  @!P5 IMAD R10, R145, R17, RZ ;  /* 0x00000011910ad224 */ /* 0x001fca00078e02ff */
[----:B------:R0:W-:Y:S01]  /*19cf0*/  @!P5 STG.E.U8 desc[UR56][R2.64+0x38], R10 ;  /* 0x0000380a0200d986 */ /* 0x0001e2000c101138 */
[----:B------:R-:W-:Y:S02]  /*19d00*/  IMAD.U32 R11, RZ, RZ, UR40 ;  /* 0x00000028ff0b7e24 */ /* 0x000fe4000f8e00ff */
[----:B0-----:R-:W-:-:S05]  /*19d10*/  IMAD.U32 R10, RZ, RZ, UR41 ;  /* 0x00000029ff0a7e24 */ /* 0x001fca000f8e00ff */
[----:B------:R-:W-:-:S04]  /*19d20*/  @!P3 IADD3 R144, P5, P6, R10, UR43, R2 ;  /* 0x0000002b0a90bc10 */ /* 0x000fc8000febe002 */
[----:B------:R-:W-:Y:S02]  /*19d30*/  @!P3 IADD3.X R145, R11, UR42, R3, P5, P6 ;  /* 0x0000002a0b91bc10 */ /* 0x000fe4000afec403 */
[----:B------:R-:W-:-:S13]  /*19d40*/  ISETP.LT.OR P5, PT, R0, 0x3a, !P2 ;  /* 0x0000003a0000780c */ /* 0x000fda00057a1670 */
[----:B------:R-:W-:-:S05]  /*19d50*/  @!P5 IMAD R10, R146, R17, RZ ;  /* 0x00000011920ad224 */ /* 0x000fca00078e02ff */
[----:B------:R0:W-:Y:S01]  /*19d60*/  @!P5 STG.E.U8 desc[UR56][R2.64+0x39], R10 ;  /* 0x0000390a0200d986 */ /* 0x0001e2000c101138 */
[C---:B------:R-:W-:Y:S02]  /*19d70*/  ISETP.LT.OR P5, PT, R0.reuse, 0x39, !P0 ;  /* 0x000000390000780c */ /* 0x040fe400047a1670 */
[----:B------:R-:W-:-:S11]  /*19d80*/  ISETP.LT.OR P2, PT, R0, 0x51, !P1 ;  /* 0x000000510000780c */ /* 0x000fd60004f41670 */
[----:B0-----:R-:W-:Y:S01]  /*19d90*/  @!P5 IADD3 R10, P6, R2, UR41, RZ ;  /* 0x00000029020adc10 */ /* 0x001fe2000ffde0ff */
[----:B-----5:R-:W-:-:S03]  /*19da0*/  @!P5 IMAD R235, R147, R17, RZ ;  /* 0x0000001193ebd224 */ /* 0x020fc600078e02ff */
        /* <DEDUP_REMOVED lines=9> */
[----:B------:R-:W-:-:S03]  /*19e40*/  @!P5 IMAD R235, R149, R17, RZ ;  /* 0x0000001195ebd224 */ /* 0x000fc600078e02ff */
[----:B------:R-:W-:-:S05]  /*19e50*/  @!P5 IADD3.X R11, R3, UR40, RZ, P6, !PT ;  /* 0x00000028030bdc10 */ /* 0x000fca000b7fe4ff */
[----:B------:R0:W-:Y:S01]  /*19e60*/  @!P5 STG.E.U8 desc[UR56][R10.64+0x39], R235 ;  /* 0x000039eb0a00d986 */ /* 0x0001e2000c101138 */
[----:B------:R-:W-:Y:S01]  /*19e70*/  LOP3.LUT P3, RZ, R5, 0x100000, RZ, 0xc0, !PT ;  /* 0x0010000005ff7812 */ /* 0x000fe2000786c0ff */
[----:B0-----:R-:W-:Y:S02]  /*19e80*/  IMAD.U32 R10, RZ, RZ, UR41 ;  /* 0x00000029ff0a7e24 */ /* 0x001fe4000f8e00ff */
[----:B------:R-:W-:-:S03]  /*19e90*/  IMAD.U32 R11, RZ, RZ, UR40 ;  /* 0x00000028ff0b7e24 */ /* 0x000fc6000f8e00ff */
[----:B------:R-:W-:-:S04]  /*19ea0*/  @!P2 IADD3 R148, P5, P6, R10, UR43, R2 ;  /* 0x0000002b0a94ac10 */ /* 0x000fc8000febe002 */
[----:B------:R-:W-:Y:S02]  /*19eb0*/  @!P2 IADD3.X R149, R11, UR42, R3, P5, P6 ;  /* 0x0000002a0b95ac10 */ /* 0x000fe4000afec403 */
[----:B------:R-:W-:Y:S02]  /*19ec0*/  ISETP.LT.OR P5, PT, R0, 0x21, !P3 ;  /* 0x000000210000780c */ /* 0x000fe40005fa1670 */
[----:B------:R-:W-:-:S04]  /*19ed0*/  LOP3.LUT R5, R5, 0xfffbffff, RZ, 0xc0, !PT ;  /* 0xfffbffff05057812 */ /* 0x000fc800078ec0ff */
[----:B------:R-:W-:Y:S02]  /*19ee0*/  @P0 LOP3.LUT R5, R5, 0x40000, RZ, 0xfc, !PT ;  /* 0x0004000005050812 */ /* 0x000fe400078efcff */
[----:B------:R-:W-:-:S05]  /*19ef0*/  ISETP.LT.OR P0, PT, R0, 0x59, !P1 ;  /* 0x000000590000780c */ /* 0x000fca0004f01670 */
[----:B------:R-:W-:-:S05]  /*19f00*/  @!P5 IMAD R10, R151, R17, RZ ;  /* 0x00000011970ad224 */ /* 0x000fca00078e02ff */
[----:B------:R0:W-:Y:S02]  /*19f10*/  @!P5 STG.E.U8 desc[UR56][R8.64+0x20], R10 ;  /* 0x0000200a0800d986 */ /* 0x0001e4000c101138 */
[----:B0-----:R-:W-:-:S05]  /*19f20*/  IMAD.U32 R10, RZ, RZ, UR41 ;  /* 0x00000029ff0a7e24 */ /* 0x001fca000f8e00ff */
[----:B------:R-:W-:-:S04]  /*19f30*/  @!P0 IADD3 R150, P5, P6, R10, UR43, R2 ;  /* 0x0000002b0a968c10 */ /* 0x000fc8000febe002 */
[----:B------:R-:W-:Y:S02]  /*19f40*/  @!P0 IADD3.X R151, R11, UR42, R3, P5, P6 ;  /* 0x0000002a0b978c10 */ /* 0x000fe4000afec403 */
[----:B------:R-:W-:Y:S02]  /*19f50*/  ISETP.LT.OR P5, PT, R0, 0x22, !P3 ;  /* 0x000000220000780c */ /* 0x000fe40005fa1670 */
[----:B------:R-:W-:Y:S02]  /*19f60*/  @P2 LOP3.LUT R4, R4, 0x2000000, RZ, 0xfc, !PT ;  /* 0x0200000004042812 */ /* 0x000fe400078efcff */
[----:B------:R-:W-:Y:S02]  /*19f70*/  ISETP.LT.OR P2, PT, R0, 0x21, !P4 ;  /* 0x000000210000780c */ /* 0x000fe40006741670 */
[----:B------:R-:W-:-:S04]  /*19f80*/  LOP3.LUT R4, R4, 0xffbfffff, RZ, 0xc0, !PT ;  /* 0xffbfffff04047812 */ /* 0x000fc800078ec0ff */
[----:B------:R-:W-:-:S03]  /*19f90*/  @P0 LOP3.LUT R4, R4, 0x400000, RZ, 0xfc, !PT ;  /* 0x0040000004040812 */ /* 0x000fc600078efcff */
[----:B------:R-:W-:Y:S01]  /*19fa0*/  @!P5 IMAD R10, R120, R17, RZ ;  /* 0x00000011780ad224 */ /* 0x000fe200078e02ff */
[----:B------:R-:W-:-:S04]  /*19fb0*/  ISETP.LT.OR P0, PT, R0, 0x5a, !P1 ;  /* 0x0000005a0000780c */ /* 0x000fc80004f01670 */
[----:B------:R0:W-:Y:S01]  /*19fc0*/  @!P5 STG.E.U8 desc[UR56][R8.64+0x21], R10 ;  /* 0x0000210a0800d986 */ /* 0x0001e2000c101138 */
[----:B------:R-:W-:Y:S01]  /*19fd0*/  LOP3.LUT R4, R4, 0xfffeffff, RZ, 0xc0, !PT ;  /* 0xfffeffff04047812 */ /* 0x000fe200078ec0ff */
[----:B0-----:R-:W-:-:S05]  /*19fe0*/  @!P2 IMAD R10, R121, R17, RZ ;  /* 0x00000011790aa224 */ /* 0x001fca00078e02ff */
[----:B------:R0:W-:Y:S02]  /*19ff0*/  @!P2 STG.E.U8 desc[UR56][R60.64+0x20], R10 ;  /* 0x0000200a3c00a986 */ /* 0x0001e4000c101138 */
[----:B------:R-:W-:Y:S01]  /*1a000*/  @P0 LOP3.LUT R4, R4, 0x10000, RZ, 0xfc, !PT ;  /* 0x0001000004040812 */ /* 0x000fe200078efcff */
[----:B0-----:R-:W-:-:S05]  /*1a010*/  IMAD.U32 R10, RZ, RZ, UR41 ;  /* 0x00000029ff0a7e24 */ /* 0x001fca000f8e00ff */
[----:B------:R-:W-:-:S04]  /*1a020*/  @!P0 IADD3 R120, P5, P6, R10, UR43, R2 ;  /* 0x0000002b0a788c10 */ /* 0x000fc8000febe002 */
[----:B------:R-:W-:Y:S02]  /*1a030*/  @!P0 IADD3.X R121, R11, UR42, R3, P5, P6 ;  /* 0x0000002a0b798c10 */ /* 0x000fe4000afec403 */
[C---:B------:R-:W-:Y:S02]  /*1a040*/  ISETP.LT.OR P0, PT, R0.reuse, 0x61, !P4 ;  /* 0x000000610000780c */ /* 0x040fe40006701670 */
[----:B------:R-:W-:Y:S02]  /*1a050*/  ISETP.LT.OR P2, PT, R0, 0x22, !P4 ;  /* 0x000000220000780c */ /* 0x000fe40006741670 */
[----:B------:R-:W-:-:S09]  /*1a060*/  LOP3.LUT R5, R5, 0xfffffeff, RZ, 0xc0, !PT ;  /* 0xfffffeff05057812 */ /* 0x000fd200078ec0ff */
[----:B------:R-:W-:Y:S02]  /*1a070*/  @!P0 IADD3 R122, P5, P6, R10, UR39, R2 ;  /* 0x000000270a7a8c10 */ /* 0x000fe4000febe002 */
[----:B------:R-:W-:Y:S02]  /*1a080*/  @P0 LOP3.LUT R5, R5, 0x100, RZ, 0xfc, !PT ;  /* 0x0000010005050812 */ /* 0x000fe400078efcff */
[----:B------:R-:W-:Y:S02]  /*1a090*/  @!P0 IADD3.X R123, R11, UR38, R3, P5, P6 ;  /* 0x000000260b7b8c10 */ /* 0x000fe4000afec403 */
[----:B------:R-:W-:Y:S01]  /*1a0a0*/  ISETP.LT.OR P0, PT, R0, 0x62, !P4 ;  /* 0x000000620000780c */ /* 0x000fe20006701670 */
[----:B------:R-:W-:-:S05]  /*1a0b0*/  @!P2 IMAD R10, R125, R17, RZ ;  /* 0x000000117d0aa224 */ /* 0x000fca00078e02ff */
[----:B------:R0:W-:Y:S02]  /*1a0c0*/  @!P2 STG.E.U8 desc[UR56][R58.64+0x21], R10 ;  /* 0x0000210a3a00a986 */ /* 0x0001e4000c101138 */
[----:B0-----:R-:W-:-:S05]  /*1a0d0*/  IMAD.U32 R10, RZ, RZ, UR41 ;  /* 0x00000029ff0a7e24 */ /* 0x001fca000f8e00ff */
        /* <DEDUP_REMOVED lines=11> */
[C---:B------:R-:W-:Y:S02]  /*1a190*/  ISETP.LT.OR P5, PT, R0.reuse, 0x2a, !P3 ;  /* 0x0000002a0000780c */ /* 0x040fe40005fa1670 */
[----:B------:R-:W-:Y:S02]  /*1a1a0*/  ISETP.LT.OR P2, PT, R0, 0x29, !P4 ;  /* 0x000000290000780c */ /* 0x000fe40006741670 */
[----:B------:R-:W-:-:S04]  /*1a1b0*/  LOP3.LUT R5, R5, 0xffffffbf, RZ, 0xc0, !PT ;  /* 0xffffffbf05057812 */ /* 0x000fc800078ec0ff */
[----:B------:R-:W-:-:S05]  /*1a1c0*/  @P0 LOP3.LUT R5, R5, 0x40, RZ, 0xfc, !PT ;  /* 0x0000004005050812 */ /* 0x000fca00078efcff */
[----:B------:R-:W-:Y:S01]  /*1a1d0*/  @!P5 IMAD R10, R128, R17, RZ ;  /* 0x00000011800ad224 */ /* 0x000fe200078e02ff */
[----:B------:R-:W-:-:S04]  /*1a1e0*/  ISETP.LT.OR P0, PT, R0, 0x6a, !P4 ;  /* 0x0000006a0000780c */ /* 0x000fc80006701670 */
[----:B------:R0:W-:Y:S01]  /*1a1f0*/  @!P5 STG.E.U8 desc[UR56][R8.64+0x29], R10 ;  /* 0x0000290a0800d986 */ /* 0x0001e2000c101138 */
[----:B------:R-:W-:Y:S01]  /*1a200*/  LOP3.LUT R5, R5, 0xffffffdf, RZ, 0xc0, !PT ;  /* 0xffffffdf05057812 */ /* 0x000fe200078ec0ff */
[----:B0-----:R-:W-:-:S05]  /*1a210*/  @!P2 IMAD R10, R129, R17, RZ ;  /* 0x00000011810aa224 */ /* 0x001fca00078e02ff */
[----:B------:R0:W-:Y:S02]  /*1a220*/  @!P2 STG.E.U8 desc[UR56][R56.64+0x28], R10 ;  /* 0x0000280a3800a986 */ /* 0x0001e4000c101138 */
[----:B------:R-:W-:Y:S01]  /*1a230*/  @P0 LOP3.LUT R5, R5, 0x20, RZ, 0xfc, !PT ;  /* 0x0000002005050812 */ /* 0x000fe200078efcff */
[----:B0-----:R-:W-:Y:S01]  /*1a240*/  IMAD.U32 R10, RZ, RZ, UR41 ;  /* 0x00000029ff0a7e24 */ /* 0x001fe2000f8e00ff */
[----:B------:R-:W-:Y:S01]  /*1a250*/  LOP3.LUT R4, R4, 0xbfffffff, RZ, 0xc0, !PT ;  /* 0xbfffffff04047812 */ /* 0x000fe200078ec0ff */
[----:B------:R-:W2:Y:S03]  /*1a260*/  LDL.LU R56, [R1+0x4c] ;  /* 0x00004c0001387983 */ /* 0x000ea60000300800 */
[----:B------:R-:W-:Y:S01]  /*1a270*/  @!P0 IADD3 R128, P5, P6, R10, UR39, R2 ;  /* 0x000000270a808c10 */ /* 0x000fe2000febe002 */
[----:B------:R-:W3:Y:S03]  /*1a280*/  LDL.LU R57, [R1+0x50] ;  /* 0x0000500001397983 */ /* 0x000ee60000300800 */
[----:B------:R-:W-:Y:S01]  /*1a290*/  @!P0 IADD3.X R129, R11, UR38, R3, P5, P6 ;  /* 0x000000260b818c10 */ /* 0x000fe2000afec403 */
[----:B------:R-:W4:Y:S01]  /*1a2a0*/  LDL.LU R58, [R1+0x54] ;  /* 0x00005400013a7983 */ /* 0x000f220000300800 */
[----:B------:R-:W-:-:S02]  /*1a2b0*/  ISETP.LT.OR P0, PT, R0, 0x71, !P4 ;  /* 0x000000710000780c */ /* 0x000fc40006701670 */
[----:B------:R-:W-:Y:S01]  /*1a2c0*/  ISETP.LT.OR P2, PT, R0, 0x2a, !P4 ;  /* 0x0000002a0000780c */ /* 0x000fe20006741670 */
[----:B------:R-:W5:Y:S01]  /*1a2d0*/  LDL.LU R59, [R1+0x58] ;  /* 0x00005800013b7983 */ /* 0x000f620000300800 */
[----:B------:R-:W-:-:S03]  /*1a2e0*/  LOP3.LUT R5, R5, 0xffffffef, RZ, 0xc0, !PT ;  /* 0xffffffef05057812 */ /* 0x000fc600078ec0ff */
[----:B------:R-:W5:Y:S04]  /*1a2f0*/  LDL.LU R60, [R1+0x5c] ;  /* 0x00005c00013c7983 */ /* 0x000f680000300800 */
[----:B------:R-:W5:Y:S02]  /*1a300*/  LDL.LU R61, [R1+0x60] ;  /* 0x00006000013d7983 */ /* 0x000f640000300800 */
[----:B------:R-:W-:Y:S02]  /*1a310*/  @!P0 IADD3 R130, P5, P6, R10, UR39, R2 ;  /* 0x000000270a828c10 */ /* 0x000fe4000febe002 */
[----:B------:R-:W-:Y:S01]  /*1a320*/  @P0 LOP3.LUT R5, R5, 0x10, RZ, 0xfc, !PT ;  /* 0x0000001005050812 */ /* 0x000fe200078efcff */
[----:B------:R-:W5:Y:S01]  /*1a330*/  LDL.LU R62, [R1+0x64] ;  /* 0x00006400013e7983 */ /* 0x000f620000300800 */
[----:B------:R-:W-:-:S02]  /*1a340*/  @!P0 IADD3.X R131, R11, UR38, R3, P5, P6 ;  /* 0x000000260b838c10 */ /* 0x000fc4000afec403 */
[----:B------:R-:W-:Y:S01]  /*1a350*/  ISETP.LT.OR P0, PT, R0, 0x72, !P4 ;  /* 0x000000720000780c */ /* 0x000fe20006701670 */
[----:B------:R-:W-:Y:S01]  /*1a360*/  @!P2 IMAD R10, R133, R17, RZ ;  /* 0x00000011850aa224 */ /* 0x000fe200078e02ff */
[----:B------:R-:W-:Y:S01]  /*1a370*/  LOP3.LUT R5, R5, 0xfffffffb, RZ, 0xc0, !PT ;  /* 0xfffffffb05057812 */ /* 0x000fe200078ec0ff */
[----:B------:R-:W5:Y:S04]  /*1a380*/  LDL.LU R63, [R1+0x68] ;  /* 0x00006800013f7983 */ /* 0x000f680000300800 */
[----:B------:R0:W-:Y:S04]  /*1a390*/  @!P2 STG.E.U8 desc[UR56][R54.64+0x29], R10 ;  /* 0x0000290a3600a986 */ /* 0x0001e8000c101138 */
[----:B------:R-:W5:Y:S01]  /*1a3a0*/  LDL.LU R64, [R1+0x6c] ;  /* 0x00006c0001407983 */ /* 0x000f620000300800 */
[----:B0-----:R-:W-:Y:S01]  /*1a3b0*/  IMAD.U32 R10, RZ, RZ, UR41 ;  /* 0x00000029ff0a7e24 */ /* 0x001fe2000f8e00ff */
[----:B------:R-:W-:-:S02]  /*1a3c0*/  @P0 LOP3.LUT R5, R5, 0x4, RZ, 0xfc, !PT ;  /* 0x0000000405050812 */ /* 0x000fc400078efcff */
[----:B------:R-:W5:Y:S02]  /*1a3d0*/  LDL.LU R65, [R1+0x70] ;  /* 0x0000700001417983 */ /* 0x000f640000300800 */
[----:B------:R-:W-:Y:S02]  /*1a3e0*/  @!P0 IADD3 R132, P5, P6, R10, UR39, R2 ;  /* 0x000000270a848c10 */ /* 0x000fe4000febe002 */
[----:B------:R-:W5:Y:S02]  /*1a3f0*/  LDL.LU R66, [R1+0x74] ;  /* 0x0000740001427983 */ /* 0x000f640000300800 */
[----:B------:R-:W-:Y:S02]  /*1a400*/  @!P0 IADD3.X R133, R11, UR38, R3, P5, P6 ;  /* 0x000000260b858c10 */ /* 0x000fe4000afec403 */
[----:B------:R-:W5:Y:S01]  /*1a410*/  LDL.LU R67, [R1+0x78] ;  /* 0x0000780001437983 */ /* 0x000f620000300800 */
[C---:B------:R-:W-:Y:S02]  /*1a420*/  ISETP.LT.OR P5, PT, R0.reuse, 0x31, !P3 ;  /* 0x000000310000780c */ /* 0x040fe40005fa1670 */
[C---:B------:R-:W-:Y:S01]  /*1a430*/  ISETP.LT.OR P0, PT, R0.reuse, 0x79, !P4 ;  /* 0x000000790000780c */ /* 0x040fe20006701670 */
[----:B------:R-:W5:Y:S01]  /*1a440*/  LDL.LU R69, [R1+0x7c] ;  /* 0x00007c0001457983 */ /* 0x000f620000300800 */
[----:B------:R-:W-:-:S02]  /*1a450*/  ISETP.LT.OR P2, PT, R0, 0x31, !P4 ;  /* 0x000000310000780c */ /* 0x000fc40006741670 */
[----:B------:R-:W-:Y:S01]  /*1a460*/  LOP3.LUT R5, R5, 0xfffffffe, RZ, 0xc0, !PT ;  /* 0xfffffffe05057812 */ /* 0x000fe200078ec0ff */
[----:B------:R-:W5:Y:S06]  /*1a470*/  LDL.LU R71, [R1] ;  /* 0x0000000001477983 */ /* 0x000f6c0000300800 */
[----:B------:R-:W-:-:S05]  /*1a480*/  @!P5 IMAD R10, R135, R17, RZ ;  /* 0x00000011870ad224 */ /* 0x000fca00078e02ff */
[----:B------:R0:W-:Y:S02]  /*1a490*/  @!P5 STG.E.U8 desc[UR56][R8.64+0x30], R10 ;  /* 0x0000300a0800d986 */ /* 0x0001e4000c101138 */
[----:B0-----:R-:W-:-:S05]  /*1a4a0*/  IMAD.U32 R10, RZ, RZ, UR41 ;  /* 0x00000029ff0a7e24 */ /* 0x001fca000f8e00ff */
[----:B------:R-:W-:-:S04]  /*1a4b0*/  @!P0 IADD3 R134, P5, P6, R10, UR39, R2 ;  /* 0x000000270a868c10 */ /* 0x000fc8000febe002 */
[----:B------:R-:W-:Y:S02]  /*1a4c0*/  @!P0 IADD3.X R135, R11, UR38, R3, P5, P6 ;  /* 0x000000260b878c10 */ /* 0x000fe4000afec403 */
[C---:B------:R-:W-:Y:S02]  /*1a4d0*/  ISETP.LT.OR P5, PT, R0.reuse, 0x32, !P3 ;  /* 0x000000320000780c */ /* 0x040fe40005fa1670 */
[----:B------:R-:W-:Y:S02]  /*1a4e0*/  @P0 LOP3.LUT R5, R5, 0x1, RZ, 0xfc, !PT ;  /* 0x0000000105050812 */ /* 0x000fe400078efcff */
[----:B------:R-:W-:-:S09]  /*1a4f0*/  ISETP.LT.OR P0, PT, R0, 0x7a, !P4 ;  /* 0x0000007a0000780c */ /* 0x000fd20006701670 */
[----:B------:R-:W-:-:S05]  /*1a500*/  @!P5 IMAD R10, R104, R17, RZ ;  /* 0x00000011680ad224 */ /* 0x000fca00078e02ff */
[----:B------:R0:W-:Y:S02]  /*1a510*/  @!P5 STG.E.U8 desc[UR56][R8.64+0x31], R10 ;  /* 0x0000310a0800d986 */ /* 0x0001e4000c101138 */
[----:B0-----:R-:W-:-:S05]  /*1a520*/  @!P2 IMAD R10, R105, R17, RZ ;  /* 0x00000011690aa224 */ /* 0x001fca00078e02ff */
[----:B------:R0:W-:Y:S01]  /*1a530*/  @!P2 STG.E.U8 desc[UR56][R52.64+0x30], R10 ;  /* 0x0000300a3400a986 */ /* 0x0001e2000c101138 */
[----:B------:R-:W-:Y:S02]  /*1a540*/  @P0 LOP3.LUT R4, R4, 0x40000000, RZ, 0xfc, !PT ;  /* 0x4000000004040812 */ /* 0x000fe400078efcff */
[----:B------:R-:W-:Y:S01]  /*1a550*/  ISETP.LT.OR P2, PT, R0, 0x61, !P1 ;  /* 0x000000610000780c */ /* 0x000fe20004f41670 */
[----:B0-----:R-:W-:-:S05]  /*1a560*/  IMAD.U32 R10, RZ, RZ, UR41 ;  /* 0x00000029ff0a7e24 */ /* 0x001fca000f8e00ff */
[----:B------:R-:W-:-:S04]  /*1a570*/  @!P0 IADD3 R104, P5, P6, R10, UR39, R2 ;  /* 0x000000270a688c10 */ /* 0x000fc8000febe002 */
[----:B------:R-:W-:Y:S02]  /*1a580*/  @!P0 IADD3.X R105, R11, UR38, R3, P5, P6 ;  /* 0x000000260b698c10 */ /* 0x000fe4000afec403 */
[----:B------:R-:W-:Y:S02]  /*1a590*/  ISETP.LT.OR P0, PT, R0, 0x32, !P4 ;  /* 0x000000320000780c */ /* 0x000fe40006701670 */
[----:B------:R-:W-:-:S11]  /*1a5a0*/  @!P2 IADD3 R106, P5, P6, R10, UR43, R2 ;  /* 0x0000002b0a6aac10 */ /* 0x000fd6000febe002 */
[----:B------:R-:W-:-:S05]  /*1a5b0*/  @!P0 IMAD R10, R109, R17, RZ ;  /* 0x000000116d0a8224 */ /* 0x000fca00078e02ff */
[----:B------:R0:W-:Y:S01]  /*1a5c0*/  @!P0 STG.E.U8 desc[UR56][R50.64+0x31], R10 ;  /* 0x0000310a32008986 */ /* 0x0001e2000c101138 */
[----:B------:R-:W-:Y:S02]  /*1a5d0*/  ISETP.LT.OR P0, PT, R0, 0x62, !P1 ;  /* 0x000000620000780c */ /* 0x000fe40004f01670 */
[----:B------:R-:W-:Y:S01]  /*1a5e0*/  @!P2 IADD3.X R107, R11, UR42, R3, P5, P6 ;  /* 0x0000002a0b6bac10 */ /* 0x000fe2000afec403 */
[----:B0-----:R-:W-:Y:S01]  /*1a5f0*/  IMAD.U32 R10, RZ, RZ, UR41 ;  /* 0x00000029ff0a7e24 */ /* 0x001fe2000f8e00ff */
[----:B------:R-:W-:-:S09]  /*1a600*/  LOP3.LUT R4, R4, 0xdfffffff, RZ, 0xc0, !PT ;  /* 0xdfffffff04047812 */ /* 0x000fd200078ec0ff */
[----:B------:R-:W-:-:S04]  /*1a610*/  @!P0 IADD3 R108, P5, P6, R10, UR43, R2 ;  /* 0x0000002b0a6c8c10 */ /* 0x000fc8000febe002 */
[----:B------:R-:W-:Y:S02]  /*1a620*/  @!P0 IADD3.X R109, R11, UR42, R3, P5, P6 ;  /* 0x0000002a0b6d8c10 */ /* 0x000fe4000afec403 */
[----:B------:R-:W-:Y:S02]  /*1a630*/  ISETP.LT.OR P5, PT, R0, 0x39, !P3 ;  /* 0x000000390000780c */ /* 0x000fe40005fa1670 */
[----:B------:R-:W-:-:S04]  /*1a640*/  @P2 LOP3.LUT R4, R4, 0x20000000, RZ, 0xfc, !PT ;  /* 0x2000000004042812 */ /* 0x000fc800078efcff */
[----:B------:R-:W-:-:S04]  /*1a650*/  LOP3.LUT R4, R4, 0xfeffffff, RZ, 0xc0, !PT ;  /* 0xfeffffff04047812 */ /* 0x000fc800078ec0ff */
[----:B------:R-:W-:Y:S02]  /*1a660*/  @P0 LOP3.LUT R4, R4, 0x1000000, RZ, 0xfc, !PT ;  /* 0x0100000004040812 */ /* 0x000fe400078efcff */
[----:B------:R-:W-:Y:S01]  /*1a670*/  ISETP.LT.OR P0, PT, R0, 0x69, !P1 ;  /* 0x000000690000780c */ /* 0x000fe20004f01670 */
[----:B------:R-:W-:-:S05]  /*1a680*/  @!P5 IMAD R10, R111, R17, RZ ;  /* 0x000000116f0ad224 */ /* 0x000fca00078e02ff */
[----:B------:R0:W-:Y:S01]  /*1a690*/  @!P5 STG.E.U8 desc[UR56][R8.64+0x38], R10 ;  /* 0x0000380a0800d986 */ /* 0x0001e2000c101138 */
[----:B------:R-:W-:Y:S01]  /*1a6a0*/  LOP3.LUT R4, R4, 0xffdfffff, RZ, 0xc0, !PT ;  /* 0xffdfffff04047812 */ /* 0x000fe200078ec0ff */
[----:B0-----:R-:W-:-:S05]  /*1a6b0*/  IMAD.U32 R10, RZ, RZ, UR41 ;  /* 0x00000029ff0a7e24 */ /* 0x001fca000f8e00ff */
[----:B------:R-:W-:-:S04]  /*1a6c0*/  @!P0 IADD3 R110, P5, P6, R10, UR43, R2 ;  /* 0x0000002b0a6e8c10 */ /* 0x000fc8000febe002 */
[----:B------:R-:W-:Y:S02]  /*1a6d0*/  @!P0 IADD3.X R111, R11, UR42, R3, P5, P6 ;  /* 0x0000002a0b6f8c10 */ /* 0x000fe4000afec403 */
[----:B------:R-:W-:Y:S02]  /*1a6e0*/  ISETP.LT.OR P5, PT, R0, 0x3a, !P3 ;  /* 0x0000003a0000780c */ /* 0x000fe40005fa1670 */
[----:B------:R-:W-:Y:S02]  /*1a6f0*/  @P0 LOP3.LUT R4, R4, 0x200000, RZ, 0xfc, !PT ;  /* 0x0020000004040812 */ /* 0x000fe400078efcff */
[----:B------:R-:W-:-:S09]  /*1a700*/  ISETP.LT.OR P0, PT, R0, 0x39, !P4 ;  /* 0x000000390000780c */ /* 0x000fd20006701670 */
[----:B------:R-:W-:-:S05]  /*1a710*/  @!P5 IMAD R10, R112, R17, RZ ;  /* 0x00000011700ad224 */ /* 0x000fca00078e02ff */
[----:B------:R0:W-:Y:S02]  /*1a720*/  @!P5 STG.E.U8 desc[UR56][R8.64+0x39], R10 ;  /* 0x0000390a0800d986 */ /* 0x0001e4000c101138 */
[----:B0-----:R-:W-:-:S05]  /*1a730*/  @!P0 IMAD R10, R113, R17, RZ ;  /* 0x00000011710a8224 */ /* 0x001fca00078e02ff */
[----:B------:R0:W-:Y:S01]  /*1a740*/  @!P0 STG.E.U8 desc[UR56][R48.64+0x38], R10 ;  /* 0x0000380a30008986 */ /* 0x0001e2000c101138 */
[----:B------:R-:W-:Y:S02]  /*1a750*/  ISETP.LT.OR P0, PT, R0, 0x6a, !P1 ;  /* 0x0000006a0000780c */ /* 0x000fe40004f01670 */
[C---:B------:R-:W-:Y:S02]  /*1a760*/  LOP3.LUT P2, RZ, R5.reuse, 0x80000, RZ, 0xc0, !PT ;  /* 0x0008000005ff7812 */ /* 0x040fe4000784c0ff */
[----:B------:R-:W-:Y:S02]  /*1a770*/  LOP3.LUT R5, R5, 0xfffdffff, RZ, 0xc0, !PT ;  /* 0xfffdffff05057812 */ /* 0x000fe400078ec0ff */
[----:B------:R-:W-:Y:S01]  /*1a780*/  LOP3.LUT R4, R4, 0xffff7fff, RZ, 0xc0, !PT ;  /* 0xffff7fff04047812 */ /* 0x000fe200078ec0ff */
[----:B0-----:R-:W-:Y:S01]  /*1a790*/  IMAD.U32 R10, RZ, RZ, UR41 ;  /* 0x00000029ff0a7e24 */ /* 0x001fe2000f8e00ff */
[----:B------:R-:W-:-:S05]  /*1a7a0*/  @P3 LOP3.LUT R5, R5, 0x20000, RZ, 0xfc, !PT ;  /* 0x0002000005053812 */ /* 0x000fca00078efcff */
[----:B------:R-:W-:Y:S02]  /*1a7b0*/  @!P0 IADD3 R112, P5, P6, R10, UR43, R2 ;  /* 0x0000002b0a708c10 */ /* 0x000fe4000febe002 */
[----:B------:R-:W-:Y:S02]  /*1a7c0*/  @P0 LOP3.LUT R4, R4, 0x8000, RZ, 0xfc, !PT ;  /* 0x0000800004040812 */ /* 0x000fe400078efcff */
[----:B------:R-:W-:Y:S02]  /*1a7d0*/  @!P0 IADD3.X R113, R11, UR42, R3, P5, P6 ;  /* 0x0000002a0b718c10 */ /* 0x000fe4000afec403 */
[C---:B------:R-:W-:Y:S02]  /*1a7e0*/  ISETP.LT.OR P3, PT, R0.reuse, 0x71, !P1 ;  /* 0x000000710000780c */ /* 0x040fe40004f61670 */
[----:B------:R-:W-:-:S11]  /*1a7f0*/  ISETP.LT.OR P0, PT, R0, 0x3a, !P4 ;  /* 0x0000003a0000780c */ /* 0x000fd60006701670 */
[----:B------:R-:W-:Y:S02]  /*1a800*/  @!P3 IADD3 R114, P5, P6, R10, UR43, R2 ;  /* 0x0000002b0a72bc10 */ /* 0x000fe4000febe002 */
        /* <DEDUP_REMOVED lines=27> */
[----:B------:R-:W-:Y:S01]  /*1a9c0*/  LOP3.LUT R4, R4, 0xfffffffd, RZ, 0xc0, !PT ;  /* 0xfffffffd04047812 */ /* 0x000fe200078ec0ff */
[----:B0-----:R-:W-:Y:S01]  /*1a9d0*/  IMAD.U32 R10, RZ, RZ, UR41 ;  /* 0x00000029ff0a7e24 */ /* 0x001fe2000f8e00ff */
[----:B------:R-:W-:-:S09]  /*1a9e0*/  ISETP.LT.OR P3, PT, R0, 0x81, !P4 ;  /* 0x000000810000780c */ /* 0x000fd20006761670 */
[--C-:B------:R-:W-:Y:S02]  /*1a9f0*/  @!P0 IADD3 R88, P5, P6, R10, UR43, R2.reuse ;  /* 0x0000002b0a588c10 */ /* 0x100fe4000febe002 */
[----:B------:R-:W-:Y:S02]  /*1aa00*/  @P0 LOP3.LUT R4, R4, 0x2, RZ, 0xfc, !PT ;  /* 0x0000000204040812 */ /* 0x000fe400078efcff */
[----:B------:R-:W-:Y:S02]  /*1aa10*/  @!P0 IADD3.X R89, R11, UR42, R3, P5, P6 ;  /* 0x0000002a0b598c10 */ /* 0x000fe4000afec403 */
[----:B------:R-:W-:Y:S02]  /*1aa20*/  ISETP.LT.OR P0, PT, R0, 0x22, !P1 ;  /* 0x000000220000780c */ /* 0x000fe40004f01670 */
[----:B------:R-:W-:-:S11]  /*1aa30*/  @!P3 IADD3 R90, P5, P6, R10, UR39, R2 ;  /* 0x000000270a5abc10 */ /* 0x000fd6000febe002 */
[----:B------:R-:W-:-:S05]  /*1aa40*/  @!P0 IMAD R10, R93, R17, RZ ;  /* 0x000000115d0a8224 */ /* 0x000fca00078e02ff */
[----:B------:R0:W-:Y:S01]  /*1aa50*/  @!P0 STG.E.U8 desc[UR56][R42.64+0x21], R10 ;  /* 0x0000210a2a008986 */ /* 0x0001e2000c101138 */
[----:B------:R-:W-:Y:S02]  /*1aa60*/  ISETP.LT.OR P0, PT, R0, 0x82, !P4 ;  /* 0x000000820000780c */ /* 0x000fe40006701670 */
[--C-:B------:R-:W-:Y:S01]  /*1aa70*/  @!P3 IADD3.X R91, R11, UR38, R3.reuse, P5, P6 ;  /* 0x000000260b5bbc10 */ /* 0x100fe2000afec403 */
[----:B0-----:R-:W-:Y:S01]  /*1aa80*/  IMAD.U32 R10, RZ, RZ, UR41 ;  /* 0x00000029ff0a7e24 */ /* 0x001fe2000f8e00ff */
[----:B------:R-:W-:Y:S01]  /*1aa90*/  LOP3.LUT R5, R5, 0xfffffff7, RZ, 0xc0, !PT ;  /* 0xfffffff705057812 */ /* 0x000fe200078ec0ff */
[----:B------:R-:W5:Y:S08]  /*1aaa0*/  LDL.LU R42, [R1+0x4] ;  /* 0x00000400012a7983 */ /* 0x000f700000300800 */
[----:B------:R-:W-:Y:S01]  /*1aab0*/  @!P0 IADD3 R92, P5, P6, R10, UR39, R2 ;  /* 0x000000270a5c8c10 */ /* 0x000fe2000febe002 */
[----:B------:R-:W5:Y:S03]  /*1aac0*/  LDL.LU R43, [R1+0x8] ;  /* 0x00000800012b7983 */ /* 0x000f660000300800 */
[----:B------:R-:W-:Y:S01]  /*1aad0*/  @!P0 IADD3.X R93, R11, UR38, R3, P5, P6 ;  /* 0x000000260b5d8c10 */ /* 0x000fe2000afec403 */
[----:B------:R-:W5:Y:S01]  /*1aae0*/  LDL.LU R45, [R1+0xc] ;  /* 0x00000c00012d7983 */ /* 0x000f620000300800 */
[----:B------:R-:W-:-:S02]  /*1aaf0*/  ISETP.LT.OR P5, PT, R0, 0x29, !P2 ;  /* 0x000000290000780c */ /* 0x000fc400057a1670 */
[----:B------:R-:W-:Y:S01]  /*1ab00*/  @P3 LOP3.LUT R5, R5, 0x8, RZ, 0xfc, !PT ;  /* 0x0000000805053812 */ /* 0x000fe200078efcff */
[----:B------:R-:W5:Y:S03]  /*1ab10*/  LDL.LU R47, [R1+0x10] ;  /* 0x00001000012f7983 */ /* 0x000f660000300800 */
[----:B------:R-:W-:Y:S01]  /*1ab20*/  LOP3.LUT R5, R5, 0xfffffffd, RZ, 0xc0, !PT ;  /* 0xfffffffd05057812 */ /* 0x000fe200078ec0ff */
[----:B------:R-:W5:Y:S03]  /*1ab30*/  LDL.LU R48, [R1+0x14] ;  /* 0x0000140001307983 */ /* 0x000f660000300800 */
[----:B------:R-:W-:Y:S01]  /*1ab40*/  @P0 LOP3.LUT R5, R5, 0x2, RZ, 0xfc, !PT ;  /* 0x0000000205050812 */ /* 0x000fe200078efcff */
[----:B------:R-:W5:Y:S01]  /*1ab50*/  LDL.LU R49, [R1+0x18] ;  /* 0x0000180001317983 */ /* 0x000f620000300800 */
[----:B------:R-:W-:Y:S01]  /*1ab60*/  ISETP.LT.OR P0, PT, R0, 0x89, !P4 ;  /* 0x000000890000780c */ /* 0x000fe20006701670 */
[----:B------:R-:W-:Y:S01]  /*1ab70*/  @!P5 IMAD R10, R95, R17, RZ ;  /* 0x000000115f0ad224 */ /* 0x000fe200078e02ff */
[----:B------:R-:W-:Y:S01]  /*1ab80*/  LOP3.LUT R4, R4, 0x7fffffff, RZ, 0xc0, !PT ;  /* 0x7fffffff04047812 */ /* 0x000fe200078ec0ff */
[----:B------:R-:W5:Y:S04]  /*1ab90*/  LDL.LU R53, [R1+0x1c] ;  /* 0x00001c0001357983 */ /* 0x000f680000300800 */
[----:B------:R0:W-:Y:S01]  /*1aba0*/  @!P5 STG.E.U8 desc[UR56][R6.64+0x28], R10 ;  /* 0x0000280a0600d986 */ /* 0x0001e2000c101138 */
[----:B------:R-:W-:-:S02]  /*1abb0*/  ISETP.LT.OR P3, PT, R0, 0x91, !P4 ;  /* 0x000000910000780c */ /* 0x000fc40006761670 */
[----:B------:R-:W-:Y:S01]  /*1abc0*/  LOP3.LUT R5, R5, 0xfffeffff, RZ, 0xc0, !PT ;  /* 0xfffeffff05057812 */ /* 0x000fe200078ec0ff */
[----:B------:R-:W5:Y:S01]  /*1abd0*/  LDL.LU R55, [R1+0x20] ;  /* 0x0000200001377983 */ /* 0x000f620000300800 */
        /* <DEDUP_REMOVED lines=12> */
[----:B0-----:R-:W-:-:S10]  /*1aca0*/  IMAD.U32 R10, RZ, RZ, UR41 ;  /* 0x00000029ff0a7e24 */ /* 0x001fd4000f8e00ff */
        /* <DEDUP_REMOVED lines=69> */
[----:B------:R-:W-:Y:S02]  /*1b100*/  @!P0 IADD3 R80, P5, P6, R10, UR43, R2 ;  /* 0x0000002b0a508c10 */ /* 0x000fe4000febe002 */
[----:B------:R-:W-:Y:S02]  /*1b110*/  @P0 LOP3.LUT R4, R4, 0x1, RZ, 0xfc, !PT ;  /* 0x0000000104040812 */ /* 0x000fe400078efcff */
[----:B------:R-:W-:Y:S02]  /*1b120*/  @!P0 IADD3.X R81, R11, UR42, R3, P5, P6 ;  /* 0x0000002a0b518c10 */ /* 0x000fe4000afec403 */
[C---:B------:R-:W-:Y:S02]  /*1b130*/  ISETP.LT.OR P0, PT, R0.reuse, 0x91, !P1 ;  /* 0x000000910000780c */ /* 0x040fe40004f01670 */
[----:B------:R-:W-:Y:S02]  /*1b140*/  ISETP.LT.OR P3, PT, R0, 0x3a, !P1 ;  /* 0x0000003a0000780c */ /* 0x000fe40004f61670 */
[----:B------:R-:W-:-:S02]  /*1b150*/  @P2 LOP3.LUT R5, R5, 0x10000, RZ, 0xfc, !PT ;  /* 0x0001000005052812 */ /* 0x000fc400078efcff */
[----:B------:R-:W-:-:S07]  /*1b160*/  ISETP.GE.AND P2, PT, R234, 0x1, PT ;  /* 0x00000001ea00780c */ /* 0x000fce0003f46270 */
[----:B------:R-:W-:-:S04]  /*1b170*/  @!P0 IADD3 R82, P5, P6, R10, UR43, R2 ;  /* 0x0000002b0a528c10 */ /* 0x000fc8000febe002 */
[----:B------:R-:W-:Y:S02]  /*1b180*/  @!P0 IADD3.X R83, R11, UR42, R3, P5, P6 ;  /* 0x0000002a0b538c10 */ /* 0x000fe4000afec403 */
[----:B------:R-:W-:Y:S01]  /*1b190*/  ISETP.LT.OR P5, PT, R0, 0x41, !P2 ;  /* 0x000000410000780c */ /* 0x000fe200057a1670 */
[----:B------:R-:W-:-:S05]  /*1b1a0*/  @!P3 IMAD R10, R84, R17, RZ ;  /* 0x00000011540ab224 */ /* 0x000fca00078e02ff */
[----:B------:R0:W-:Y:S01]  /*1b1b0*/  @!P3 STG.E.U8 desc[UR56][R12.64+0x39], R10 ;  /* 0x0000390a0c00b986 */ /* 0x0001e2000c101138 */
[----:B------:R-:W-:-:S06]  /*1b1c0*/  ISETP.LT.OR P3, PT, R0, 0x92, !P1 ;  /* 0x000000920000780c */ /* 0x000fcc0004f61670 */
[----:B0-----:R-:W-:-:S05]  /*1b1d0*/  @!P5 IMAD R10, R85, R17, RZ ;  /* 0x00000011550ad224 */ /* 0x001fca00078e02ff */
[----:B------:R0:W-:Y:S02]  /*1b1e0*/  @!P5 STG.E.U8 desc[UR56][R2.64+0x40], R10 ;  /* 0x0000400a0200d986 */ /* 0x0001e4000c101138 */
[----:B0-----:R-:W-:-:S05]  /*1b1f0*/  IMAD.U32 R10, RZ, RZ, UR41 ;  /* 0x00000029ff0a7e24 */ /* 0x001fca000f8e00ff */
[----:B------:R-:W-:-:S04]  /*1b200*/  @!P3 IADD3 R84, P5, P6, R10, UR43, R2 ;  /* 0x0000002b0a54bc10 */ /* 0x000fc8000febe002 */
[----:B------:R-:W-:Y:S02]  /*1b210*/  @!P3 IADD3.X R85, R11, UR42, R3, P5, P6 ;  /* 0x0000002a0b55bc10 */ /* 0x000fe4000afec403 */
[----:B------:R-:W-:Y:S02]  /*1b220*/  ISETP.LT.OR P5, PT, R0, 0x42, !P2 ;  /* 0x000000420000780c */ /* 0x000fe400057a1670 */
[----:B------:R-:W-:-:S04]  /*1b230*/  LOP3.LUT R19, R19, 0x7fffffff, RZ, 0xc0, !PT ;  /* 0x7fffffff13137812 */ /* 0x000fc800078ec0ff */
[----:B------:R-:W-:Y:S02]  /*1b240*/  @P0 LOP3.LUT R19, R19, 0x80000000, RZ, 0xfc, !PT ;  /* 0x8000000013130812 */ /* 0x000fe400078efcff */
[----:B------:R-:W-:-:S05]  /*1b250*/  LOP3.LUT P0, RZ, R5, 0x40000, RZ, 0xc0, !PT ;  /* 0x0004000005ff7812 */ /* 0x000fca000780c0ff */
[----:B------:R-:W-:-:S05]  /*1b260*/  @!P5 IMAD R10, R86, R17, RZ ;  /* 0x00000011560ad224 */ /* 0x000fca00078e02ff */
[----:B------:R0:W-:Y:S01]  /*1b270*/  @!P5 STG.E.U8 desc[UR56][R2.64+0x41], R10 ;  /* 0x0000410a0200d986 */ /* 0x0001e2000c101138 */
[----:B------:R-:W-:Y:S02]  /*1b280*/  ISETP.LT.OR P5, PT, R0, 0x41, !P0 ;  /* 0x000000410000780c */ /* 0x000fe400047a1670 */
[----:B------:R-:W-:-:S04]  /*1b290*/  LOP3.LUT R19, R19, 0xbfffffff, RZ, 0xc0, !PT ;  /* 0xbfffffff13137812 */ /* 0x000fc800078ec0ff */
[----:B------:R-:W-:Y:S02]  /*1b2a0*/  @P3 LOP3.LUT R19, R19, 0x40000000, RZ, 0xfc, !PT ;  /* 0x4000000013133812 */ /* 0x000fe400078efcff */
[----:B------:R-:W-:-:S05]  /*1b2b0*/  ISETP.LT.OR P3, PT, R0, 0x99, !P1 ;  /* 0x000000990000780c */ /* 0x000fca0004f61670 */
        /* <DEDUP_REMOVED lines=13> */
[----:B------:R-:W-:Y:S02]  /*1b390*/  ISETP.LT.OR P5, PT, R0, 0x49, !P2 ;  /* 0x000000490000780c */ /* 0x000fe400057a1670 */
[----:B------:R-:W-:-:S04]  /*1b3a0*/  LOP3.LUT R19, R19, 0xefffffff, RZ, 0xc0, !PT ;  /* 0xefffffff13137812 */ /* 0x000fc800078ec0ff */
[----:B------:R-:W-:Y:S02]  /*1b3b0*/  @P3 LOP3.LUT R19, R19, 0x10000000, RZ, 0xfc, !PT ;  /* 0x1000000013133812 */ /* 0x000fe400078efcff */
[----:B------:R-:W-:-:S05]  /*1b3c0*/  ISETP.LT.OR P3, PT, R0, 0x9a, !P1 ;  /* 0x0000009a0000780c */ /* 0x000fca0004f61670 */
[----:B---3--:R-:W-:-:S05]  /*1b3d0*/  @!P5 IMAD R10, R57, R17, RZ ;  /* 0x00000011390ad224 */ /* 0x008fca00078e02ff */
[----:B------:R0:W-:Y:S01]  /*1b3e0*/  @!P5 STG.E.U8 desc[UR56][R2.64+0x48], R10 ;  /* 0x0000480a0200d986 */ /* 0x0001e2000c101138 */
[----:B------:R-:W-:Y:S02]  /*1b3f0*/  IMAD.U32 R11, RZ, RZ, UR40 ;  /* 0x00000028ff0b7e24 */ /* 0x000fe4000f8e00ff */
[----:B0-----:R-:W-:-:S05]  /*1b400*/  IMAD.U32 R10, RZ, RZ, UR41 ;  /* 0x00000029ff0a7e24 */ /* 0x001fca000f8e00ff */
[----:B------:R-:W-:-:S04]  /*1b410*/  @!P3 IADD3 R56, P5, P6, R10, UR43, R2 ;  /* 0x0000002b0a38bc10 */ /* 0x000fc8000febe002 */
[----:B------:R-:W-:Y:S02]  /*1b420*/  @!P3 IADD3.X R57, R11, UR42, R3, P5, P6 ;  /* 0x0000002a0b39bc10 */ /* 0x000fe4000afec403 */
[----:B------:R-:W-:-:S13]  /*1b430*/  ISETP.LT.OR P5, PT, R0, 0x4a, !P2 ;  /* 0x0000004a0000780c */ /* 0x000fda00057a1670 */
[----:B----4-:R-:W-:-:S05]  /*1b440*/  @!P5 IMAD R10, R58, R17, RZ ;  /* 0x000000113a0ad224 */ /* 0x010fca00078e02ff */
[----:B------:R0:W-:Y:S01]  /*1b450*/  @!P5 STG.E.U8 desc[UR56][R2.64+0x49], R10 ;  /* 0x0000490a0200d986 */ /* 0x0001e2000c101138 */
[----:B------:R-:W-:Y:S02]  /*1b460*/  ISETP.LT.OR P5, PT, R0, 0x49, !P0 ;  /* 0x000000490000780c */ /* 0x000fe400047a1670 */
[----:B------:R-:W-:-:S04]  /*1b470*/  LOP3.LUT R19, R19, 0xffdfffff, RZ, 0xc0, !PT ;  /* 0xffdfffff13137812 */ /* 0x000fc800078ec0ff */
[----:B------:R-:W-:Y:S02]  /*1b480*/  @P3 LOP3.LUT R19, R19, 0x200000, RZ, 0xfc, !PT ;  /* 0x0020000013133812 */ /* 0x000fe400078efcff */
[----:B------:R-:W-:-:S05]  /*1b490*/  ISETP.LT.OR P3, PT, R0, 0xa1, !P4 ;  /* 0x000000a10000780c */ /* 0x000fca0006761670 */
        /* <DEDUP_REMOVED lines=13> */
[----:B------:R-:W-:Y:S02]  /*1b570*/  ISETP.LT.OR P5, PT, R0, 0x51, !P2 ;  /* 0x000000510000780c */ /* 0x000fe400057a1670 */
[----:B------:R-:W-:-:S04]  /*1b580*/  LOP3.LUT R4, R4, 0xfffdffff, RZ, 0xc0, !PT ;  /* 0xfffdffff04047812 */ /* 0x000fc800078ec0ff */
[----:B------:R-:W-:Y:S02]  /*1b590*/  @P3 LOP3.LUT R4, R4, 0x20000, RZ, 0xfc, !PT ;  /* 0x0002000004043812 */ /* 0x000fe400078efcff */
[----:B------:R-:W-:-:S05]  /*1b5a0*/  ISETP.LT.OR P3, PT, R0, 0xa2, !P4 ;  /* 0x000000a20000780c */ /* 0x000fca0006761670 */
        /* <DEDUP_REMOVED lines=49> */
[----:B------:R-:W-:Y:S02]  /*1b8c0*/  ISETP.LT.OR P5, PT, R0, 0x5a, !P0 ;  /* 0x0000005a0000780c */ /* 0x000fe400047a1670 */
[----:B------:R-:W-:-:S04]  /*1b8d0*/  LOP3.LUT R19, R19, 0xdfffffff, RZ, 0xc0, !PT ;  /* 0xdfffffff13137812 */ /* 0x000fc800078ec0ff */
[----:B------:R-:W-:-:S04]  /*1b8e0*/  @P3 LOP3.LUT R19, R19, 0x20000000, RZ, 0xfc, !PT ;  /* 0x2000000013133812 */ /* 0x000fc800078efcff */
[----:B------:R-:W-:-:S03]  /*1b8f0*/  LOP3.LUT R19, R19, 0xf7ffffff, RZ, 0xc0, !PT ;  /* 0xf7ffffff13137812 */ /* 0x000fc600078ec0ff */
[----:B------:R-:W-:Y:S02]  /*1b900*/  @!P5 IADD3 R10, P6, R2, UR41, RZ ;  /* 0x00000029020adc10 */ /* 0x000fe4000ffde0ff */
[----:B------:R-:W-:Y:S02]  /*1b910*/  @P2 LOP3.LUT R19, R19, 0x8000000, RZ, 0xfc, !PT ;  /* 0x0800000013132812 */ /* 0x000fe400078efcff */
[----:B------:R-:W-:Y:S01]  /*1b920*/  ISETP.LT.OR P2, PT, R0, 0xb2, !P4 ;  /* 0x000000b20000780c */ /* 0x000fe20006741670 */
[----:B------:R-:W-:Y:S01]  /*1b930*/  @!P5 IMAD R12, R69, R17, RZ ;  /* 0x00000011450cd224 */ /* 0x000fe200078e02ff */
        /* <DEDUP_REMOVED lines=12> */
[----:B------:R0:W-:Y:S01]  /*1ba00*/  @!P5 STG.E.U8 desc[UR56][R8.64+0x40], R10 ;  /* 0x0000400a0800d986 */ /* 0x0001e2000c101138 */
[----:B------:R-:W-:Y:S01]  /*1ba10*/  LOP3.LUT R19, R19, 0xff7fffff, RZ, 0xc0, !PT ;  /* 0xff7fffff13137812 */ /* 0x000fe200078ec0ff */
[----:B0-----:R-:W-:-:S05]  /*1ba20*/  IMAD.U32 R10, RZ, RZ, UR41 ;  /* 0x00000029ff0a7e24 */ /* 0x001fca000f8e00ff */
[----:B------:R-:W-:-:S04]  /*1ba30*/  @!P0 IADD3 R70, P5, P6, R10, UR39, R2 ;  /* 0x000000270a468c10 */ /* 0x000fc8000febe002 */
[----:B------:R-:W-:Y:S02]  /*1ba40*/  @!P0 IADD3.X R71, R11, UR38, R3, P5, P6 ;  /* 0x000000260b478c10 */ /* 0x000fe4000afec403 */
[C---:B------:R-:W-:Y:S02]  /*1ba50*/  ISETP.LT.OR P5, PT, R0.reuse, 0x42, !P3 ;  /* 0x000000420000780c */ /* 0x040fe40005fa1670 */
        /* <DEDUP_REMOVED lines=36> */
[----:B------:R-:W-:-:S11]  /*1bca0*/  ISETP.LT.OR P2, PT, R0, 0x49, !P4 ;  /* 0x000000490000780c */ /* 0x000fd60006741670 */
[----:B------:R-:W-:-:S05]  /*1bcb0*/  @!P5 IMAD R10, R48, R17, RZ ;  /* 0x00000011300ad224 */ /* 0x000fca00078e02ff */
[----:B------:R0:W-:Y:S01]  /*1bcc0*/  @!P5 STG.E.U8 desc[UR56][R8.64+0x49], R10 ;  /* 0x0000490a0800d986 */ /* 0x0001e2000c101138 */
[----:B------:R-:W-:Y:S01]  /*1bcd0*/  LOP3.LUT R19, R19, 0xfffff7ff, RZ, 0xc0, !PT ;  /* 0xfffff7ff13137812 */ /* 0x000fe200078ec0ff */
[----:B0-----:R-:W-:-:S03]  /*1bce0*/  @!P2 IMAD R10, R49, R17, RZ ;  /* 0x00000011310aa224 */ /* 0x001fc600078e02ff */
[----:B------:R-:W-:Y:S02]  /*1bcf0*/  @P0 LOP3.LUT R19, R19, 0x800, RZ, 0xfc, !PT ;  /* 0x0000080013130812 */ /* 0x000fe400078efcff */
[----:B------:R0:W-:Y:S01]  /*1bd00*/  @!P2 STG.E.U8 desc[UR56][R26.64+0x48], R10 ;  /* 0x0000480a1a00a986 */ /* 0x0001e2000c101138 */
[----:B------:R-:W-:-:S03]  /*1bd10*/  ISETP.LT.OR P0, PT, R0, 0xaa, !P1 ;  /* 0x000000aa0000780c */ /* 0x000fc60004f01670 */
[----:B0-----:R-:W2:Y:S04]  /*1bd20*/  LDL.LU R26, [R1+0x24] ;  /* 0x00002400011a7983 */ /* 0x001ea80000300800 */
[----:B------:R-:W3:Y:S01]  /*1bd30*/  LDL.LU R27, [R1+0x28] ;  /* 0x00002800011b7983 */ /* 0x000ee20000300800 */
[----:B------:R-:W-:Y:S01]  /*1bd40*/  IMAD.U32 R10, RZ, RZ, UR41 ;  /* 0x00000029ff0a7e24 */ /* 0x000fe2000f8e00ff */
[----:B------:R-:W-:-:S04]  /*1bd50*/  LOP3.LUT R19, R19, 0xfffffeff, RZ, 0xc0, !PT ;  /* 0xfffffeff13137812 */ /* 0x000fc800078ec0ff */
[----:B------:R-:W-:Y:S02]  /*1bd60*/  @!P0 IADD3 R48, P5, P6, R10, UR43, R2 ;  /* 0x0000002b0a308c10 */ /* 0x000fe4000febe002 */
[----:B------:R-:W-:Y:S02]  /*1bd70*/  @P0 LOP3.LUT R19, R19, 0x100, RZ, 0xfc, !PT ;  /* 0x0000010013130812 */ /* 0x000fe400078efcff */
[----:B------:R-:W-:Y:S02]  /*1bd80*/  @!P0 IADD3.X R49, R11, UR42, R3, P5, P6 ;  /* 0x0000002a0b318c10 */ /* 0x000fe4000afec403 */
[C---:B------:R-:W-:Y:S02]  /*1bd90*/  ISETP.LT.OR P0, PT, R0.reuse, 0xb1, !P1 ;  /* 0x000000b10000780c */ /* 0x040fe40004f01670 */
[----:B------:R-:W-:-:S11]  /*1bda0*/  ISETP.LT.OR P2, PT, R0, 0x4a, !P4 ;  /* 0x0000004a0000780c */ /* 0x000fd60006741670 */
[----:B------:R-:W-:Y:S02]  /*1bdb0*/  @!P0 IADD3 R50, P5, P6, R10, UR43, R2 ;  /* 0x0000002b0a328c10 */ /* 0x000fe4000febe002 */
[----:B------:R-:W-:-:S05]  /*1bdc0*/  @!P2 IMAD R10, R53, R17, RZ ;  /* 0x00000011350aa224 */ /* 0x000fca00078e02ff */
[----:B------:R0:W-:Y:S04]  /*1bdd0*/  @!P2 STG.E.U8 desc[UR56][R30.64+0x49], R10 ;  /* 0x0000490a1e00a986 */ /* 0x0001e8000c101138 */
[----:B0-----:R-:W4:Y:S04]  /*1bde0*/  LDL.LU R30, [R1+0x2c] ;  /* 0x00002c00011e7983 */ /* 0x001f280000300800 */
[----:B------:R-:W5:Y:S04]  /*1bdf0*/  LDL.LU R31, [R1+0x30] ;  /* 0x00003000011f7983 */ /* 0x000f680000300800 */
[----:B------:R-:W5:Y:S04]  /*1be00*/  LDL.LU R235, [R1+0x34] ;  /* 0x0000340001eb7983 */ /* 0x000f680000300800 */
[----:B------:R-:W5:Y:S04]  /*1be10*/  LDL.LU R38, [R1+0x38] ;  /* 0x0000380001267983 */ /* 0x000f680000300800 */
[----:B------:R-:W5:Y:S01]  /*1be20*/  LDL.LU R39, [R1+0x3c] ;  /* 0x00003c0001277983 */ /* 0x000f620000300800 */
[----:B------:R-:W-:-:S02]  /*1be30*/  LOP3.LUT R19, R19, 0xffffff7f, RZ, 0xc0, !PT ;  /* 0xffffff7f13137812 */ /* 0x000fc400078ec0ff */
[----:B------:R-:W-:Y:S02]  /*1be40*/  @!P0 IADD3.X R51, R11, UR42, R3, P5, P6 ;  /* 0x0000002a0b338c10 */ /* 0x000fe4000afec403 */
[----:B------:R-:W-:Y:S02]  /*1be50*/  @P0 LOP3.LUT R19, R19, 0x80, RZ, 0xfc, !PT ;  /* 0x0000008013130812 */ /* 0x000fe400078efcff */
[----:B------:R-:W-:Y:S01]  /*1be60*/  ISETP.LT.OR P0, PT, R0, 0xb2, !P1 ;  /* 0x000000b20000780c */ /* 0x000fe20004f01670 */
[----:B------:R-:W-:Y:S01]  /*1be70*/  IMAD.U32 R10, RZ, RZ, UR41 ;  /* 0x00000029ff0a7e24 */ /* 0x000fe2000f8e00ff */
[----:B------:R-:W-:-:S11]  /*1be80*/  LOP3.LUT R19, R19, 0xffffffbf, RZ, 0xc0, !PT ;  /* 0xffffffbf13137812 */ /* 0x000fd600078ec0ff */
[----:B------:R-:W-:-:S04]  /*1be90*/  @!P0 IADD3 R52, P5, P6, R10, UR43, R2 ;  /* 0x0000002b0a348c10 */ /* 0x000fc8000febe002 */
[----:B------:R-:W-:Y:S02]  /*1bea0*/  @!P0 IADD3.X R53, R11, UR42, R3, P5, P6 ;  /* 0x0000002a0b358c10 */ /* 0x000fe4000afec403 */
[C---:B------:R-:W-:Y:S02]  /*1beb0*/  ISETP.LT.OR P5, PT, R0.reuse, 0x51, !P3 ;  /* 0x000000510000780c */ /* 0x040fe40005fa1670 */
[----:B------:R-:W-:Y:S02]  /*1bec0*/  @P0 LOP3.LUT R19, R19, 0x40, RZ, 0xfc, !PT ;  /* 0x0000004013130812 */ /* 0x000fe400078efcff */
[----:B------:R-:W-:-:S09]  /*1bed0*/  ISETP.LT.OR P0, PT, R0, 0xb9, !P1 ;  /* 0x000000b90000780c */ /* 0x000fd20004f01670 */
        /* <DEDUP_REMOVED lines=8> */
[----:B------:R-:W-:Y:S02]  /*1bf60*/  @P0 LOP3.LUT R19, R19, 0x20, RZ, 0xfc, !PT ;  /* 0x0000002013130812 */ /* 0x000fe400078efcff */
[----:B------:R-:W-:Y:S02]  /*1bf70*/  ISETP.LT.OR P0, PT, R0, 0xba, !P1 ;  /* 0x000000ba0000780c */ /* 0x000fe40004f01670 */
[----:B------:R-:W-:-:S11]  /*1bf80*/  LOP3.LUT R19, R19, 0xfffffff7, RZ, 0xc0, !PT ;  /* 0xfffffff713137812 */ /* 0x000fd600078ec0ff */
[----:B------:R-:W-:-:S04]  /*1bf90*/  @P0 LOP3.LUT R19, R19, 0x8, RZ, 0xfc, !PT ;  /* 0x0000000813130812 */ /* 0x000fc800078efcff */
[----:B------:R-:W-:Y:S01]  /*1bfa0*/  LOP3.LUT R19, R19, 0xfbffffff, RZ, 0xc0, !PT ;  /* 0xfbffffff13137812 */ /* 0x000fe200078ec0ff */
[----:B------:R-:W-:Y:S02]  /*1bfb0*/  IMAD.MOV.U32 R232, RZ, RZ, R32 ;  /* 0x000000ffffe87224 */ /* 0x000fe400078e0020 */
[----:B------:R-:W-:Y:S02]  /*1bfc0*/  IMAD.MOV.U32 R233, RZ, RZ, R33 ;  /* 0x000000ffffe97224 */ /* 0x000fe400078e0021 */
[----:B--2---:R-:W-:-:S05]  /*1bfd0*/  @!P5 IMAD R10, R26, R17, RZ ;  /* 0x000000111a0ad224 */ /* 0x004fca00078e02ff */
[----:B------:R3:W-:Y:S02]  /*1bfe0*/  @!P5 STG.E.U8 desc[UR56][R8.64+0x51], R10 ;  /* 0x0000510a0800d986 */ /* 0x0007e4000c101138 */
[----:B---3--:R-:W-:-:S05]  /*1bff0*/  @!P2 IMAD R10, R27, R17, RZ ;  /* 0x000000111b0aa224 */ /* 0x008fca00078e02ff */
[----:B------:R0:W-:Y:S02]  /*1c000*/  @!P2 STG.E.U8 desc[UR56][R24.64+0x50], R10 ;  /* 0x0000500a1800a986 */ /* 0x0001e4000c101138 */
[----:B0-----:R-:W-:-:S05]  /*1c010*/  IMAD.U32 R10, RZ, RZ, UR41 ;  /* 0x00000029ff0a7e24 */ /* 0x001fca000f8e00ff */
[----:B------:R-:W-:-:S04]  /*1c020*/  @!P0 IADD3 R24, P5, P6, R10, UR43, R2 ;  /* 0x0000002b0a188c10 */ /* 0x000fc8000febe002 */
[----:B------:R-:W-:Y:S02]  /*1c030*/  @!P0 IADD3.X R25, R11, UR42, R3, P5, P6 ;  /* 0x0000002a0b198c10 */ /* 0x000fe4000afec403 */
[C---:B------:R-:W-:Y:S02]  /*1c040*/  ISETP.LT.OR P0, PT, R0.reuse, 0xc1, !P4 ;  /* 0x000000c10000780c */ /* 0x040fe40006701670 */
[----:B------:R-:W-:-:S11]  /*1c050*/  ISETP.LT.OR P2, PT, R0, 0x52, !P4 ;  /* 0x000000520000780c */ /* 0x000fd60006741670 */
[----:B------:R-:W-:Y:S02]  /*1c060*/  @!P0 IADD3 R26, P5, P6, R10, UR39, R2 ;  /* 0x000000270a1a8c10 */ /* 0x000fe4000febe002 */
[----:B------:R-:W-:Y:S02]  /*1c070*/  @P0 LOP3.LUT R19, R19, 0x4000000, RZ, 0xfc, !PT ;  /* 0x0400000013130812 */ /* 0x000fe400078efcff */
[----:B------:R-:W-:Y:S02]  /*1c080*/  @!P0 IADD3.X R27, R11, UR38, R3, P5, P6 ;  /* 0x000000260b1b8c10 */ /* 0x000fe4000afec403 */
[----:B------:R-:W-:Y:S01]  /*1c090*/  ISETP.LT.OR P0, PT, R0, 0xc2, !P4 ;  /* 0x000000c20000780c */ /* 0x000fe20006701670 */
[----:B----4-:R-:W-:-:S05]  /*1c0a0*/  @!P2 IMAD R10, R30, R17, RZ ;  /* 0x000000111e0aa224 */ /* 0x010fca00078e02ff */
        /* <DEDUP_REMOVED lines=8> */
[----:B-----5:R-:W-:-:S05]  /*1c130*/  @!P5 IMAD R10, R31, R17, RZ ;  /* 0x000000111f0ad224 */ /* 0x020fca00078e02ff */
        /* <DEDUP_REMOVED lines=24> */
[----:B------:R-:W-:Y:S02]  /*1c2c0*/  LOP3.LUT R19, R19, 0xffefffff, RZ, 0xc0, !PT ;  /* 0xffefffff13137812 */ /* 0x000fe400078ec0ff */
[----:B------:R-:W-:Y:S02]  /*1c2d0*/  @!P2 IADD3.X R35, R11, UR38, R3, P5, P6 ;  /* 0x000000260b23ac10 */ /* 0x000fe4000afec403 */
[----:B------:R-:W-:Y:S01]  /*1c2e0*/  @P2 LOP3.LUT R19, R19, 0x100000, RZ, 0xfc, !PT ;  /* 0x0010000013132812 */ /* 0x000fe200078efcff */
[----:B0-----:R-:W-:Y:S01]  /*1c2f0*/  IMAD.U32 R10, RZ, RZ, UR41 ;  /* 0x00000029ff0a7e24 */ /* 0x001fe2000f8e00ff */
[----:B------:R-:W-:-:S05]  /*1c300*/  LOP3.LUT P2, RZ, R5, 0x10000, RZ, 0xc0, !PT ;  /* 0x0001000005ff7812 */ /* 0x000fca000784c0ff */
[----:B------:R-:W-:Y:S02]  /*1c310*/  @!P0 IADD3 R36, P5, P6, R10, UR39, R2 ;  /* 0x000000270a248c10 */ /* 0x000fe4000febe002 */
[----:B------:R-:W-:Y:S02]  /*1c320*/  LOP3.LUT R19, R19, 0xfffbffff, RZ, 0xc0, !PT ;  /* 0xfffbffff13137812 */ /* 0x000fe400078ec0ff */
[----:B------:R-:W-:Y:S02]  /*1c330*/  @!P0 IADD3.X R37, R11, UR38, R3, P5, P6 ;  /* 0x000000260b258c10 */ /* 0x000fe4000afec403 */
[C---:B------:R-:W-:Y:S02]  /*1c340*/  ISETP.LT.OR P5, PT, R0.reuse, 0x41, !P2 ;  /* 0x000000410000780c */ /* 0x040fe400057a1670 */
[----:B------:R-:W-:Y:S02]  /*1c350*/  @P0 LOP3.LUT R19, R19, 0x40000, RZ, 0xfc, !PT ;  /* 0x0004000013130812 */ /* 0x000fe400078efcff */
[----:B------:R-:W-:-:S02]  /*1c360*/  ISETP.LT.OR P0, PT, R0, 0xd9, !P4 ;  /* 0x000000d90000780c */ /* 0x000fc40006701670 */
[----:B------:R-:W-:-:S07]  /*1c370*/  LOP3.LUT R19, R19, 0xfffdffff, RZ, 0xc0, !PT ;  /* 0xfffdffff13137812 */ /* 0x000fce00078ec0ff */
[----:B------:R-:W-:-:S05]  /*1c380*/  @!P5 IMAD R216, R216, R17, RZ ;  /* 0x00000011d8d8d224 */ /* 0x000fca00078e02ff */
[----:B------:R-:W-:Y:S01]  /*1c390*/  @!P5 STG.E.U8 desc[UR56][R6.64+0x40], R216 ;  /* 0x000040d80600d986 */ /* 0x000fe2000c101138 */
[----:B------:R-:W-:Y:S02]  /*1c3a0*/  @!P0 IADD3 R38, P5, P6, R10, UR39, R2 ;  /* 0x000000270a268c10 */ /* 0x000fe4000febe002 */
[----:B------:R-:W-:Y:S02]  /*1c3b0*/  @P0 LOP3.LUT R19, R19, 0x20000, RZ, 0xfc, !PT ;  /* 0x0002000013130812 */ /* 0x000fe400078efcff */
[----:B------:R-:W-:Y:S02]  /*1c3c0*/  @!P0 IADD3.X R39, R11, UR38, R3, P5, P6 ;  /* 0x000000260b278c10 */ /* 0x000fe4000afec403 */
[C---:B------:R-:W-:Y:S02]  /*1c3d0*/  ISETP.LT.OR P5, PT, R0.reuse, 0x42, !P2 ;  /* 0x000000420000780c */ /* 0x040fe400057a1670 */
[----:B------:R-:W-:-:S11]  /*1c3e0*/  ISETP.LT.OR P0, PT, R0, 0x41, !P1 ;  /* 0x000000410000780c */ /* 0x000fd60004f01670 */
[-C--:B------:R-:W-:Y:S02]  /*1c3f0*/  @!P5 IMAD R217, R217, R17.reuse, RZ ;  /* 0x00000011d9d9d224 */ /* 0x080fe400078e02ff */
[----:B------:R-:W-:-:S03]  /*1c400*/  @!P0 IMAD R218, R218, R17, RZ ;  /* 0x00000011dada8224 */ /* 0x000fc600078e02ff */
[----:B------:R-:W-:Y:S04]  /*1c410*/  @!P5 STG.E.U8 desc[UR56][R6.64+0x41], R217 ;  /* 0x000041d90600d986 */ /* 0x000fe8000c101138 */
[----:B------:R0:W-:Y:S01]  /*1c420*/  @!P0 STG.E.U8 desc[UR56][R232.64+0x40], R218 ;  /* 0x000040dae8008986 */ /* 0x0001e2000c101138 */
[----:B------:R-:W-:Y:S01]  /*1c430*/  ISETP.LT.OR P0, PT, R0, 0xda, !P4 ;  /* 0x000000da0000780c */ /* 0x000fe20006701670 */
[----:B------:R-:W-:Y:S01]  /*1c440*/  IMAD.U32 R236, RZ, RZ, UR41 ;  /* 0x00000029ffec7e24 */ /* 0x000fe2000f8e00ff */
[----:B------:R-:W-:Y:S01]  /*1c450*/  LOP3.LUT R19, R19, 0xffffbfff, RZ, 0xc0, !PT ;  /* 0xffffbfff13137812 */ /* 0x000fe200078ec0ff */
[----:B------:R-:W-:-:S10]  /*1c460*/  IMAD.U32 R10, RZ, RZ, UR40 ;  /* 0x00000028ff0a7e24 */ /* 0x000fd4000f8e00ff */
[----:B------:R-:W-:Y:S02]  /*1c470*/  @!P0 IADD3 R236, P4, P5, R236, UR39, R2 ;  /* 0x00000027ecec8c10 */ /* 0x000fe4000fd9e002 */
[----:B------:R-:W-:Y:S02]  /*1c480*/  @P0 LOP3.LUT R19, R19, 0x4000, RZ, 0xfc, !PT ;  /* 0x0000400013130812 */ /* 0x000fe400078efcff */
[----:B------:R-:W-:Y:S02]  /*1c490*/  @!P0 IADD3.X R237, R10, UR38, R3, P4, P5 ;  /* 0x000000260aed8c10 */ /* 0x000fe4000a7ea403 */
[C---:B------:R-:W-:Y:S02]  /*1c4a0*/  ISETP.LT.OR P0, PT, R0.reuse, 0x42, !P1 ;  /* 0x000000420000780c */ /* 0x040fe40004f01670 */
[----:B------:R-:W-:Y:S01]  /*1c4b0*/  ISETP.LT.OR P6, PT, R0, 0xc1, !P1 ;  /* 0x000000c10000780c */ /* 0x000fe20004fc1670 */
[----:B0-----:R-:W-:-:S10]  /*1c4c0*/  IMAD.U32 R232, RZ, RZ, UR41 ;  /* 0x00000029ffe87e24 */ /* 0x001fd4000f8e00ff */
[----:B------:R-:W-:-:S05]  /*1c4d0*/  @!P0 IMAD R219, R219, R17, RZ ;  /* 0x00000011dbdb8224 */ /* 0x000fca00078e02ff */
[----:B------:R0:W-:Y:S01]  /*1c4e0*/  @!P0 STG.E.U8 desc[UR56][R140.64+0x41], R219 ;  /* 0x000041db8c008986 */ /* 0x0001e2000c101138 */
[----:B------:R-:W-:Y:S01]  /*1c4f0*/  ISETP.LT.OR P0, PT, R0, 0xc2, !P1 ;  /* 0x000000c20000780c */ /* 0x000fe20004f01670 */
[----:B------:R-:W-:Y:S01]  /*1c500*/  IMAD.U32 R218, RZ, RZ, UR41 ;  /* 0x00000029ffda7e24 */ /* 0x000fe2000f8e00ff */
[----:B------:R-:W-:Y:S02]  /*1c510*/  @!P6 IADD3 R232, P4, P5, R232, UR43, R2 ;  /* 0x0000002be8e8ec10 */ /* 0x000fe4000fd9e002 */
[----:B------:R-:W-:Y:S02]  /*1c520*/  LOP3.LUT R19, R19, 0xffffdfff, RZ, 0xc0, !PT ;  /* 0xffffdfff13137812 */ /* 0x000fe400078ec0ff */
[----:B------:R-:W-:Y:S02]  /*1c530*/  @!P6 IADD3.X R233, R10, UR42, R3, P4, P5 ;  /* 0x0000002a0ae9ec10 */ /* 0x000fe4000a7ea403 */
[----:B------:R-:W-:Y:S01]  /*1c540*/  @P6 LOP3.LUT R19, R19, 0x2000, RZ, 0xfc, !PT ;  /* 0x0000200013136812 */ /* 0x000fe200078efcff */
[----:B------:R-:W-:-:S02]  /*1c550*/  IMAD.U32 R14, RZ, RZ, UR41 ;  /* 0x00000029ff0e7e24 */ /* 0x000fc4000f8e00ff */
[----:B------:R-:W-:Y:S01]  /*1c560*/  IMAD.U32 R12, RZ, RZ, UR40 ;  /* 0x00000028ff0c7e24 */ /* 0x000fe2000f8e00ff */
[----:B0-----:R-:W2:Y:S01]  /*1c570*/  LDL.LU.64 R140, [R1+0x400] ;  /* 0x00040000018c7983 */ /* 0x001ea20000300a00 */
[----:B------:R-:W-:Y:S02]  /*1c580*/  @!P0 IADD3 R218, P4, P5, R218, UR43, R2 ;  /* 0x0000002bdada8c10 */ /* 0x000fe4000fd9e002 */
[----:B------:R-:W-:Y:S02]  /*1c590*/  LOP3.LUT R19, R19, 0xfffffbff, RZ, 0xc0, !PT ;  /* 0xfffffbff13137812 */ /* 0x000fe400078ec0ff */
[----:B------:R-:W-:Y:S02]  /*1c5a0*/  @!P0 IADD3.X R219, R10, UR42, R3, P4, P5 ;  /* 0x0000002a0adb8c10 */ /* 0x000fe4000a7ea403 */
[----:B------:R-:W-:Y:S02]  /*1c5b0*/  ISETP.LT.OR P4, PT, R0, 0x49, !P2 ;  /* 0x000000490000780c */ /* 0x000fe40005781670 */
[----:B------:R-:W-:-:S02]  /*1c5c0*/  @P0 LOP3.LUT R19, R19, 0x400, RZ, 0xfc, !PT ;  /* 0x0000040013130812 */ /* 0x000fc400078efcff */
[----:B------:R-:W-:Y:S01]  /*1c5d0*/  ISETP.LT.OR P0, PT, R0, 0xc9, !P1 ;  /* 0x000000c90000780c */ /* 0x000fe20004f01670 */
[----:B------:R-:W-:Y:S01]  /*1c5e0*/  IMAD.U32 R10, RZ, RZ, UR41 ;  /* 0x00000029ff0a7e24 */ /* 0x000fe2000f8e00ff */
        /* <DEDUP_REMOVED lines=12> */
[C---:B------:R-:W-:Y:S02]  /*1c6b0*/  ISETP.LT.OR P0, PT, R0.reuse, 0xca, !P1 ;  /* 0x000000ca0000780c */ /* 0x040fe40004f01670 */
[----:B------:R-:W-:Y:S02]  /*1c6c0*/  ISETP.LT.OR P6, PT, R0, 0x4a, !P1 ;  /* 0x0000004a0000780c */ /* 0x000fe40004fc1670 */
[----:B------:R-:W-:Y:S01]  /*1c6d0*/  LOP3.LUT R19, R19, 0xffffffef, RZ, 0xc0, !PT ;  /* 0xffffffef13137812 */ /* 0x000fe200078ec0ff */
[----:B------:R-:W-:-:S02]  /*1c6e0*/  IMAD.U32 R13, RZ, RZ, UR40 ;  /* 0x00000028ff0d7e24 */ /* 0x000fc4000f8e00ff */
[----:B------:R-:W-:Y:S02]  /*1c6f0*/  IMAD.U32 R22, RZ, RZ, UR41 ;  /* 0x00000029ff167e24 */ /* 0x000fe4000f8e00ff */
[----:B------:R-:W-:Y:S02]  /*1c700*/  IMAD.U32 R20, RZ, RZ, UR40 ;  /* 0x00000028ff147e24 */ /* 0x000fe4000f8e00ff */
[----:B------:R-:W-:Y:S01]  /*1c710*/  IMAD.U32 R21, RZ, RZ, UR40 ;  /* 0x00000028ff157e24 */ /* 0x000fe2000f8e00ff */
[----:B0-----:R-:W3:Y:S01]  /*1c720*/  LDL.LU.64 R142, [R1+0x3f8] ;  /* 0x0003f800018e7983 */ /* 0x001ee20000300a00 */
[----:B------:R-:W-:Y:S02]  /*1c730*/  @!P0 IADD3 R14, P4, P5, R14, UR43, R2 ;  /* 0x0000002b0e0e8c10 */ /* 0x000fe4000fd9e002 */
[----:B------:R-:W-:Y:S01]  /*1c740*/  @P0 LOP3.LUT R19, R19, 0x10, RZ, 0xfc, !PT ;  /* 0x0000001013130812 */ /* 0x000fe200078efcff */
[----:B------:R-:W-:Y:S01]  /*1c750*/  @!P6 IMAD R223, R223, R17, RZ ;  /* 0x00000011dfdfe224 */ /* 0x000fe200078e02ff */
[----:B------:R-:W-:-:S02]  /*1c760*/  @!P0 IADD3.X R15, R12, UR42, R3, P4, P5 ;  /* 0x0000002a0c0f8c10 */ /* 0x000fc4000a7ea403 */
[C---:B------:R-:W-:Y:S02]  /*1c770*/  ISETP.LT.OR P0, PT, R0.reuse, 0xd1, !P1 ;  /* 0x000000d10000780c */ /* 0x040fe40004f01670 */
[----:B------:R0:W-:Y:S01]  /*1c780*/  @!P6 STG.E.U8 desc[UR56][R144.64+0x49], R223 ;  /* 0x000049df9000e986 */ /* 0x0001e2000c101138 */
[----:B------:R-:W-:Y:S01]  /*1c790*/  ISETP.LT.OR P6, PT, R0, 0xd2, !P1 ;  /* 0x000000d20000780c */ /* 0x000fe20004fc1670 */
[----:B------:R-:W-:Y:S01]  /*1c7a0*/  IMAD.U32 R12, RZ, RZ, UR41 ;  /* 0x00000029ff0c7e24 */ /* 0x000fe2000f8e00ff */
[----:B------:R-:W-:-:S08]  /*1c7b0*/  LOP3.LUT R19, R19, 0xfffffffb, RZ, 0xc0, !PT ;  /* 0xfffffffb13137812 */ /* 0x000fd000078ec0ff */
[--C-:B------:R-:W-:Y:S01]  /*1c7c0*/  @!P0 IADD3 R12, P4, P5, R12, UR43, R2.reuse ;  /* 0x0000002b0c0c8c10 */ /* 0x100fe2000fd9e002 */
[----:B------:R-:W-:Y:S01]  /*1c7d0*/  IMAD.U32 R216, RZ, RZ, UR41 ;  /* 0x00000029ffd87e24 */ /* 0x000fe2000f8e00ff */
[----:B0-----:R-:W4:Y:S02]  /*1c7e0*/  LDL.LU.64 R144, [R1+0x3f0] ;  /* 0x0003f00001907983 */ /* 0x001f240000300a00 */
[--C-:B------:R-:W-:Y:S02]  /*1c7f0*/  @!P0 IADD3.X R13, R13, UR42, R3.reuse, P4, P5 ;  /* 0x0000002a0d0d8c10 */ /* 0x100fe4000a7ea403 */
[----:B------:R-:W-:Y:S02]  /*1c800*/  @!P6 IADD3 R22, P4, P5, R22, UR43, R2 ;  /* 0x0000002b1616ec10 */ /* 0x000fe4000fd9e002 */
[----:B------:R-:W-:Y:S02]  /*1c810*/  @P0 LOP3.LUT R19, R19, 0x4, RZ, 0xfc, !PT ;  /* 0x0000000413130812 */ /* 0x000fe400078efcff */
[----:B------:R-:W-:-:S02]  /*1c820*/  @!P6 IADD3.X R23, R20, UR42, R3, P4, P5 ;  /* 0x0000002a1417ec10 */ /* 0x000fc4000a7ea403 */
[----:B------:R-:W-:Y:S02]  /*1c830*/  ISETP.LT.OR P4, PT, R0, 0x51, !P2 ;  /* 0x000000510000780c */ /* 0x000fe40005781670 */
[----:B------:R-:W-:-:S04]  /*1c840*/  LOP3.LUT R19, R19, 0xfffffffe, RZ, 0xc0, !PT ;  /* 0xfffffffe13137812 */ /* 0x000fc800078ec0ff */
[----:B------:R-:W-:Y:S02]  /*1c850*/  @P6 LOP3.LUT R19, R19, 0x1, RZ, 0xfc, !PT ;  /* 0x0000000113136812 */ /* 0x000fe400078efcff */
[----:B------:R-:W-:Y:S01]  /*1c860*/  ISETP.LT.OR P6, PT, R0, 0xd9, !P1 ;  /* 0x000000d90000780c */ /* 0x000fe20004fc1670 */
[----:B------:R-:W-:-:S04]  /*1c870*/  IMAD.U32 R20, RZ, RZ, UR41 ;  /* 0x00000029ff147e24 */ /* 0x000fc8000f8e00ff */
[----:B------:R-:W-:-:S05]  /*1c880*/  @!P4 IMAD R224, R224, R17, RZ ;  /* 0x00000011e0e0c224 */ /* 0x000fca00078e02ff */
[----:B------:R-:W-:Y:S03]  /*1c890*/  @!P4 STG.E.U8 desc[UR56][R6.64+0x50], R224 ;  /* 0x000050e00600c986 */ /* 0x000fe6000c101138 */
[----:B------:R-:W-:-:S04]  /*1c8a0*/  @!P6 IADD3 R20, P4, P5, R20, UR43, R2 ;  /* 0x0000002b1414ec10 */ /* 0x000fc8000fd9e002 */
[----:B------:R-:W-:Y:S02]  /*1c8b0*/  @!P6 IADD3.X R21, R21, UR42, R3, P4, P5 ;  /* 0x0000002a1515ec10 */ /* 0x000fe4000a7ea403 */
[C---:B------:R-:W-:Y:S02]  /*1c8c0*/  ISETP.LT.OR P4, PT, R0.reuse, 0x52, !P2 ;  /* 0x000000520000780c */ /* 0x040fe40005781670 */
[C---:B------:R-:W-:Y:S02]  /*1c8d0*/  ISETP.LT.OR P5, PT, R0.reuse, 0x51, !P1 ;  /* 0x000000510000780c */ /* 0x040fe40004fa1670 */
[----:B------:R-:W-:Y:S01]  /*1c8e0*/  ISETP.LT.OR P1, PT, R0, 0xda, !P1 ;  /* 0x000000da0000780c */ /* 0x000fe20004f21670 */
[----:B------:R-:W-:Y:S01]  /*1c8f0*/  IMAD.U32 R217, RZ, RZ, UR40 ;  /* 0x00000028ffd97e24 */ /* 0x000fe2000f8e00ff */
[----:B------:R-:W-:-:S07]  /*1c900*/  LOP3.LUT P0, RZ, R5, 0x8000, RZ, 0xc0, !PT ;  /* 0x0000800005ff7812 */ /* 0x000fce000780c0ff */
[-C--:B------:R-:W-:Y:S02]  /*1c910*/  @!P4 IMAD R225, R225, R17.reuse, RZ ;  /* 0x00000011e1e1c224 */ /* 0x080fe400078e02ff */
[----:B------:R-:W-:Y:S01]  /*1c920*/  @!P5 IMAD R226, R226, R17, RZ ;  /* 0x00000011e2e2d224 */ /* 0x000fe200078e02ff */
[----:B------:R-:W-:Y:S02]  /*1c930*/  LOP3.LUT R5, R5, 0xfffffdff, RZ, 0xc0, !PT ;  /* 0xfffffdff05057812 */ /* 0x000fe400078ec0ff */
[----:B------:R-:W-:Y:S04]  /*1c940*/  @!P4 STG.E.U8 desc[UR56][R6.64+0x51], R225 ;  /* 0x000051e10600c986 */ /* 0x000fe8000c101138 */
[----:B------:R0:W-:Y:S01]  /*1c950*/  @!P5 STG.E.U8 desc[UR56][R146.64+0x50], R226 ;  /* 0x000050e29200d986 */ /* 0x0001e2000c101138 */
[----:B------:R-:W-:-:S02]  /*1c960*/  @!P1 IADD3 R216, P4, P5, R216, UR43, R2 ;  /* 0x0000002bd8d89c10 */ /* 0x000fc4000fd9e002 */
[----:B------:R-:W-:Y:S02]  /*1c970*/  @P6 LOP3.LUT R5, R5, 0x200, RZ, 0xfc, !PT ;  /* 0x0000020005056812 */ /* 0x000fe400078efcff */
[----:B------:R-:W-:Y:S02]  /*1c980*/  LOP3.LUT P6, RZ, R4, 0x2000000, RZ, 0xc0, !PT ;  /* 0x0200000004ff7812 */ /* 0x000fe400078cc0ff */
[----:B------:R-:W-:Y:S02]  /*1c990*/  @!P1 IADD3.X R217, R217, UR42, R3, P4, P5 ;  /* 0x0000002ad9d99c10 */ /* 0x000fe4000a7ea403 */
[----:B------:R-:W-:Y:S01]  /*1c9a0*/  ISETP.LT.OR P4, PT, R0, 0x59, !P2 ;  /* 0x000000590000780c */ /* 0x000fe20005781670 */
[----:B0-----:R-:W5:Y:S08]  /*1c9b0*/  LDL.LU.64 R146, [R1+0x3e8] ;  /* 0x0003e80001927983 */ /* 0x001f700000300a00 */
[----:B------:R-:W-:-:S04]  /*1c9c0*/  @!P6 IMAD R227, R227, R17, RZ ;  /* 0x00000011e3e3e224 */ /* 0x000fc800078e02ff */
[----:B------:R-:W-:Y:S01]  /*1c9d0*/  @!P4 IMAD R228, R228, R17, RZ ;  /* 0x00000011e4e4c224 */ /* 0x000fe200078e02ff */
[----:B------:R0:W-:Y:S04]  /*1c9e0*/  @!P6 STG.E.U8 desc[UR56][R148.64+0x51], R227 ;  /* 0x000051e39400e986 */ /* 0x0001e8000c101138 */
[----:B------:R-:W-:Y:S01]  /*1c9f0*/  @!P4 STG.E.U8 desc[UR56][R6.64+0x58], R228 ;  /* 0x000058e40600c986 */ /* 0x000fe2000c101138 */
[----:B------:R-:W-:Y:S02]  /*1ca00*/  ISETP.LT.OR P4, PT, R0, 0x5a, !P2 ;  /* 0x0000005a0000780c */ /* 0x000fe40005781670 */
[----:B------:R-:W-:Y:S02]  /*1ca10*/  LOP3.LUT R5, R5, 0xfffffbff, RZ, 0xc0, !PT ;  /* 0xfffffbff05057812 */ /* 0x000fe400078ec0ff */
[----:B------:R-:W-:-:S02]  /*1ca20*/  ISETP.GE.AND P6, PT, R234, 0x1, PT ;  /* 0x00000001ea00780c */ /* 0x000fc40003fc6270 */
[----:B------:R-:W-:Y:S01]  /*1ca30*/  @P1 LOP3.LUT R5, R5, 0x400, RZ, 0xfc, !PT ;  /* 0x0000040005051812 */ /* 0x000fe200078efcff */
[----:B0-----:R-:W4:Y:S01]  /*1ca40*/  LDL.LU.64 R148, [R1+0x3e0] ;  /* 0x0003e00001947983 */ /* 0x001f220000300a00 */
[----:B------:R-:W-:-:S05]  /*1ca50*/  LOP3.LUT P1, RZ, R4, 0x400000, RZ, 0xc0, !PT ;  /* 0x0040000004ff7812 */ /* 0x000fca000782c0ff */
[----:B------:R-:W-:Y:S01]  /*1ca60*/  @!P4 IMAD R229, R229, R17, RZ ;  /* 0x00000011e5e5c224 */ /* 0x000fe200078e02ff */
[----:B------:R-:W-:-:S04]  /*1ca70*/  LOP3.LUT P5, RZ, R4, 0x10000, RZ, 0xc0, !PT ;  /* 0x0001000004ff7812 */ /* 0x000fc800078ac0ff */
[----:B------:R-:W-:Y:S01]  /*1ca80*/  @!P4 STG.E.U8 desc[UR56][R6.64+0x59], R229 ;  /* 0x000059e50600c986 */ /* 0x000fe2000c101138 */
[----:B------:R-:W-:Y:S02]  /*1ca90*/  ISETP.LT.OR P4, PT, R0, 0x61, !P6 ;  /* 0x000000610000780c */ /* 0x000fe40007781670 */
[----:B------:R-:W-:-:S06]  /*1caa0*/  @!P1 IMAD R230, R230, R17, RZ ;  /* 0x00000011e6e69224 */ /* 0x000fcc00078e02ff */
[-C--:B------:R-:W-:Y:S01]  /*1cab0*/  @!P5 IMAD R231, R231, R17.reuse, RZ ;  /* 0x00000011e7e7d224 */ /* 0x080fe200078e02ff */
[----:B------:R0:W-:Y:S04]  /*1cac0*/  @!P1 STG.E.U8 desc[UR56][R150.64+0x58], R230 ;  /* 0x000058e696009986 */ /* 0x0001e8000c101138 */
[----:B------:R-:W-:Y:S01]  /*1cad0*/  @!P4 IMAD R200, R200, R17, RZ ;  /* 0x00000011c8c8c224 */ /* 0x000fe200078e02ff */
[----:B------:R1:W-:Y:S04]  /*1cae0*/  @!P5 STG.E.U8 desc[UR56][R120.64+0x59], R231 ;  /* 0x000059e77800d986 */ /* 0x0003e8000c101138 */
[----:B------:R1:W-:Y:S01]  /*1caf0*/  @!P4 STG.E.U8 desc[UR56][R2.64+0x60], R200 ;  /* 0x000060c80200c986 */ /* 0x0003e2000c101138 */
[----:B------:R-:W-:-:S03]  /*1cb00*/  ISETP.LT.OR P4, PT, R0, 0x62, !P6 ;  /* 0x000000620000780c */ /* 0x000fc60007781670 */
[----:B0-----:R-:W4:Y:S01]  /*1cb10*/  LDL.LU.64 R150, [R1+0x3d8] ;  /* 0x0003d80001967983 */ /* 0x001f220000300a00 */
[----:B------:R-:W-:-:S09]  /*1cb20*/  LOP3.LUT P1, RZ, R5, 0x20, RZ, 0xc0, !PT ;  /* 0x0000002005ff7812 */ /* 0x000fd2000782c0ff */
[----:B------:R-:W-:Y:S01]  /*1cb30*/  @!P4 IMAD R201, R201, R17, RZ ;  /* 0x00000011c9c9c224 */ /* 0x000fe200078e02ff */
[----:B-1----:R-:W4:Y:S04]  /*1cb40*/  LDL.LU.64 R120, [R1+0x3d0] ;  /* 0x0003d00001787983 */ /* 0x002f280000300a00 */
[----:B------:R0:W-:Y:S01]  /*1cb50*/  @!P4 STG.E.U8 desc[UR56][R2.64+0x61], R201 ;  /* 0x000061c90200c986 */ /* 0x0001e2000c101138 */
[----:B------:R-:W-:-:S13]  /*1cb60*/  ISETP.LT.OR P4, PT, R0, 0x61, !P0 ;  /* 0x000000610000780c */ /* 0x000fda0004781670 */
[----:B------:R-:W-:Y:S01]  /*1cb70*/  @!P4 IADD3 R200, P5, R2, UR41, RZ ;  /* 0x0000002902c8cc10 */ /* 0x000fe2000ffbe0ff */
[----:B------:R-:W-:-:S03]  /*1cb80*/  @!P4 IMAD R202, R202, R17, RZ ;  /* 0x00000011cacac224 */ /* 0x000fc600078e02ff */
[----:B0-----:R-:W-:-:S05]  /*1cb90*/  @!P4 IADD3.X R201, R3, UR40, RZ, P5, !PT ;  /* 0x0000002803c9cc10 */ /* 0x001fca000affe4ff */
[----:B------:R0:W-:Y:S01]  /*1cba0*/  @!P4 STG.E.U8 desc[UR56][R200.64+0x60], R202 ;  /* 0x000060cac800c986 */ /* 0x0001e2000c101138 */
[----:B------:R-:W-:-:S13]  /*1cbb0*/  ISETP.LT.OR P4, PT, R0, 0x62, !P0 ;  /* 0x000000620000780c */ /* 0x000fda0004781670 */
[----:B0-----:R-:W-:Y:S01]  /*1cbc0*/  @!P4 IADD3 R200, P5, R2, UR41, RZ ;  /* 0x0000002902c8cc10 */ /* 0x001fe2000ffbe0ff */
[----:B------:R-:W-:-:S03]  /*1cbd0*/  @!P4 IMAD R203, R203, R17, RZ ;  /* 0x00000011cbcbc224 */ /* 0x000fc600078e02ff */
[----:B------:R-:W-:-:S05]  /*1cbe0*/  @!P4 IADD3.X R201, R3, UR40, RZ, P5, !PT ;  /* 0x0000002803c9cc10 */ /* 0x000fca000affe4ff */
[----:B------:R0:W-:Y:S01]  /*1cbf0*/  @!P4 STG.E.U8 desc[UR56][R200.64+0x61], R203 ;  /* 0x000061cbc800c986 */ /* 0x0001e2000c101138 */
[----:B------:R-:W-:-:S13]  /*1cc00*/  ISETP.LT.OR P4, PT, R0, 0x69, !P6 ;  /* 0x000000690000780c */ /* 0x000fda0007781670 */
[----:B------:R-:W-:-:S05]  /*1cc10*/  @!P4 IMAD R204, R204, R17, RZ ;  /* 0x00000011ccccc224 */ /* 0x000fca00078e02ff */
[----:B------:R-:W-:Y:S01]  /*1cc20*/  @!P4 STG.E.U8 desc[UR56][R2.64+0x68], R204 ;  /* 0x000068cc0200c986 */ /* 0x000fe2000c101138 */
[----:B------:R-:W-:-:S13]  /*1cc30*/  ISETP.LT.OR P4, PT, R0, 0x6a, !P6 ;  /* 0x0000006a0000780c */ /* 0x000fda0007781670 */
[----:B------:R-:W-:-:S05]  /*1cc40*/  @!P4 IMAD R205, R205, R17, RZ ;  /* 0x00000011cdcdc224 */ /* 0x000fca00078e02ff */
[----:B------:R-:W-:Y:S01]  /*1cc50*/  @!P4 STG.E.U8 desc[UR56][R2.64+0x69], R205 ;  /* 0x000069cd0200c986 */ /* 0x000fe2000c101138 */
[----:B------:R-:W-:-:S13]  /*1cc60*/  ISETP.LT.OR P4, PT, R0, 0x69, !P0 ;  /* 0x000000690000780c */ /* 0x000fda0004781670 */
[----:B0-----:R-:W-:Y:S01]  /*1cc70*/  @!P4 IADD3 R200, P5, R2, UR41, RZ ;  /* 0x0000002902c8cc10 */ /* 0x001fe2000ffbe0ff */
[----:B------:R-:W-:-:S03]  /*1cc80*/  @!P4 IMAD R206, R206, R17, RZ ;  /* 0x00000011cecec224 */ /* 0x000fc600078e02ff */
[----:B------:R-:W-:-:S05]  /*1cc90*/  @!P4 IADD3.X R201, R3, UR40, RZ, P5, !PT ;  /* 0x0000002803c9cc10 */ /* 0x000fca000affe4ff */
        /* <DEDUP_REMOVED lines=37> */
[----:B------:R-:W-:Y:S01]  /*1cef0*/  @!P4 STG.E.U8 desc[UR56][R200.64+0x79], R215 ;  /* 0x000079d7c800c986 */ /* 0x000fe2000c101138 */
[----:B------:R-:W-:Y:S02]  /*1cf00*/  ISETP.LT.OR P4, PT, R0, 0x61, !P3 ;  /* 0x000000610000780c */ /* 0x000fe40005f81670 */
[----:B------:R-:W-:-:S11]  /*1cf10*/  LOP3.LUT R5, R5, 0xffffdfff, RZ, 0xc0, !PT ;  /* 0xffffdfff05057812 */ /* 0x000fd600078ec0ff */
[----:B------:R-:W-:-:S05]  /*1cf20*/  @!P4 IMAD R184, R184, R17, RZ ;  /* 0x00000011b8b8c224 */ /* 0x000fca00078e02ff */
[----:B------:R-:W-:Y:S01]  /*1cf30*/  @!P4 STG.E.U8 desc[UR56][R8.64+0x60], R184 ;  /* 0x000060b80800c986 */ /* 0x000fe2000c101138 */
[----:B------:R-:W-:Y:S02]  /*1cf40*/  ISETP.LT.OR P4, PT, R0, 0x62, !P3 ;  /* 0x000000620000780c */ /* 0x000fe40005f81670 */
[----:B------:R-:W-:-:S04]  /*1cf50*/  @P6 LOP3.LUT R5, R5, 0x2000, RZ, 0xfc, !PT ;  /* 0x0000200005056812 */ /* 0x000fc800078efcff */
[C---:B------:R-:W-:Y:S02]  /*1cf60*/  LOP3.LUT P6, RZ, R5.reuse, 0x100, RZ, 0xc0, !PT ;  /* 0x0000010005ff7812 */ /* 0x040fe400078cc0ff */
[----:B------:R-:W-:-:S04]  /*1cf70*/  LOP3.LUT R5, R5, 0xffffbfff, RZ, 0xc0, !PT ;  /* 0xffffbfff05057812 */ /* 0x000fc800078ec0ff */
[----:B------:R-:W-:Y:S01]  /*1cf80*/  @P0 LOP3.LUT R5, R5, 0x4000, RZ, 0xfc, !PT ;  /* 0x0000400005050812 */ /* 0x000fe200078efcff */
[----:B------:R-:W-:-:S03]  /*1cf90*/  @!P4 IMAD R185, R185, R17, RZ ;  /* 0x00000011b9b9c224 */ /* 0x000fc600078e02ff */
[----:B------:R-:W-:Y:S02]  /*1cfa0*/  LOP3.LUT P5, RZ, R5, 0x80, RZ, 0xc0, !PT ;  /* 0x0000008005ff7812 */ /* 0x000fe400078ac0ff */
[----:B------:R-:W-:Y:S01]  /*1cfb0*/  @!P4 STG.E.U8 desc[UR56][R8.64+0x61], R185 ;  /* 0x000061b90800c986 */ /* 0x000fe2000c101138 */
[----:B------:R-:W-:Y:S01]  /*1cfc0*/  ISETP.LT.OR P4, PT, R0, 0x69, !P3 ;  /* 0x000000690000780c */ /* 0x000fe20005f81670 */
[----:B------:R-:W-:-:S05]  /*1cfd0*/  @!P6 IMAD R186, R186, R17, RZ ;  /* 0x00000011babae224 */ /* 0x000fca00078e02ff */
[----:B------:R0:W-:Y:S04]  /*1cfe0*/  @!P6 STG.E.U8 desc[UR56][R122.64+0x60], R186 ;  /* 0x000060ba7a00e986 */ /* 0x0001e8000c101138 */
[----:B------:R-:W-:-:S03]  /*1cff0*/  @!P5 IMAD R187, R187, R17, RZ ;  /* 0x00000011bbbbd224 */ /* 0x000fc600078e02ff */
[-C--:B------:R-:W-:Y:S02]  /*1d000*/  @!P4 IMAD R188, R188, R17.reuse, RZ ;  /* 0x00000011bcbcc224 */ /* 0x080fe400078e02ff */
[----:B------:R1:W-:Y:S04]  /*1d010*/  @!P5 STG.E.U8 desc[UR56][R124.64+0x61], R187 ;  /* 0x000061bb7c00d986 */ /* 0x0003e8000c101138 */
[----:B------:R-:W-:Y:S01]  /*1d020*/  @!P4 STG.E.U8 desc[UR56][R8.64+0x68], R188 ;  /* 0x000068bc0800c986 */ /* 0x000fe2000c101138 */
[----:B------:R-:W-:Y:S01]  /*1d030*/  ISETP.LT.OR P4, PT, R0, 0x6a, !P3 ;  /* 0x0000006a0000780c */ /* 0x000fe20005f81670 */
[----:B------:R-:W-:Y:S01]  /*1d040*/  @!P1 IMAD R191, R191, R17, RZ ;  /* 0x00000011bfbf9224 */ /* 0x000fe200078e02ff */
[C---:B------:R-:W-:Y:S01]  /*1d050*/  LOP3.LUT P0, RZ, R5.reuse, 0x4, RZ, 0xc0, !PT ;  /* 0x0000000405ff7812 */ /* 0x040fe2000780c0ff */
[----:B0-----:R-:W4:Y:S01]  /*1d060*/  LDL.LU.64 R122, [R1+0x3c8] ;  /* 0x0003c800017a7983 */ /* 0x001f220000300a00 */
[----:B------:R-:W-:-:S02]  /*1d070*/  LOP3.LUT P6, RZ, R5, 0x1, RZ, 0xc0, !PT ;  /* 0x0000000105ff7812 */ /* 0x000fc400078cc0ff */
[----:B------:R-:W-:Y:S01]  /*1d080*/  LOP3.LUT P5, RZ, R4, 0x40000000, RZ, 0xc0, !PT ;  /* 0x4000000004ff7812 */ /* 0x000fe200078ac0ff */
[----:B-1----:R-:W4:Y:S06]  /*1d090*/  LDL.LU.64 R124, [R1+0x3c0] ;  /* 0x0003c000017c7983 */ /* 0x002f2c0000300a00 */
[----:B------:R-:W-:-:S05]  /*1d0a0*/  @!P4 IMAD R189, R189, R17, RZ ;  /* 0x00000011bdbdc224 */ /* 0x000fca00078e02ff */
[----:B------:R-:W-:Y:S01]  /*1d0b0*/  @!P4 STG.E.U8 desc[UR56][R8.64+0x69], R189 ;  /* 0x000069bd0800c986 */ /* 0x000fe2000c101138 */
[----:B------:R-:W-:-:S13]  /*1d0c0*/  LOP3.LUT P4, RZ, R5, 0x40, RZ, 0xc0, !PT ;  /* 0x0000004005ff7812 */ /* 0x000fda000788c0ff */
[----:B------:R-:W-:-:S05]  /*1d0d0*/  @!P4 IMAD R190, R190, R17, RZ ;  /* 0x00000011bebec224 */ /* 0x000fca00078e02ff */
[----:B------:R0:W-:Y:S01]  /*1d0e0*/  @!P4 STG.E.U8 desc[UR56][R126.64+0x68], R190 ;  /* 0x000068be7e00c986 */ /* 0x0001e2000c101138 */
[----:B------:R-:W-:-:S03]  /*1d0f0*/  ISETP.LT.OR P4, PT, R0, 0x71, !P3 ;  /* 0x000000710000780c */ /* 0x000fc60005f81670 */
[----:B------:R1:W-:Y:S01]  /*1d100*/  @!P1 STG.E.U8 desc[UR56][R128.64+0x69], R191 ;  /* 0x000069bf80009986 */ /* 0x0003e2000c101138 */
[-C--:B------:R-:W-:Y:S02]  /*1d110*/  @!P0 IMAD R195, R195, R17.reuse, RZ ;  /* 0x00000011c3c38224 */ /* 0x080fe400078e02ff */
[-C--:B------:R-:W-:Y:S02]  /*1d120*/  @!P6 IMAD R198, R198, R17.reuse, RZ ;  /* 0x00000011c6c6e224 */ /* 0x080fe400078e02ff */
[-C--:B------:R-:W-:Y:S01]  /*1d130*/  @!P5 IMAD R199, R199, R17.reuse, RZ ;  /* 0x00000011c7c7d224 */ /* 0x080fe200078e02ff */
[----:B0-----:R-:W4:Y:S04]  /*1d140*/  LDL.LU.64 R126, [R1+0x3b8] ;  /* 0x0003b800017e7983 */ /* 0x001f280000300a00 */
[----:B------:R-:W-:Y:S01]  /*1d150*/  @!P4 IMAD R192, R192, R17, RZ ;  /* 0x00000011c0c0c224 */ /* 0x000fe200078e02ff */
[----:B------:R-:W-:Y:S01]  /*1d160*/  LOP3.LUT P1, RZ, R4, 0x20000000, RZ, 0xc0, !PT ;  /* 0x2000000004ff7812 */ /* 0x000fe2000782c0ff */
[----:B-1----:R-:W4:Y:S04]  /*1d170*/  LDL.LU.64 R128, [R1+0x3b0] ;  /* 0x0003b00001807983 */ /* 0x002f280000300a00 */
[----:B------:R-:W-:Y:S01]  /*1d180*/  @!P4 STG.E.U8 desc[UR56][R8.64+0x70], R192 ;  /* 0x000070c00800c986 */ /* 0x000fe2000c101138 */
[----:B------:R-:W-:-:S13]  /*1d190*/  ISETP.LT.OR P4, PT, R0, 0x72, !P3 ;  /* 0x000000720000780c */ /* 0x000fda0005f81670 */
[----:B------:R-:W-:-:S05]  /*1d1a0*/  @!P4 IMAD R193, R193, R17, RZ ;  /* 0x00000011c1c1c224 */ /* 0x000fca00078e02ff */
[----:B------:R-:W-:Y:S01]  /*1d1b0*/  @!P4 STG.E.U8 desc[UR56][R8.64+0x71], R193 ;  /* 0x000071c10800c986 */ /* 0x000fe2000c101138 */
[----:B------:R-:W-:-:S13]  /*1d1c0*/  LOP3.LUT P4, RZ, R5, 0x10, RZ, 0xc0, !PT ;  /* 0x0000001005ff7812 */ /* 0x000fda000788c0ff */
[----:B------:R-:W-:-:S05]  /*1d1d0*/  @!P4 IMAD R194, R194, R17, RZ ;  /* 0x00000011c2c2c224 */ /* 0x000fca00078e02ff */
[----:B------:R0:W-:Y:S01]  /*1d1e0*/  @!P4 STG.E.U8 desc[UR56][R130.64+0x70], R194 ;  /* 0x000070c28200c986 */ /* 0x0001e2000c101138 */
[----:B------:R-:W-:-:S03]  /*1d1f0*/  ISETP.LT.OR P4, PT, R0, 0x79, !P3 ;  /* 0x000000790000780c */ /* 0x000fc60005f81670 */
[----:B------:R1:W-:Y:S01]  /*1d200*/  @!P0 STG.E.U8 desc[UR56][R132.64+0x71], R195 ;  /* 0x000071c384008986 */ /* 0x0003e2000c101138 */
[----:B------:R-:W-:-:S03]  /*1d210*/  @!P1 IMAD R170, R170, R17, RZ ;  /* 0x00000011aaaa9224 */ /* 0x000fc600078e02ff */
[----:B0-----:R-:W4:Y:S06]  /*1d220*/  LDL.LU.64 R130, [R1+0x3a8] ;  /* 0x0003a80001827983 */ /* 0x001f2c0000300a00 */
[----:B------:R-:W-:Y:S01]  /*1d230*/  @!P4 IMAD R196, R196, R17, RZ ;  /* 0x00000011c4c4c224 */ /* 0x000fe200078e02ff */
[----:B------:R-:W-:Y:S01]  /*1d240*/  LOP3.LUT P0, RZ, R4, 0x200000, RZ, 0xc0, !PT ;  /* 0x0020000004ff7812 */ /* 0x000fe2000780c0ff */
[----:B-1----:R-:W4:Y:S04]  /*1d250*/  LDL.LU.64 R132, [R1+0x3a0] ;  /* 0x0003a00001847983 */ /* 0x002f280000300a00 */
[----:B------:R-:W-:Y:S01]  /*1d260*/  @!P4 STG.E.U8 desc[UR56][R8.64+0x78], R196 ;  /* 0x000078c40800c986 */ /* 0x000fe2000c101138 */
[----:B------:R-:W-:-:S13]  /*1d270*/  ISETP.LT.OR P4, PT, R0, 0x7a, !P3 ;  /* 0x0000007a0000780c */ /* 0x000fda0005f81670 */
[----:B------:R-:W-:-:S05]  /*1d280*/  @!P4 IMAD R197, R197, R17, RZ ;  /* 0x00000011c5c5c224 */ /* 0x000fca00078e02ff */
[----:B------:R-:W-:Y:S01]  /*1d290*/  @!P4 STG.E.U8 desc[UR56][R8.64+0x79], R197 ;  /* 0x000079c50800c986 */ /* 0x000fe2000c101138 */
[----:B------:R-:W-:-:S03]  /*1d2a0*/  ISETP.LT.OR P4, PT, R0, 0x61, !P2 ;  /* 0x000000610000780c */ /* 0x000fc60005781670 */
[----:B------:R0:W-:Y:S04]  /*1d2b0*/  @!P6 STG.E.U8 desc[UR56][R134.64+0x78], R198 ;  /* 0x000078c68600e986 */ /* 0x0001e8000c101138 */
[----:B------:R1:W-:Y:S06]  /*1d2c0*/  @!P5 STG.E.U8 desc[UR56][R104.64+0x79], R199 ;  /* 0x000079c76800d986 */ /* 0x0003ec000c101138 */
[----:B------:R-:W-:-:S02]  /*1d2d0*/  @!P4 IMAD R168, R168, R17, RZ ;  /* 0x00000011a8a8c224 */ /* 0x000fc400078e02ff */
[-C--:B------:R-:W-:Y:S01]  /*1d2e0*/  @!P0 IMAD R174, R174, R17.reuse, RZ ;  /* 0x00000011aeae8224 */ /* 0x080fe200078e02ff */
[----:B0-----:R-:W4:Y:S04]  /*1d2f0*/  LDL.LU.64 R134, [R1+0x398] ;  /* 0x0003980001867983 */ /* 0x001f280000300a00 */
[----:B------:R-:W-:Y:S01]  /*1d300*/  @!P4 STG.E.U8 desc[UR56][R6.64+0x60], R168 ;  /* 0x000060a80600c986 */ /* 0x000fe2000c101138 */
[----:B------:R-:W-:Y:S02]  /*1d310*/  ISETP.LT.OR P4, PT, R0, 0x62, !P2 ;  /* 0x000000620000780c */ /* 0x000fe40005781670 */
[----:B------:R-:W-:Y:S01]  /*1d320*/  LOP3.LUT P6, RZ, R4, 0x4000, RZ, 0xc0, !PT ;  /* 0x0000400004ff7812 */ /* 0x000fe200078cc0ff */
[----:B-1----:R-:W4:Y:S10]  /*1d330*/  LDL.LU.64 R104, [R1+0x390] ;  /* 0x0003900001687983 */ /* 0x002f340000300a00 */
[----:B------:R-:W-:-:S05]  /*1d340*/  @!P4 IMAD R169, R169, R17, RZ ;  /* 0x00000011a9a9c224 */ /* 0x000fca00078e02ff */
[----:B------:R-:W-:Y:S01]  /*1d350*/  @!P4 STG.E.U8 desc[UR56][R6.64+0x61], R169 ;  /* 0x000061a90600c986 */ /* 0x000fe2000c101138 */
[----:B------:R-:W-:-:S03]  /*1d360*/  LOP3.LUT P4, RZ, R4, 0x1000000, RZ, 0xc0, !PT ;  /* 0x0100000004ff7812 */ /* 0x000fc6000788c0ff */
[----:B------:R0:W-:Y:S10]  /*1d370*/  @!P1 STG.E.U8 desc[UR56][R106.64+0x60], R170 ;  /* 0x000060aa6a009986 */ /* 0x0001f4000c101138 */
[----:B------:R-:W-:-:S02]  /*1d380*/  @!P4 IMAD R171, R171, R17, RZ ;  /* 0x00000011ababc224 */ /* 0x000fc400078e02ff */
[----:B------:R-:W-:Y:S01]  /*1d390*/  @!P6 IMAD R178, R178, R17, RZ ;  /* 0x00000011b2b2e224 */ /* 0x000fe200078e02ff */
[----:B------:R-:W-:Y:S01]  /*1d3a0*/  LOP3.LUT P5, RZ, R4, 0x80, RZ, 0xc0, !PT ;  /* 0x0000008004ff7812 */ /* 0x000fe200078ac0ff */
[----:B0-----:R-:W4:Y:S04]  /*1d3b0*/  LDL.LU.64 R106, [R1+0x388] ;  /* 0x00038800016a7983 */ /* 0x001f280000300a00 */
[----:B------:R0:W-:Y:S01]  /*1d3c0*/  @!P4 STG.E.U8 desc[UR56][R108.64+0x61], R171 ;  /* 0x000061ab6c00c986 */ /* 0x0001e2000c101138 */
[----:B------:R-:W-:Y:S02]  /*1d3d0*/  ISETP.LT.OR P4, PT, R0, 0x69, !P2 ;  /* 0x000000690000780c */ /* 0x000fe40005781670 */
[----:B------:R-:W-:-:S05]  /*1d3e0*/  LOP3.LUT P1, RZ, R4, 0x2, RZ, 0xc0, !PT ;  /* 0x0000000204ff7812 */ /* 0x000fca000782c0ff */
[-C--:B------:R-:W-:Y:S01]  /*1d3f0*/  @!P5 IMAD R182, R182, R17.reuse, RZ ;  /* 0x00000011b6b6d224 */ /* 0x080fe200078e02ff */
[----:B0-----:R-:W4:Y:S05]  /*1d400*/  LDL.LU.64 R108, [R1+0x380] ;  /* 0x00038000016c7983 */ /* 0x001f2a0000300a00 */
[----:B------:R-:W-:-:S05]  /*1d410*/  @!P4 IMAD R172, R172, R17, RZ ;  /* 0x00000011acacc224 */ /* 0x000fca00078e02ff */
[----:B------:R-:W-:Y:S01]  /*1d420*/  @!P4 STG.E.U8 desc[UR56][R6.64+0x68], R172 ;  /* 0x000068ac0600c986 */ /* 0x000fe2000c101138 */
[----:B------:R-:W-:-:S13]  /*1d430*/  ISETP.LT.OR P4, PT, R0, 0x6a, !P2 ;  /* 0x0000006a0000780c */ /* 0x000fda0005781670 */
[----:B------:R-:W-:-:S05]  /*1d440*/  @!P4 IMAD R173, R173, R17, RZ ;  /* 0x00000011adadc224 */ /* 0x000fca00078e02ff */
[----:B------:R-:W-:Y:S01]  /*1d450*/  @!P4 STG.E.U8 desc[UR56][R6.64+0x69], R173 ;  /* 0x000069ad0600c986 */ /* 0x000fe2000c101138 */
[----:B------:R-:W-:-:S03]  /*1d460*/  LOP3.LUT P4, RZ, R4, 0x8000, RZ, 0xc0, !PT ;  /* 0x0000800004ff7812 */ /* 0x000fc6000788c0ff */
[----:B------:R0:W-:Y:S10]  /*1d470*/  @!P0 STG.E.U8 desc[UR56][R110.64+0x68], R174 ;  /* 0x000068ae6e008986 */ /* 0x0001f4000c101138 */
[----:B------:R-:W-:-:S02]  /*1d480*/  @!P4 IMAD R175, R175, R17, RZ ;  /* 0x00000011afafc224 */ /* 0x000fc400078e02ff */
[-C--:B------:R-:W-:Y:S01]  /*1d490*/  @!P1 IMAD R183, R183, R17.reuse, RZ ;  /* 0x00000011b7b79224 */ /* 0x080fe200078e02ff */
[----:B0-----:R-:W4:Y:S04]  /*1d4a0*/  LDL.LU.64 R110, [R1+0x378] ;  /* 0x00037800016e7983 */ /* 0x001f280000300a00 */
[----:B------:R0:W-:Y:S01]  /*1d4b0*/  @!P4 STG.E.U8 desc[UR56][R112.64+0x69], R175 ;  /* 0x000069af7000c986 */ /* 0x0001e2000c101138 */
[----:B------:R-:W-:Y:S02]  /*1d4c0*/  ISETP.LT.OR P4, PT, R0, 0x71, !P2 ;  /* 0x000000710000780c */ /* 0x000fe40005781670 */
[----:B------:R-:W-:Y:S01]  /*1d4d0*/  LOP3.LUT P0, RZ, R5, 0x4000, RZ, 0xc0, !PT ;  /* 0x0000400005ff7812 */ /* 0x000fe2000780c0ff */
[----:B0-----:R-:W4:Y:S10]  /*1d4e0*/  LDL.LU.64 R112, [R1+0x370] ;  /* 0x0003700001707983 */ /* 0x001f340000300a00 */
[----:B------:R-:W-:-:S05]  /*1d4f0*/  @!P4 IMAD R176, R176, R17, RZ ;  /* 0x00000011b0b0c224 */ /* 0x000fca00078e02ff */
[----:B------:R-:W-:Y:S01]  /*1d500*/  @!P4 STG.E.U8 desc[UR56][R6.64+0x70], R176 ;  /* 0x000070b00600c986 */ /* 0x000fe2000c101138 */
[----:B------:R-:W-:-:S13]  /*1d510*/  ISETP.LT.OR P4, PT, R0, 0x72, !P2 ;  /* 0x000000720000780c */ /* 0x000fda0005781670 */
[----:B------:R-:W-:-:S05]  /*1d520*/  @!P4 IMAD R177, R177, R17, RZ ;  /* 0x00000011b1b1c224 */ /* 0x000fca00078e02ff */
[----:B------:R-:W-:Y:S01]  /*1d530*/  @!P4 STG.E.U8 desc[UR56][R6.64+0x71], R177 ;  /* 0x000071b10600c986 */ /* 0x000fe2000c101138 */
[----:B------:R-:W-:-:S03]  /*1d540*/  LOP3.LUT P4, RZ, R4, 0x200, RZ, 0xc0, !PT ;  /* 0x0000020004ff7812 */ /* 0x000fc6000788c0ff */
[----:B------:R0:W-:Y:S10]  /*1d550*/  @!P6 STG.E.U8 desc[UR56][R114.64+0x70], R178 ;  /* 0x000070b27200e986 */ /* 0x0001f4000c101138 */
[----:B------:R-:W-:Y:S01]  /*1d560*/  @!P4 IMAD R179, R179, R17, RZ ;  /* 0x00000011b3b3c224 */ /* 0x000fe200078e02ff */
[----:B0-----:R-:W4:Y:S04]  /*1d570*/  LDL.LU.64 R114, [R1+0x368] ;  /* 0x0003680001727983 */ /* 0x001f280000300a00 */
[----:B------:R0:W-:Y:S01]  /*1d580*/  @!P4 STG.E.U8 desc[UR56][R116.64+0x71], R179 ;  /* 0x000071b37400c986 */ /* 0x0001e2000c101138 */
[----:B------:R-:W-:-:S02]  /*1d590*/  ISETP.LT.OR P4, PT, R0, 0x79, !P2 ;  /* 0x000000790000780c */ /* 0x000fc40005781670 */
[----:B------:R-:W-:Y:S01]  /*1d5a0*/  LOP3.LUT P6, RZ, R5, 0x2000, RZ, 0xc0, !PT ;  /* 0x0000200005ff7812 */ /* 0x000fe200078cc0ff */
[----:B0-----:R-:W4:Y:S10]  /*1d5b0*/  LDL.LU.64 R116, [R1+0x360] ;  /* 0x0003600001747983 */ /* 0x001f340000300a00 */
[----:B------:R-:W-:-:S05]  /*1d5c0*/  @!P4 IMAD R180, R180, R17, RZ ;  /* 0x00000011b4b4c224 */ /* 0x000fca00078e02ff */
[----:B------:R-:W-:Y:S01]  /*1d5d0*/  @!P4 STG.E.U8 desc[UR56][R6.64+0x78], R180 ;  /* 0x000078b40600c986 */ /* 0x000fe2000c101138 */
[----:B------:R-:W-:-:S13]  /*1d5e0*/  ISETP.LT.OR P4, PT, R0, 0x7a, !P2 ;  /* 0x0000007a0000780c */ /* 0x000fda0005781670 */
[----:B------:R-:W-:-:S05]  /*1d5f0*/  @!P4 IMAD R181, R181, R17, RZ ;  /* 0x00000011b5b5c224 */ /* 0x000fca00078e02ff */
[----:B------:R-:W-:Y:S01]  /*1d600*/  @!P4 STG.E.U8 desc[UR56][R6.64+0x79], R181 ;  /* 0x000079b50600c986 */ /* 0x000fe2000c101138 */
[----:B------:R-:W-:-:S03]  /*1d610*/  ISETP.LT.OR P4, PT, R0, 0x81, !P6 ;  /* 0x000000810000780c */ /* 0x000fc60007781670 */
[----:B------:R0:W-:Y:S04]  /*1d620*/  @!P5 STG.E.U8 desc[UR56][R118.64+0x78], R182 ;  /* 0x000078b67600d986 */ /* 0x0001e8000c101138 */
[----:B------:R1:W-:Y:S06]  /*1d630*/  @!P1 STG.E.U8 desc[UR56][R88.64+0x79], R183 ;  /* 0x000079b758009986 */ /* 0x0003ec000c101138 */
[----:B------:R-:W-:Y:S01]  /*1d640*/  @!P4 IMAD R152, R152, R17, RZ ;  /* 0x000000119898c224 */ /* 0x000fe200078e02ff */
[----:B------:R-:W-:Y:S01]  /*1d650*/  LOP3.LUT R5, R5, 0xfffff7ff, RZ, 0xc0, !PT ;  /* 0xfffff7ff05057812 */ /* 0x000fe200078ec0ff */
[----:B0-----:R-:W4:Y:S04]  /*1d660*/  LDL.LU.64 R118, [R1+0x358] ;  /* 0x0003580001767983 */ /* 0x001f280000300a00 */
[----:B------:R0:W-:Y:S01]  /*1d670*/  @!P4 STG.E.U8 desc[UR56][R2.64+0x80], R152 ;  /* 0x000080980200c986 */ /* 0x0001e2000c101138 */
[----:B------:R-:W-:-:S02]  /*1d680*/  ISETP.LT.OR P4, PT, R0, 0x82, !P6 ;  /* 0x000000820000780c */ /* 0x000fc40007781670 */
[----:B------:R-:W-:Y:S01]  /*1d690*/  @P6 LOP3.LUT R5, R5, 0x800, RZ, 0xfc, !PT ;  /* 0x0000080005056812 */ /* 0x000fe200078efcff */
[----:B-1----:R-:W4:Y:S10]  /*1d6a0*/  LDL.LU.64 R88, [R1+0x350] ;  /* 0x0003500001587983 */ /* 0x002f340000300a00 */
[----:B------:R-:W-:-:S05]  /*1d6b0*/  @!P4 IMAD R153, R153, R17, RZ ;  /* 0x000000119999c224 */ /* 0x000fca00078e02ff */
[----:B------:R1:W-:Y:S01]  /*1d6c0*/  @!P4 STG.E.U8 desc[UR56][R2.64+0x81], R153 ;  /* 0x000081990200c986 */ /* 0x0003e2000c101138 */
[----:B------:R-:W-:-:S13]  /*1d6d0*/  ISETP.LT.OR P4, PT, R0, 0x81, !P0 ;  /* 0x000000810000780c */ /* 0x000fda0004781670 */
[----:B0-----:R-:W-:Y:S01]  /*1d6e0*/  @!P4 IADD3 R152, P5, R2, UR41, RZ ;  /* 0x000000290298cc10 */ /* 0x001fe2000ffbe0ff */
[----:B------:R-:W-:-:S03]  /*1d6f0*/  @!P4 IMAD R154, R154, R17, RZ ;  /* 0x000000119a9ac224 */ /* 0x000fc600078e02ff */
[----:B-1----:R-:W-:-:S05]  /*1d700*/  @!P4 IADD3.X R153, R3, UR40, RZ, P5, !PT ;  /* 0x000000280399cc10 */ /* 0x002fca000affe4ff */
        /* <DEDUP_REMOVED lines=57> */
[----:B------:R-:W-:Y:S02]  /*1daa0*/  ISETP.LT.OR P4, PT, R0, 0x82, !P3 ;  /* 0x000000820000780c */ /* 0x000fe40005f81670 */
[C---:B------:R-:W-:Y:S02]  /*1dab0*/  LOP3.LUT P6, RZ, R5.reuse, 0x8, RZ, 0xc0, !PT ;  /* 0x0000000805ff7812 */ /* 0x040fe400078cc0ff */
[----:B------:R-:W-:-:S04]  /*1dac0*/  LOP3.LUT R5, R5, 0xffffefff, RZ, 0xc0, !PT ;  /* 0xffffefff05057812 */ /* 0x000fc800078ec0ff */
[----:B------:R-:W-:-:S05]  /*1dad0*/  @P0 LOP3.LUT R5, R5, 0x1000, RZ, 0xfc, !PT ;  /* 0x0000100005050812 */ /* 0x000fca00078efcff */
[----:B------:R-:W-:Y:S01]  /*1dae0*/  @!P4 IMAD R137, R137, R17, RZ ;  /* 0x000000118989c224 */ /* 0x000fe200078e02ff */
[----:B------:R-:W-:-:S04]  /*1daf0*/  LOP3.LUT P5, RZ, R5, 0x2, RZ, 0xc0, !PT ;  /* 0x0000000205ff7812 */ /* 0x000fc800078ac0ff */
[----:B------:R-:W-:Y:S01]  /*1db00*/  @!P4 STG.E.U8 desc[UR56][R8.64+0x81], R137 ;  /* 0x000081890800c986 */ /* 0x000fe2000c101138 */
[----:B------:R-:W-:Y:S01]  /*1db10*/  ISETP.LT.OR P4, PT, R0, 0x89, !P3 ;  /* 0x000000890000780c */ /* 0x000fe20005f81670 */
[----:B------:R-:W-:-:S07]  /*1db20*/  @!P6 IMAD R138, R138, R17, RZ ;  /* 0x000000118a8ae224 */ /* 0x000fce00078e02ff */
[-C--:B------:R-:W-:Y:S01]  /*1db30*/  @!P5 IMAD R139, R139, R17.reuse, RZ ;  /* 0x000000118b8bd224 */ /* 0x080fe200078e02ff */
[----:B------:R0:W-:Y:S04]  /*1db40*/  @!P6 STG.E.U8 desc[UR56][R90.64+0x80], R138 ;  /* 0x0000808a5a00e986 */ /* 0x0001e8000c101138 */
[----:B--2---:R-:W-:Y:S01]  /*1db50*/  @!P4 IMAD R153, R140, R17, RZ ;  /* 0x000000118c99c224 */ /* 0x004fe200078e02ff */
[----:B------:R1:W-:Y:S04]  /*1db60*/  @!P5 STG.E.U8 desc[UR56][R92.64+0x81], R139 ;  /* 0x0000818b5c00d986 */ /* 0x0003e8000c101138 */
[----:B------:R-:W-:Y:S01]  /*1db70*/  @!P4 STG.E.U8 desc[UR56][R8.64+0x88], R153 ;  /* 0x000088990800c986 */ /* 0x000fe2000c101138 */
[----:B------:R-:W-:-:S02]  /*1db80*/  ISETP.LT.OR P4, PT, R0, 0x8a, !P3 ;  /* 0x0000008a0000780c */ /* 0x000fc40005f81670 */
[C---:B------:R-:W-:Y:S01]  /*1db90*/  LOP3.LUT P1, RZ, R4.reuse, 0x10000000, RZ, 0xc0, !PT ;  /* 0x1000000004ff7812 */ /* 0x040fe2000782c0ff */
[----:B0-----:R-:W2:Y:S01]  /*1dba0*/  LDL.LU.64 R90, [R1+0x348] ;  /* 0x00034800015a7983 */ /* 0x001ea20000300a00 */
[C---:B------:R-:W-:Y:S02]  /*1dbb0*/  LOP3.LUT P0, RZ, R4.reuse, 0x800000, RZ, 0xc0, !PT ;  /* 0x0080000004ff7812 */ /* 0x040fe4000780c0ff */
[----:B------:R-:W-:Y:S01]  /*1dbc0*/  LOP3.LUT P6, RZ, R4, 0x100000, RZ, 0xc0, !PT ;  /* 0x0010000004ff7812 */ /* 0x000fe200078cc0ff */
[----:B-1----:R-:W2:Y:S06]  /*1dbd0*/  LDL.LU.64 R92, [R1+0x340] ;  /* 0x00034000015c7983 */ /* 0x002eac0000300a00 */
[----:B------:R-:W-:-:S05]  /*1dbe0*/  @!P4 IMAD R141, R141, R17, RZ ;  /* 0x000000118d8dc224 */ /* 0x000fca00078e02ff */
[----:B------:R-:W-:Y:S01]  /*1dbf0*/  @!P4 STG.E.U8 desc[UR56][R8.64+0x89], R141 ;  /* 0x0000898d0800c986 */ /* 0x000fe2000c101138 */
[----:B------:R-:W-:-:S13]  /*1dc00*/  LOP3.LUT P4, RZ, R4, 0x80000000, RZ, 0xc0, !PT ;  /* 0x8000000004ff7812 */ /* 0x000fda000788c0ff */
[----:B---3--:R-:W-:-:S05]  /*1dc10*/  @!P4 IMAD R142, R142, R17, RZ ;  /* 0x000000118e8ec224 */ /* 0x008fca00078e02ff */
[----:B------:R0:W-:Y:S01]  /*1dc20*/  @!P4 STG.E.U8 desc[UR56][R94.64+0x88], R142 ;  /* 0x0000888e5e00c986 */ /* 0x0001e2000c101138 */
[----:B------:R-:W-:Y:S01]  /*1dc30*/  ISETP.LT.OR P4, PT, R0, 0x91, !P3 ;  /* 0x000000910000780c */ /* 0x000fe20005f81670 */
[----:B------:R-:W-:-:S05]  /*1dc40*/  @!P1 IMAD R143, R143, R17, RZ ;  /* 0x000000118f8f9224 */ /* 0x000fca00078e02ff */
[----:B------:R1:W-:Y:S01]  /*1dc50*/  @!P1 STG.E.U8 desc[UR56][R96.64+0x89], R143 ;  /* 0x0000898f60009986 */ /* 0x0003e2000c101138 */
[-C--:B-----5:R-:W-:Y:S01]  /*1dc60*/  @!P0 IMAD R147, R147, R17.reuse, RZ ;  /* 0x0000001193938224 */ /* 0x0a0fe200078e02ff */
[----:B------:R-:W-:Y:S01]  /*1dc70*/  LOP3.LUT P5, RZ, R4, 0x2000, RZ, 0xc0, !PT ;  /* 0x0000200004ff7812 */ /* 0x000fe200078ac0ff */
[-C--:B----4-:R-:W-:Y:S01]  /*1dc80*/  @!P6 IMAD R150, R150, R17.reuse, RZ ;  /* 0x000000119696e224 */ /* 0x090fe200078e02ff */
[----:B0-----:R-:W3:Y:S03]  /*1dc90*/  LDL.LU.64 R94, [R1+0x338] ;  /* 0x00033800015e7983 */ /* 0x001ee60000300a00 */
[----:B------:R-:W-:-:S05]  /*1dca0*/  @!P4 IMAD R137, R144, R17, RZ ;  /* 0x000000119089c224 */ /* 0x000fca00078e02ff */
[----:B------:R-:W-:Y:S01]  /*1dcb0*/  @!P4 STG.E.U8 desc[UR56][R8.64+0x90], R137 ;  /* 0x000090890800c986 */ /* 0x000fe2000c101138 */
[----:B------:R-:W-:Y:S02]  /*1dcc0*/  ISETP.LT.OR P4, PT, R0, 0x92, !P3 ;  /* 0x000000920000780c */ /* 0x000fe40005f81670 */
[-C--:B------:R-:W-:Y:S01]  /*1dcd0*/  @!P5 IMAD R151, R151, R17.reuse, RZ ;  /* 0x000000119797d224 */ /* 0x080fe200078e02ff */
[----:B------:R-:W-:Y:S01]  /*1dce0*/  LOP3.LUT P1, RZ, R4, 0x1000, RZ, 0xc0, !PT ;  /* 0x0000100004ff7812 */ /* 0x000fe2000782c0ff */
[----:B-1----:R-:W4:Y:S09]  /*1dcf0*/  LDL.LU.64 R96, [R1+0x330] ;  /* 0x0003300001607983 */ /* 0x002f320000300a00 */
        /* <DEDUP_REMOVED lines=8> */
[----:B0-----:R-:W5:Y:S06]  /*1dd80*/  LDL.LU.64 R98, [R1+0x328] ;  /* 0x0003280001627983 */ /* 0x001f6c0000300a00 */
        /* <DEDUP_REMOVED lines=12> */
[----:B0-----:R-:W5:Y:S04]  /*1de50*/  LDL.LU.64 R102, [R1+0x318] ;  /* 0x0003180001667983 */ /* 0x001f680000300a00 */
        /* <DEDUP_REMOVED lines=10> */
[C---:B------:R-:W-:Y:S01]  /*1df00*/  LOP3.LUT P5, RZ, R19.reuse, 0x10000000, RZ, 0xc0, !PT ;  /* 0x1000000013ff7812 */ /* 0x040fe200078ac0ff */
        /* <DEDUP_REMOVED lines=42> */
[----:B0-----:R-:W4:Y:S04]  /*1e1b0*/  LDL.LU.64 R86, [R1+0x2d8] ;  /* 0x0002d80001567983 */ /* 0x001f280000300a00 */
[----:B------:R0:W-:Y:S01]  /*1e1c0*/  @!P4 STG.E.U8 desc[UR56][R2.64+0xa0], R121 ;  /* 0x0000a0790200c986 */ /* 0x0001e2000c101138 */
[----:B------:R-:W-:-:S02]  /*1e1d0*/  ISETP.LT.OR P4, PT, R0, 0xa2, !P6 ;  /* 0x000000a20000780c */ /* 0x000fc40007781670 */
[----:B------:R-:W-:Y:S01]  /*1e1e0*/  LOP3.LUT P1, RZ, R4, 0x20000, RZ, 0xc0, !PT ;  /* 0x0002000004ff7812 */ /* 0x000fe2000782c0ff */
[----:B-1----:R-:W4:Y:S10]  /*1e1f0*/  LDL.LU.64 R56, [R1+0x2d0] ;  /* 0x0002d00001387983 */ /* 0x002f340000300a00 */
[----:B------:R-:W-:-:S05]  /*1e200*/  @!P4 IMAD R123, R105, R17, RZ ;  /* 0x00000011697bc224 */ /* 0x000fca00078e02ff */
[----:B------:R1:W-:Y:S01]  /*1e210*/  @!P4 STG.E.U8 desc[UR56][R2.64+0xa1], R123 ;  /* 0x0000a17b0200c986 */ /* 0x0003e2000c101138 */
[----:B------:R-:W-:-:S13]  /*1e220*/  ISETP.LT.OR P4, PT, R0, 0xa1, !P0 ;  /* 0x000000a10000780c */ /* 0x000fda0004781670 */
[----:B------:R-:W-:Y:S01]  /*1e230*/  @!P4 IADD3 R104, P5, R2, UR41, RZ ;  /* 0x000000290268cc10 */ /* 0x000fe2000ffbe0ff */
[----:B------:R-:W-:-:S03]  /*1e240*/  @!P4 IMAD R125, R106, R17, RZ ;  /* 0x000000116a7dc224 */ /* 0x000fc600078e02ff */
[----:B------:R-:W-:-:S05]  /*1e250*/  @!P4 IADD3.X R105, R3, UR40, RZ, P5, !PT ;  /* 0x000000280369cc10 */ /* 0x000fca000affe4ff */
[----:B------:R2:W-:Y:S01]  /*1e260*/  @!P4 STG.E.U8 desc[UR56][R104.64+0xa0], R125 ;  /* 0x0000a07d6800c986 */ /* 0x0005e2000c101138 */
[----:B------:R-:W-:-:S13]  /*1e270*/  ISETP.LT.OR P4, PT, R0, 0xa2, !P0 ;  /* 0x000000a20000780c */ /* 0x000fda0004781670 */
[----:B------:R-:W-:Y:S01]  /*1e280*/  @!P4 IADD3 R120, P5, R2, UR41, RZ ;  /* 0x000000290278cc10 */ /* 0x000fe2000ffbe0ff */
[----:B------:R-:W-:-:S03]  /*1e290*/  @!P4 IMAD R107, R107, R17, RZ ;  /* 0x000000116b6bc224 */ /* 0x000fc600078e02ff */
[----:B0-----:R-:W-:-:S05]  /*1e2a0*/  @!P4 IADD3.X R121, R3, UR40, RZ, P5, !PT ;  /* 0x000000280379cc10 */ /* 0x001fca000affe4ff */
[----:B------:R0:W-:Y:S01]  /*1e2b0*/  @!P4 STG.E.U8 desc[UR56][R120.64+0xa1], R107 ;  /* 0x0000a16b7800c986 */ /* 0x0001e2000c101138 */
[----:B------:R-:W-:-:S13]  /*1e2c0*/  ISETP.LT.OR P4, PT, R0, 0xa9, !P6 ;  /* 0x000000a90000780c */ /* 0x000fda0007781670 */
[----:B-1----:R-:W-:-:S05]  /*1e2d0*/  @!P4 IMAD R123, R108, R17, RZ ;  /* 0x000000116c7bc224 */ /* 0x002fca00078e02ff */
[----:B------:R-:W-:Y:S01]  /*1e2e0*/  @!P4 STG.E.U8 desc[UR56][R2.64+0xa8], R123 ;  /* 0x0000a87b0200c986 */ /* 0x000fe2000c101138 */
[----:B------:R-:W-:-:S13]  /*1e2f0*/  ISETP.LT.OR P4, PT, R0, 0xaa, !P6 ;  /* 0x000000aa0000780c */ /* 0x000fda0007781670 */
[----:B------:R-:W-:-:S05]  /*1e300*/  @!P4 IMAD R109, R109, R17, RZ ;  /* 0x000000116d6dc224 */ /* 0x000fca00078e02ff */
[----:B------:R1:W-:Y:S01]  /*1e310*/  @!P4 STG.E.U8 desc[UR56][R2.64+0xa9], R109 ;  /* 0x0000a96d0200c986 */ /* 0x0003e2000c101138 */
[----:B------:R-:W-:-:S13]  /*1e320*/  ISETP.LT.OR P4, PT, R0, 0xa9, !P0 ;  /* 0x000000a90000780c */ /* 0x000fda0004781670 */
[----:B--2---:R-:W-:Y:S01]  /*1e330*/  @!P4 IADD3 R104, P5, R2, UR41, RZ ;  /* 0x000000290268cc10 */ /* 0x004fe2000ffbe0ff */
[----:B0-----:R-:W-:-:S03]  /*1e340*/  @!P4 IMAD R121, R110, R17, RZ ;  /* 0x000000116e79c224 */ /* 0x001fc600078e02ff */
[----:B------:R-:W-:-:S05]  /*1e350*/  @!P4 IADD3.X R105, R3, UR40, RZ, P5, !PT ;  /* 0x000000280369cc10 */ /* 0x000fca000affe4ff */
[----:B------:R0:W-:Y:S01]  /*1e360*/  @!P4 STG.E.U8 desc[UR56][R104.64+0xa8], R121 ;  /* 0x0000a8796800c986 */ /* 0x0001e2000c101138 */
[----:B------:R-:W-:-:S13]  /*1e370*/  ISETP.LT.OR P4, PT, R0, 0xaa, !P0 ;  /* 0x000000aa0000780c */ /* 0x000fda0004781670 */
[----:B------:R-:W-:Y:S01]  /*1e380*/  @!P4 IADD3 R106, P5, R2, UR41, RZ ;  /* 0x00000029026acc10 */ /* 0x000fe2000ffbe0ff */
[----:B------:R-:W-:-:S03]  /*1e390*/  @!P4 IMAD R111, R111, R17, RZ ;  /* 0x000000116f6fc224 */ /* 0x000fc600078e02ff */
[----:B------:R-:W-:-:S05]  /*1e3a0*/  @!P4 IADD3.X R107, R3, UR40, RZ, P5, !PT ;  /* 0x00000028036bcc10 */ /* 0x000fca000affe4ff */
[----:B------:R2:W-:Y:S01]  /*1e3b0*/  @!P4 STG.E.U8 desc[UR56][R106.64+0xa9], R111 ;  /* 0x0000a96f6a00c986 */ /* 0x0005e2000c101138 */
[----:B------:R-:W-:-:S13]  /*1e3c0*/  ISETP.LT.OR P4, PT, R0, 0xb1, !P6 ;  /* 0x000000b10000780c */ /* 0x000fda0007781670 */
[----:B-1----:R-:W-:-:S05]  /*1e3d0*/  @!P4 IMAD R109, R112, R17, RZ ;  /* 0x00000011706dc224 */ /* 0x002fca00078e02ff */
[----:B------:R1:W-:Y:S01]  /*1e3e0*/  @!P4 STG.E.U8 desc[UR56][R2.64+0xb0], R109 ;  /* 0x0000b06d0200c986 */ /* 0x0003e2000c101138 */
[----:B------:R-:W-:-:S13]  /*1e3f0*/  ISETP.LT.OR P4, PT, R0, 0xb2, !P6 ;  /* 0x000000b20000780c */ /* 0x000fda0007781670 */
[----:B------:R-:W-:-:S05]  /*1e400*/  @!P4 IMAD R113, R113, R17, RZ ;  /* 0x000000117171c224 */ /* 0x000fca00078e02ff */
[----:B------:R-:W-:Y:S01]  /*1e410*/  @!P4 STG.E.U8 desc[UR56][R2.64+0xb1], R113 ;  /* 0x0000b1710200c986 */ /* 0x000fe2000c101138 */
[----:B------:R-:W-:-:S13]  /*1e420*/  ISETP.LT.OR P4, PT, R0, 0xb1, !P0 ;  /* 0x000000b10000780c */ /* 0x000fda0004781670 */
[----:B0-----:R-:W-:Y:S01]  /*1e430*/  @!P4 IADD3 R104, P5, R2, UR41, RZ ;  /* 0x000000290268cc10 */ /* 0x001fe2000ffbe0ff */
[----:B--2---:R-:W-:-:S03]  /*1e440*/  @!P4 IMAD R111, R114, R17, RZ ;  /* 0x00000011726fc224 */ /* 0x004fc600078e02ff */
        /* <DEDUP_REMOVED lines=15> */
[----:B------:R-:W-:-:S03]  /*1e540*/  @!P4 IMAD R111, R118, R17, RZ ;  /* 0x00000011766fc224 */ /* 0x000fc600078e02ff */
[----:B------:R-:W-:-:S05]  /*1e550*/  @!P4 IADD3.X R105, R3, UR40, RZ, P5, !PT ;  /* 0x000000280369cc10 */ /* 0x000fca000affe4ff */
[----:B------:R-:W-:Y:S01]  /*1e560*/  @!P4 STG.E.U8 desc[UR56][R104.64+0xb8], R111 ;  /* 0x0000b86f6800c986 */ /* 0x000fe2000c101138 */
[----:B------:R-:W-:-:S13]  /*1e570*/  ISETP.LT.OR P4, PT, R0, 0xba, !P0 ;  /* 0x000000ba0000780c */ /* 0x000fda0004781670 */
[----:B--2---:R-:W-:Y:S01]  /*1e580*/  @!P4 IADD3 R106, P5, R2, UR41, RZ ;  /* 0x00000029026acc10 */ /* 0x004fe2000ffbe0ff */
[----:B------:R-:W-:-:S03]  /*1e590*/  @!P4 IMAD R119, R119, R17, RZ ;  /* 0x000000117777c224 */ /* 0x000fc600078e02ff */
[----:B------:R-:W-:-:S05]  /*1e5a0*/  @!P4 IADD3.X R107, R3, UR40, RZ, P5, !PT ;  /* 0x00000028036bcc10 */ /* 0x000fca000affe4ff */
[----:B------:R-:W-:Y:S01]  /*1e5b0*/  @!P4 STG.E.U8 desc[UR56][R106.64+0xb9], R119 ;  /* 0x0000b9776a00c986 */ /* 0x000fe2000c101138 */
[----:B------:R-:W-:-:S13]  /*1e5c0*/  ISETP.LT.OR P4, PT, R0, 0xa1, !P3 ;  /* 0x000000a10000780c */ /* 0x000fda0005f81670 */
[----:B-1----:R-:W-:-:S05]  /*1e5d0*/  @!P4 IMAD R109, R88, R17, RZ ;  /* 0x00000011586dc224 */ /* 0x002fca00078e02ff */
[----:B------:R-:W-:Y:S01]  /*1e5e0*/  @!P4 STG.E.U8 desc[UR56][R8.64+0xa0], R109 ;  /* 0x0000a06d0800c986 */ /* 0x000fe2000c101138 */
[----:B------:R-:W-:-:S13]  /*1e5f0*/  ISETP.LT.OR P4, PT, R0, 0xa2, !P3 ;  /* 0x000000a20000780c */ /* 0x000fda0005f81670 */
[----:B------:R-:W-:-:S05]  /*1e600*/  @!P4 IMAD R89, R89, R17, RZ ;  /* 0x000000115959c224 */ /* 0x000fca00078e02ff */
[----:B------:R-:W-:Y:S01]  /*1e610*/  @!P4 STG.E.U8 desc[UR56][R8.64+0xa1], R89 ;  /* 0x0000a1590800c986 */ /* 0x000fe2000c101138 */
[----:B------:R-:W-:Y:S01]  /*1e620*/  LOP3.LUT P4, RZ, R4, 0x20, RZ, 0xc0, !PT ;  /* 0x0000002004ff7812 */ /* 0x000fe2000788c0ff */
[----:B------:R-:W-:-:S05]  /*1e630*/  @!P1 IMAD R90, R90, R17, RZ ;  /* 0x000000115a5a9224 */ /* 0x000fca00078e02ff */
[----:B------:R0:W-:Y:S07]  /*1e640*/  @!P1 STG.E.U8 desc[UR56][R58.64+0xa0], R90 ;  /* 0x0000a05a3a009986 */ /* 0x0001ee000c101138 */
[----:B------:R-:W-:-:S05]  /*1e650*/  @!P4 IMAD R91, R91, R17, RZ ;  /* 0x000000115b5bc224 */ /* 0x000fca00078e02ff */
[----:B------:R1:W-:Y:S01]  /*1e660*/  @!P4 STG.E.U8 desc[UR56][R60.64+0xa1], R91 ;  /* 0x0000a15b3c00c986 */ /* 0x0003e2000c101138 */
[----:B------:R-:W-:Y:S02]  /*1e670*/  ISETP.LT.OR P4, PT, R0, 0xa9, !P3 ;  /* 0x000000a90000780c */ /* 0x000fe40005f81670 */
[----:B------:R-:W-:Y:S01]  /*1e680*/  LOP3.LUT P5, RZ, R4, 0x4, RZ, 0xc0, !PT ;  /* 0x0000000404ff7812 */ /* 0x000fe200078ac0ff */
[----:B0-----:R-:W2:Y:S01]  /*1e690*/  LDL.LU.64 R58, [R1+0x2c8] ;  /* 0x0002c800013a7983 */ /* 0x001ea20000300a00 */
[----:B------:R-:W-:-:S09]  /*1e6a0*/  P2R R108, PR, RZ, 0x40 ;  /* 0x00000040ff6c7803 */ /* 0x000fd20000000000 */
[-C--:B------:R-:W-:Y:S01]  /*1e6b0*/  @!P4 IMAD R105, R92, R17.reuse, RZ ;  /* 0x000000115c69c224 */ /* 0x080fe200078e02ff */
[----:B------:R-:W-:Y:S01]  /*1e6c0*/  LOP3.LUT P1, RZ, R19, 0x80000, RZ, 0xc0, !PT ;  /* 0x0008000013ff7812 */ /* 0x000fe2000782c0ff */
[----:B---3--:R-:W-:Y:S01]  /*1e6d0*/  @!P5 IMAD R94, R94, R17, RZ ;  /* 0x000000115e5ed224 */ /* 0x008fe200078e02ff */
[----:B-1----:R-:W3:Y:S04]  /*1e6e0*/  LDL.LU.64 R60, [R1+0x2c0] ;  /* 0x0002c000013c7983 */ /* 0x002ee80000300a00 */
[----:B------:R-:W-:Y:S01]  /*1e6f0*/  @!P4 STG.E.U8 desc[UR56][R8.64+0xa8], R105 ;  /* 0x0000a8690800c986 */ /* 0x000fe2000c101138 */
[----:B------:R-:W-:-:S13]  /*1e700*/  ISETP.LT.OR P4, PT, R0, 0xaa, !P3 ;  /* 0x000000aa0000780c */ /* 0x000fda0005f81670 */
[----:B------:R-:W-:-:S05]  /*1e710*/  @!P4 IMAD R93, R93, R17, RZ ;  /* 0x000000115d5dc224 */ /* 0x000fca00078e02ff */
[----:B------:R-:W-:Y:S01]  /*1e720*/  @!P4 STG.E.U8 desc[UR56][R8.64+0xa9], R93 ;  /* 0x0000a95d0800c986 */ /* 0x000fe2000c101138 */
[----:B------:R-:W-:-:S03]  /*1e730*/  LOP3.LUT P4, RZ, R19, 0x20000000, RZ, 0xc0, !PT ;  /* 0x2000000013ff7812 */ /* 0x000fc6000788c0ff */
[----:B------:R0:W-:Y:S10]  /*1e740*/  @!P5 STG.E.U8 desc[UR56][R62.64+0xa8], R94 ;  /* 0x0000a85e3e00d986 */ /* 0x0001f4000c101138 */
[-C--:B------:R-:W-:Y:S01]  /*1e750*/  @!P4 IMAD R95, R95, R17.reuse, RZ ;  /* 0x000000115f5fc224 */ /* 0x080fe200078e02ff */
[----:B------:R-:W-:Y:S01]  /*1e760*/  LOP3.LUT P6, RZ, R19, 0x8000000, RZ, 0xc0, !PT ;  /* 0x0800000013ff7812 */ /* 0x000fe200078cc0ff */
[----:B-----5:R-:W-:Y:S01]  /*1e770*/  @!P1 IMAD R102, R102, R17, RZ ;  /* 0x0000001166669224 */ /* 0x020fe200078e02ff */
[----:B0-----:R-:W5:Y:S04]  /*1e780*/  LDL.LU.64 R62, [R1+0x2b8] ;  /* 0x0002b800013e7983 */ /* 0x001f680000300a00 */
[----:B------:R0:W-:Y:S01]  /*1e790*/  @!P4 STG.E.U8 desc[UR56][R64.64+0xa9], R95 ;  /* 0x0000a95f4000c986 */ /* 0x0001e2000c101138 */
[----:B------:R-:W-:-:S06]  /*1e7a0*/  ISETP.LT.OR P4, PT, R0, 0xb1, !P3 ;  /* 0x000000b10000780c */ /* 0x000fcc0005f81670 */
[-C--:B------:R-:W-:Y:S01]  /*1e7b0*/  @!P6 IMAD R98, R98, R17.reuse, RZ ;  /* 0x000000116262e224 */ /* 0x080fe200078e02ff */
[----:B------:R-:W-:Y:S01]  /*1e7c0*/  LOP3.LUT P5, RZ, R19, 0x8000, RZ, 0xc0, !PT ;  /* 0x0000800013ff7812 */ /* 0x000fe200078ac0ff */
[----:B0-----:R-:W5:Y:S05]  /*1e7d0*/  LDL.LU.64 R64, [R1+0x2b0] ;  /* 0x0002b00001407983 */ /* 0x001f6a0000300a00 */
[----:B----4-:R-:W-:-:S05]  /*1e7e0*/  @!P4 IMAD R89, R96, R17, RZ ;  /* 0x000000116059c224 */ /* 0x010fca00078e02ff */
        /* <DEDUP_REMOVED lines=53> */
[----:B------:R-:W-:Y:S01]  /*1eb40*/  ISETP.NE.AND P6, PT, R108, RZ, PT ;  /* 0x000000ff6c00720c */ /* 0x000fe20003fc5270 */
        /* <DEDUP_REMOVED lines=11> */
[----:B------:R-:W-:-:S03]  /*1ec00*/  ISETP.LT.OR P4, PT, R0, 0xb9, !P2 ;  /* 0x000000b90000780c */ /* 0x000fc60005781670 */
[----:B0-----:R-:W4:Y:S10]  /*1ec10*/  LDL.LU.64 R52, [R1+0x260] ;  /* 0x0002600001347983 */ /* 0x001f340000300a00 */
[----:B------:R-:W-:-:S05]  /*1ec20*/  @!P4 IMAD R75, R84, R17, RZ ;  /* 0x00000011544bc224 */ /* 0x000fca00078e02ff */
        /* <DEDUP_REMOVED lines=8> */
[----:B------:R1:W-:Y:S04]  /*1ecb0*/  @!P5 STG.E.U8 desc[UR56][R24.64+0xb9], R87 ;  /* 0x0000b9571800d986 */ /* 0x0003e8000c101138 */
[----:B0-----:R-:W4:Y:S06]  /*1ecc0*/  LDL.LU.64 R54, [R1+0x258] ;  /* 0x0002580001367983 */ /* 0x001f2c0000300a00 */
[----:B------:R-:W-:Y:S01]  /*1ecd0*/  @!P4 IMAD R73, R56, R17, RZ ;  /* 0x000000113849c224 */ /* 0x000fe200078e02ff */
[----:B-1----:R-:W4:Y:S04]  /*1ece0*/  LDL.LU.64 R24, [R1+0x250] ;  /* 0x0002500001187983 */ /* 0x002f280000300a00 */
[----:B------:R0:W-:Y:S01]  /*1ecf0*/  @!P4 STG.E.U8 desc[UR56][R2.64+0xc0], R73 ;  /* 0x0000c0490200c986 */ /* 0x0001e2000c101138 */
[----:B------:R-:W-:-:S13]  /*1ed00*/  ISETP.LT.OR P4, PT, R0, 0xc2, !P6 ;  /* 0x000000c20000780c */ /* 0x000fda0007781670 */
[----:B------:R-:W-:-:S05]  /*1ed10*/  @!P4 IMAD R75, R57, R17, RZ ;  /* 0x00000011394bc224 */ /* 0x000fca00078e02ff */
[----:B------:R3:W-:Y:S01]  /*1ed20*/  @!P4 STG.E.U8 desc[UR56][R2.64+0xc1], R75 ;  /* 0x0000c14b0200c986 */ /* 0x0007e2000c101138 */
[----:B------:R-:W-:-:S13]  /*1ed30*/  ISETP.LT.OR P4, PT, R0, 0xc1, !P0 ;  /* 0x000000c10000780c */ /* 0x000fda0004781670 */
[----:B------:R-:W-:Y:S01]  /*1ed40*/  @!P4 IADD3 R56, P5, R2, UR41, RZ ;  /* 0x000000290238cc10 */ /* 0x000fe2000ffbe0ff */
[----:B--2---:R-:W-:-:S03]  /*1ed50*/  @!P4 IMAD R77, R58, R17, RZ ;  /* 0x000000113a4dc224 */ /* 0x004fc600078e02ff */
        /* <DEDUP_REMOVED lines=8> */
[----:B---3--:R-:W-:-:S05]  /*1ede0*/  @!P4 IMAD R75, R60, R17, RZ ;  /* 0x000000113c4bc224 */ /* 0x008fca00078e02ff */
[----:B------:R-:W-:Y:S01]  /*1edf0*/  @!P4 STG.E.U8 desc[UR56][R2.64+0xc8], R75 ;  /* 0x0000c84b0200c986 */ /* 0x000fe2000c101138 */
[----:B------:R-:W-:-:S13]  /*1ee00*/  ISETP.LT.OR P4, PT, R0, 0xca, !P6 ;  /* 0x000000ca0000780c */ /* 0x000fda0007781670 */
[----:B------:R-:W-:-:S05]  /*1ee10*/  @!P4 IMAD R61, R61, R17, RZ ;  /* 0x000000113d3dc224 */ /* 0x000fca00078e02ff */
[----:B------:R0:W-:Y:S01]  /*1ee20*/  @!P4 STG.E.U8 desc[UR56][R2.64+0xc9], R61 ;  /* 0x0000c93d0200c986 */ /* 0x0001e2000c101138 */
[----:B------:R-:W-:-:S13]  /*1ee30*/  ISETP.LT.OR P4, PT, R0, 0xc9, !P0 ;  /* 0x000000c90000780c */ /* 0x000fda0004781670 */
[----:B-1----:R-:W-:Y:S01]  /*1ee40*/  @!P4 IADD3 R56, P5, R2, UR41, RZ ;  /* 0x000000290238cc10 */ /* 0x002fe2000ffbe0ff */
[----:B-----5:R-:W-:-:S03]  /*1ee50*/  @!P4 IMAD R73, R62, R17, RZ ;  /* 0x000000113e49c224 */ /* 0x020fc600078e02ff */
        /* <DEDUP_REMOVED lines=8> */
[----:B0-----:R-:W-:-:S05]  /*1eee0*/  @!P4 IMAD R61, R64, R17, RZ ;  /* 0x00000011403dc224 */ /* 0x001fca00078e02ff */
[----:B------:R0:W-:Y:S01]  /*1eef0*/  @!P4 STG.E.U8 desc[UR56][R2.64+0xd0], R61 ;  /* 0x0000d03d0200c986 */ /* 0x0001e2000c101138 */
[----:B------:R-:W-:-:S13]  /*1ef00*/  ISETP.LT.OR P4, PT, R0, 0xd2, !P6 ;  /* 0x000000d20000780c */ /* 0x000fda0007781670 */
[----:B------:R-:W-:-:S05]  /*1ef10*/  @!P4 IMAD R65, R65, R17, RZ ;  /* 0x000000114141c224 */ /* 0x000fca00078e02ff */
[----:B------:R-:W-:Y:S01]  /*1ef20*/  @!P4 STG.E.U8 desc[UR56][R2.64+0xd1], R65 ;  /* 0x0000d1410200c986 */ /* 0x000fe2000c101138 */
[----:B------:R-:W-:-:S13]  /*1ef30*/  ISETP.LT.OR P4, PT, R0, 0xd1, !P0 ;  /* 0x000000d10000780c */ /* 0x000fda0004781670 */
[----:B-1----:R-:W-:Y:S01]  /*1ef40*/  @!P4 IADD3 R56, P5, R2, UR41, RZ ;  /* 0x000000290238cc10 */ /* 0x002fe2000ffbe0ff */
[----:B----4-:R-:W-:-:S03]  /*1ef50*/  @!P4 IMAD R63, R66, R17, RZ ;  /* 0x00000011423fc224 */ /* 0x010fc600078e02ff */
        /* <DEDUP_REMOVED lines=9> */
[----:B------:R-:W-:Y:S01]  /*1eff0*/  @!P4 STG.E.U8 desc[UR56][R2.64+0xd8], R61 ;  /* 0x0000d83d0200c986 */ /* 0x000fe2000c101138 */
[----:B------:R-:W-:-:S13]  /*1f000*/  ISETP.LT.OR P4, PT, R0, 0xda, !P6 ;  /* 0x000000da0000780c */ /* 0x000fda0007781670 */
[----:B------:R-:W-:-:S05]  /*1f010*/  @!P4 IMAD R69, R69, R17, RZ ;  /* 0x000000114545c224 */ /* 0x000fca00078e02ff */
[----:B------:R0:W-:Y:S01]  /*1f020*/  @!P4 STG.E.U8 desc[UR56][R2.64+0xd9], R69 ;  /* 0x0000d9450200c986 */ /* 0x0001e2000c101138 */
[C---:B------:R-:W-:Y:S02]  /*1f030*/  ISETP.LT.OR P4, PT, R0.reuse, 0xd9, !P0 ;  /* 0x000000d90000780c */ /* 0x040fe40004781670 */
[----:B------:R-:W-:-:S11]  /*1f040*/  ISETP.LT.OR P0, PT, R0, 0xda, !P0 ;  /* 0x000000da0000780c */ /* 0x000fd60004701670 */
[----:B-1----:R-:W-:Y:S01]  /*1f050*/  @!P4 IADD3 R56, P5, R2, UR41, RZ ;  /* 0x000000290238cc10 */ /* 0x002fe2000ffbe0ff */
[----:B------:R-:W-:-:S03]  /*1f060*/  @!P4 IMAD R63, R70, R17, RZ ;  /* 0x00000011463fc224 */ /* 0x000fc600078e02ff */
[----:B------:R-:W-:-:S05]  /*1f070*/  @!P4 IADD3.X R57, R3, UR40, RZ, P5, !PT ;  /* 0x000000280339cc10 */ /* 0x000fca000affe4ff */
[----:B------:R-:W-:Y:S01]  /*1f080*/  @!P4 STG.E.U8 desc[UR56][R56.64+0xd8], R63 ;  /* 0x0000d83f3800c986 */ /* 0x000fe2000c101138 */
[----:B--2---:R-:W-:Y:S01]  /*1f090*/  @!P0 IADD3 R58, P4, R2, UR41, RZ ;  /* 0x00000029023a8c10 */ /* 0x004fe2000ff9e0ff */
[----:B------:R-:W-:-:S03]  /*1f0a0*/  @!P0 IMAD R71, R71, R17, RZ ;  /* 0x0000001147478224 */ /* 0x000fc600078e02ff */
[----:B------:R-:W-:-:S05]  /*1f0b0*/  @!P0 IADD3.X R59, R3, UR40, RZ, P4, !PT ;  /* 0x00000028033b8c10 */ /* 0x000fca000a7fe4ff */
[----:B------:R-:W-:Y:S01]  /*1f0c0*/  @!P0 STG.E.U8 desc[UR56][R58.64+0xd9], R71 ;  /* 0x0000d9473a008986 */ /* 0x000fe2000c101138 */
[----:B------:R-:W-:-:S13]  /*1f0d0*/  ISETP.LT.OR P0, PT, R0, 0xc1, !P3 ;  /* 0x000000c10000780c */ /* 0x000fda0005f01670 */
[----:B0-----:R-:W-:-:S05]  /*1f0e0*/  @!P0 IMAD R3, R40, R17, RZ ;  /* 0x0000001128038224 */ /* 0x001fca00078e02ff */
[----:B------:R-:W-:Y:S01]  /*1f0f0*/  @!P0 STG.E.U8 desc[UR56][R8.64+0xc0], R3 ;  /* 0x0000c00308008986 */ /* 0x000fe2000c101138 */
[----:B------:R-:W-:Y:S02]  /*1f100*/  ISETP.LT.OR P0, PT, R0, 0xc2, !P3 ;  /* 0x000000c20000780c */ /* 0x000fe40005f01670 */
[----:B------:R-:W-:-:S11]  /*1f110*/  LOP3.LUT P5, RZ, R19, 0x4000000, RZ, 0xc0, !PT ;  /* 0x0400000013ff7812 */ /* 0x000fd600078ac0ff */
[----:B------:R-:W-:-:S05]  /*1f120*/  @!P0 IMAD R41, R41, R17, RZ ;  /* 0x0000001129298224 */ /* 0x000fca00078e02ff */
[----:B------:R-:W-:Y:S01]  /*1f130*/  @!P0 STG.E.U8 desc[UR56][R8.64+0xc1], R41 ;  /* 0x0000c12908008986 */ /* 0x000fe2000c101138 */
[----:B------:R-:W-:Y:S01]  /*1f140*/  LOP3.LUT P0, RZ, R19, 0x2000000, RZ, 0xc0, !PT ;  /* 0x0200000013ff7812 */ /* 0x000fe2000780c0ff */
[----:B------:R-:W-:-:S05]  /*1f150*/  @!P5 IMAD R42, R42, R17, RZ ;  /* 0x000000112a2ad224 */ /* 0x000fca00078e02ff */
[----:B------:R0:W-:Y:S07]  /*1f160*/  @!P5 STG.E.U8 desc[UR56][R26.64+0xc0], R42 ;  /* 0x0000c02a1a00d986 */ /* 0x0001ee000c101138 */
[----:B------:R-:W-:-:S05]  /*1f170*/  @!P0 IMAD R43, R43, R17, RZ ;  /* 0x000000112b2b8224 */ /* 0x000fca00078e02ff */
[----:B------:R1:W-:Y:S01]  /*1f180*/  @!P0 STG.E.U8 desc[UR56][R28.64+0xc1], R43 ;  /* 0x0000c12b1c008986 */ /* 0x0003e2000c101138 */
[----:B------:R-:W-:-:S03]  /*1f190*/  ISETP.LT.OR P0, PT, R0, 0xc9, !P3 ;  /* 0x000000c90000780c */ /* 0x000fc60005f01670 */
[----:B0-----:R-:W2:Y:S01]  /*1f1a0*/  LDL.LU.64 R26, [R1+0x248] ;  /* 0x00024800011a7983 */ /* 0x001ea20000300a00 */
[----:B------:R-:W-:-:S03]  /*1f1b0*/  LOP3.LUT P6, RZ, R19, 0x400000, RZ, 0xc0, !PT ;  /* 0x0040000013ff7812 */ /* 0x000fc600078cc0ff */
[----:B-1----:R-:W3:Y:S06]  /*1f1c0*/  LDL.LU.64 R28, [R1+0x240] ;  /* 0x00024000011c7983 */ /* 0x002eec0000300a00 */
        /* <DEDUP_REMOVED lines=8> */
[----:B------:R-:W-:Y:S01]  /*1f250*/  ISETP.LT.OR P0, PT, R0, 0xd1, !P3 ;  /* 0x000000d10000780c */ /* 0x000fe20005f01670 */
[----:B------:R-:W-:-:S05]  /*1f260*/  @!P6 IMAD R47, R47, R17, RZ ;  /* 0x000000112f2fe224 */ /* 0x000fca00078e02ff */
[----:B------:R1:W-:Y:S04]  /*1f270*/  @!P6 STG.E.U8 desc[UR56][R32.64+0xc9], R47 ;  /* 0x0000c92f2000e986 */ /* 0x0003e8000c101138 */
[----:B0-----:R-:W4:Y:S03]  /*1f280*/  LDL.LU.64 R30, [R1+0x238] ;  /* 0x00023800011e7983 */ /* 0x001f260000300a00 */
[----:B------:R-:W-:-:S05]  /*1f290*/  @!P0 IMAD R3, R48, R17, RZ ;  /* 0x0000001130038224 */ /* 0x000fca00078e02ff */
[----:B------:R-:W-:Y:S01]  /*1f2a0*/  @!P0 STG.E.U8 desc[UR56][R8.64+0xd0], R3 ;  /* 0x0000d00308008986 */ /* 0x000fe2000c101138 */
[----:B------:R-:W-:Y:S02]  /*1f2b0*/  ISETP.LT.OR P0, PT, R0, 0xd2, !P3 ;  /* 0x000000d20000780c */ /* 0x000fe40005f01670 */
[----:B------:R-:W-:Y:S01]  /*1f2c0*/  LOP3.LUT P4, RZ, R19, 0x40000, RZ, 0xc0, !PT ;  /* 0x0004000013ff7812 */ /* 0x000fe2000788c0ff */
[----:B-1----:R-:W5:Y:S10]  /*1f2d0*/  LDL.LU.64 R32, [R1+0x230] ;  /* 0x0002300001207983 */ /* 0x002f740000300a00 */
[----:B------:R-:W-:-:S05]  /*1f2e0*/  @!P0 IMAD R49, R49, R17, RZ ;  /* 0x0000001131318224 */ /* 0x000fca00078e02ff */
[----:B------:R-:W-:Y:S01]  /*1f2f0*/  @!P0 STG.E.U8 desc[UR56][R8.64+0xd1], R49 ;  /* 0x0000d13108008986 */ /* 0x000fe2000c101138 */
[C---:B------:R-:W-:Y:S02]  /*1f300*/  LOP3.LUT P0, RZ, R19.reuse, 0x100000, RZ, 0xc0, !PT ;  /* 0x0010000013ff7812 */ /* 0x040fe4000780c0ff */
[----:B------:R-:W-:-:S11]  /*1f310*/  LOP3.LUT P5, RZ, R19, 0x20000, RZ, 0xc0, !PT ;  /* 0x0002000013ff7812 */ /* 0x000fd600078ac0ff */
[----:B------:R-:W-:-:S05]  /*1f320*/  @!P0 IMAD R50, R50, R17, RZ ;  /* 0x0000001132328224 */ /* 0x000fca00078e02ff */
[----:B------:R0:W-:Y:S01]  /*1f330*/  @!P0 STG.E.U8 desc[UR56][R34.64+0xd0], R50 ;  /* 0x0000d03222008986 */ /* 0x0001e2000c101138 */
[C---:B------:R-:W-:Y:S02]  /*1f340*/  ISETP.LT.OR P0, PT, R0.reuse, 0xd9, !P3 ;  /* 0x000000d90000780c */ /* 0x040fe40005f01670 */
[----:B------:R-:W-:Y:S01]  /*1f350*/  ISETP.LT.OR P3, PT, R0, 0xda, !P3 ;  /* 0x000000da0000780c */ /* 0x000fe20005f61670 */
[-C--:B------:R-:W-:Y:S02]  /*1f360*/  @!P4 IMAD R51, R51, R17.reuse, RZ ;  /* 0x000000113333c224 */ /* 0x080fe400078e02ff */
[----:B------:R-:W-:-:S03]  /*1f370*/  @!P5 IMAD R54, R54, R17, RZ ;  /* 0x000000113636d224 */ /* 0x000fc600078e02ff */
[----:B------:R1:W-:Y:S04]  /*1f380*/  @!P4 STG.E.U8 desc[UR56][R36.64+0xd1], R51 ;  /* 0x0000d1332400c986 */ /* 0x0003e8000c101138 */
[----:B0-----:R-:W5:Y:S01]  /*1f390*/  LDL.LU.64 R34, [R1+0x228] ;  /* 0x0002280001227983 */ /* 0x001f620000300a00 */
[-C--:B------:R-:W-:Y:S02]  /*1f3a0*/  @!P0 IMAD R41, R52, R17.reuse, RZ ;  /* 0x0000001134298224 */ /* 0x080fe400078e02ff */
[----:B------:R-:W-:-:S03]  /*1f3b0*/  @!P3 IMAD R53, R53, R17, RZ ;  /* 0x000000113535b224 */ /* 0x000fc600078e02ff */
[----:B------:R-:W-:Y:S04]  /*1f3c0*/  @!P0 STG.E.U8 desc[UR56][R8.64+0xd8], R41 ;  /* 0x0000d82908008986 */ /* 0x000fe8000c101138 */
[----:B------:R-:W-:Y:S04]  /*1f3d0*/  @!P3 STG.E.U8 desc[UR56][R8.64+0xd9], R53 ;  /* 0x0000d9350800b986 */ /* 0x000fe8000c101138 */
[----:B-1----:R-:W5:Y:S04]  /*1f3e0*/  LDL.LU.64 R36, [R1+0x220] ;  /* 0x0002200001247983 */ /* 0x002f680000300a00 */
[----:B------:R0:W-:Y:S04]  /*1f3f0*/  @!P5 STG.E.U8 desc[UR56][R38.64+0xd8], R54 ;  /* 0x0000d8362600d986 */ /* 0x0001e8000c101138 */
[----:B0-----:R-:W5:Y:S01]  /*1f400*/  LDL.LU.64 R38, [R1+0x218] ;  /* 0x0002180001267983 */ /* 0x001f620000300a00 */
[----:B------:R-:W-:-:S13]  /*1f410*/  LOP3.LUT P0, RZ, R19, 0x4000, RZ, 0xc0, !PT ;  /* 0x0000400013ff7812 */ /* 0x000fda000780c0ff */
[----:B------:R-:W-:-:S05]  /*1f420*/  @!P0 IMAD R55, R55, R17, RZ ;  /* 0x0000001137378224 */ /* 0x000fca00078e02ff */
[----:B------:R-:W-:Y:S01]  /*1f430*/  @!P0 STG.E.U8 desc[UR56][R236.64+0xd9], R55 ;  /* 0x0000d937ec008986 */ /* 0x000fe2000c101138 */
[----:B------:R-:W-:-:S13]  /*1f440*/  ISETP.LT.OR P0, PT, R0, 0xc1, !P2 ;  /* 0x000000c10000780c */ /* 0x000fda0005701670 */
[----:B------:R-:W-:-:S05]  /*1f450*/  @!P0 IMAD R3, R24, R17, RZ ;  /* 0x0000001118038224 */ /* 0x000fca00078e02ff */
[----:B------:R4:W-:Y:S01]  /*1f460*/  @!P0 STG.E.U8 desc[UR56][R6.64+0xc0], R3 ;  /* 0x0000c00306008986 */ /* 0x0009e2000c101138 */
[----:B------:R-:W-:Y:S02]  /*1f470*/  ISETP.LT.OR P0, PT, R0, 0xc2, !P2 ;  /* 0x000000c20000780c */ /* 0x000fe40005701670 */
[----:B------:R-:W-:-:S11]  /*1f480*/  LOP3.LUT P6, RZ, R19, 0x2000, RZ, 0xc0, !PT ;  /* 0x0000200013ff7812 */ /* 0x000fd600078cc0ff */
[----:B------:R-:W-:-:S05]  /*1f490*/  @!P0 IMAD R25, R25, R17, RZ ;  /* 0x0000001119198224 */ /* 0x000fca00078e02ff */
[----:B------:R-:W-:Y:S01]  /*1f4a0*/  @!P0 STG.E.U8 desc[UR56][R6.64+0xc1], R25 ;  /* 0x0000c11906008986 */ /* 0x000fe2000c101138 */
[----:B------:R-:W-:Y:S02]  /*1f4b0*/  LOP3.LUT P0, RZ, R19, 0x400, RZ, 0xc0, !PT ;  /* 0x0000040013ff7812 */ /* 0x000fe4000780c0ff */
[----:B------:R-:W-:Y:S02]  /*1f4c0*/  LOP3.LUT P1, RZ, R5, 0x400, RZ, 0xc0, !PT ;  /* 0x0000040005ff7812 */ /* 0x000fe4000782c0ff */
[C---:B------:R-:W-:Y:S02]  /*1f4d0*/  LOP3.LUT P3, RZ, R19.reuse, 0x10, RZ, 0xc0, !PT ;  /* 0x0000001013ff7812 */ /* 0x040fe4000786c0ff */
[----:B------:R-:W-:Y:S01]  /*1f4e0*/  LOP3.LUT P4, RZ, R19, 0x4, RZ, 0xc0, !PT ;  /* 0x0000000413ff7812 */ /* 0x000fe2000788c0ff */
[----:B--2---:R-:W-:-:S06]  /*1f4f0*/  @!P6 IMAD R9, R26, R17, RZ ;  /* 0x000000111a09e224 */ /* 0x004fcc00078e02ff */
[----:B------:R-:W-:Y:S01]  /*1f500*/  @!P0 IMAD R27, R27, R17, RZ ;  /* 0x000000111b1b8224 */ /* 0x000fe200078e02ff */
[----:B------:R5:W-:Y:S04]  /*1f510*/  @!P6 STG.E.U8 desc[UR56][R232.64+0xc0], R9 ;  /* 0x0000c009e800e986 */ /* 0x000be8000c101138 */
[----:B------:R-:W-:Y:S01]  /*1f520*/  @!P0 STG.E.U8 desc[UR56][R218.64+0xc1], R27 ;  /* 0x0000c11bda008986 */ /* 0x000fe2000c101138 */
[----:B------:R-:W-:Y:S02]  /*1f530*/  ISETP.LT.OR P0, PT, R0, 0xc9, !P2 ;  /* 0x000000c90000780c */ /* 0x000fe40005701670 */
[----:B------:R-:W-:-:S11]  /*1f540*/  LOP3.LUT P6, RZ, R5, 0x200, RZ, 0xc0, !PT ;  /* 0x0000020005ff7812 */ /* 0x000fd600078cc0ff */
[----:B---3--:R-:W-:-:S05]  /*1f550*/  @!P0 IMAD R5, R28, R17, RZ ;  /* 0x000000111c058224 */ /* 0x008fca00078e02ff */
[----:B------:R0:W-:Y:S01]  /*1f560*/  @!P0 STG.E.U8 desc[UR56][R6.64+0xc8], R5 ;  /* 0x0000c80506008986 */ /* 0x0001e2000c101138 */
[----:B------:R-:W-:-:S13]  /*1f570*/  ISETP.LT.OR P0, PT, R0, 0xca, !P2 ;  /* 0x000000ca0000780c */ /* 0x000fda0005701670 */
[----:B------:R-:W-:-:S05]  /*1f580*/  @!P0 IMAD R29, R29, R17, RZ ;  /* 0x000000111d1d8224 */ /* 0x000fca00078e02ff */
[----:B------:R-:W-:Y:S01]  /*1f590*/  @!P0 STG.E.U8 desc[UR56][R6.64+0xc9], R29 ;  /* 0x0000c91d06008986 */ /* 0x000fe2000c101138 */
[----:B------:R-:W-:-:S13]  /*1f5a0*/  LOP3.LUT P0, RZ, R19, 0x200, RZ, 0xc0, !PT ;  /* 0x0000020013ff7812 */ /* 0x000fda000780c0ff */
[----:B----4-:R-:W-:-:S05]  /*1f5b0*/  @!P0 IMAD R3, R30, R17, RZ ;  /* 0x000000111e038224 */ /* 0x010fca00078e02ff */
[----:B------:R1:W-:Y:S01]  /*1f5c0*/  @!P0 STG.E.U8 desc[UR56][R10.64+0xc8], R3 ;  /* 0x0000c8030a008986 */ /* 0x0003e2000c101138 */
[----:B------:R-:W-:Y:S01]  /*1f5d0*/  ISETP.LT.OR P0, PT, R0, 0xd1, !P2 ;  /* 0x000000d10000780c */ /* 0x000fe20005701670 */
[----:B------:R-:W-:Y:S01]  /*1f5e0*/  @!P3 IMAD R31, R31, R17, RZ ;  /* 0x000000111f1fb224 */ /* 0x000fe200078e02ff */
[----:B------:R-:W-:-:S04]  /*1f5f0*/  LOP3.LUT P5, RZ, R19, 0x1, RZ, 0xc0, !PT ;  /* 0x0000000113ff7812 */ /* 0x000fc800078ac0ff */
[----:B------:R2:W-:Y:S01]  /*1f600*/  @!P3 STG.E.U8 desc[UR56][R14.64+0xc9], R31 ;  /* 0x0000c91f0e00b986 */ /* 0x0005e2000c101138 */
[----:B------:R-:W-:-:S06]  /*1f610*/  ISETP.LT.OR P3, PT, R0, 0xd2, !P2 ;  /* 0x000000d20000780c */ /* 0x000fcc0005761670 */
[----:B-----5:R-:W-:-:S05]  /*1f620*/  @!P0 IMAD R9, R32, R17, RZ ;  /* 0x0000001120098224 */ /* 0x020fca00078e02ff */
[----:B------:R2:W-:Y:S01]  /*1f630*/  @!P0 STG.E.U8 desc[UR56][R6.64+0xd0], R9 ;  /* 0x0000d00906008986 */ /* 0x0005e2000c101138 */
[C---:B------:R-:W-:Y:S02]  /*1f640*/  ISETP.LT.OR P0, PT, R0.reuse, 0xd9, !P2 ;  /* 0x000000d90000780c */ /* 0x040fe40005701670 */
[----:B------:R-:W-:Y:S01]  /*1f650*/  ISETP.LT.OR P2, PT, R0, 0xda, !P2 ;  /* 0x000000da0000780c */ /* 0x000fe20005741670 */
[----:B------:R-:W-:-:S05]  /*1f660*/  @!P3 IMAD R33, R33, R17, RZ ;  /* 0x000000112121b224 */ /* 0x000fca00078e02ff */
[----:B------:R2:W-:Y:S01]  /*1f670*/  @!P3 STG.E.U8 desc[UR56][R6.64+0xd1], R33 ;  /* 0x0000d1210600b986 */ /* 0x0005e2000c101138 */
[-C--:B0-----:R-:W-:Y:S02]  /*1f680*/  @!P4 IMAD R5, R34, R17.reuse, RZ ;  /* 0x000000112205c224 */ /* 0x081fe400078e02ff */
[----:B------:R-:W-:-:S03]  /*1f690*/  @!P5 IMAD R35, R35, R17, RZ ;  /* 0x000000112323d224 */ /* 0x000fc600078e02ff */
[----:B------:R2:W-:Y:S04]  /*1f6a0*/  @!P4 STG.E.U8 desc[UR56][R12.64+0xd0], R5 ;  /* 0x0000d0050c00c986 */ /* 0x0005e8000c101138 */
[----:B------:R2:W-:Y:S01]  /*1f6b0*/  @!P5 STG.E.U8 desc[UR56][R22.64+0xd1], R35 ;  /* 0x0000d1231600d986 */ /* 0x0005e2000c101138 */
[-C--:B-1----:R-:W-:Y:S02]  /*1f6c0*/  @!P0 IMAD R3, R36, R17.reuse, RZ ;  /* 0x0000001124038224 */ /* 0x082fe400078e02ff */
[----:B------:R-:W-:-:S03]  /*1f6d0*/  @!P2 IMAD R37, R37, R17, RZ ;  /* 0x000000112525a224 */ /* 0x000fc600078e02ff */
[----:B------:R2:W-:Y:S04]  /*1f6e0*/  @!P0 STG.E.U8 desc[UR56][R6.64+0xd8], R3 ;  /* 0x0000d80306008986 */ /* 0x0005e8000c101138 */
[----:B------:R2:W-:Y:S01]  /*1f6f0*/  @!P2 STG.E.U8 desc[UR56][R6.64+0xd9], R37 ;  /* 0x0000d9250600a986 */ /* 0x0005e2000c101138 */
[-C--:B------:R-:W-:Y:S02]  /*1f700*/  @!P6 IMAD R11, R38, R17.reuse, RZ ;  /* 0x00000011260be224 */ /* 0x080fe400078e02ff */
[----:B------:R-:W-:-:S03]  /*1f710*/  @!P1 IMAD R39, R39, R17, RZ ;  /* 0x0000001127279224 */ /* 0x000fc600078e02ff */
[----:B------:R2:W-:Y:S04]  /*1f720*/  @!P6 STG.E.U8 desc[UR56][R20.64+0xd8], R11 ;  /* 0x0000d80b1400e986 */ /* 0x0005e8000c101138 */
[----:B------:R2:W-:Y:S02]  /*1f730*/  @!P1 STG.E.U8 desc[UR56][R216.64+0xd9], R39 ;  /* 0x0000d927d8009986 */ /* 0x0005e4000c101138 */
.L_x_708:
[----:B------:R-:W-:Y:S05]  /*1f740*/  BSYNC B0 ;  /* 0x0000000000007941 */ /* 0x000fea0003800000 */
.L_x_34:
[----:B0-2---:R-:W2:Y:S04]  /*1f750*/  LDL.LU R3, [R1+0x210] ;  /* 0x0002100001037983 */ /* 0x005ea80000300800 */
[----:B------:R-:W2:Y:S01]  /*1f760*/  LDL.LU R2, [R1+0x214] ;  /* 0x0002140001027983 */ /* 0x000ea20000300800 */
[----:B------:R-:W-:Y:S01]  /*1f770*/  ULDC UR4, c[0x0][0xc] ;  /* 0x0000030000047ab9 */ /* 0x000fe20000000800 */
[----:B------:R-:W-:Y:S01]  /*1f780*/  ULDC UR5, c[0x0][0x10] ;  /* 0x0000040000057ab9 */ /* 0x000fe20000000800 */
[----:B------:R-:W2:Y:S01]  /*1f790*/  LDC R5, c[0x0][0x14] ;  /* 0x00000500ff057b82 */ /* 0x000ea20000000800 */
[----:B------:R-:W-:Y:S01]  /*1f7a0*/  UIMAD.WIDE.U32 UR4, UR4, UR5, URZ ;  /* 0x00000005040472a5 */ /* 0x000fe2000f8e003f */
[----:B------:R-:W-:Y:S01]  /*1f7b0*/  PRMT R0, RZ, 0x7610, R0 ;  /* 0x00007610ff007816 */ /* 0x000fe20000000000 */
[----:B------:R-:W-:Y:S01]  /*1f7c0*/  UMOV UR52, 0xffffffff ;  /* 0xffffffff00347882 */ /* 0x000fe20000000000 */
[----:B------:R-:W-:-:S03]  /*1f7d0*/  UMOV UR51, 0xffffffff ;  /* 0xffffffff00337882 */ /* 0x000fc60000000000 */
[----:B--2---:R-:W-:-:S04]  /*1f7e0*/  IMAD.WIDE.U32 R2, R5, UR4, R2 ;  /* 0x0000000405027c25 */ /* 0x004fc8000f8e0002 */
[----:B------:R-:W-:Y:S01]  /*1f7f0*/  IMAD R5, R5, UR5, RZ ;  /* 0x0000000505057c24 */ /* 0x000fe2000f8e02ff */
[----:B------:R-:W-:Y:S01]  /*1f800*/  ULDC.64 UR4, c[0x0][0x650] ;  /* 0x0001940000047ab9 */ /* 0x000fe20000000a00 */
[----:B------:R-:W-:Y:S01]  /*1f810*/  IMAD.MOV.U32 R6, RZ, RZ, R2 ;  /* 0x000000ffff067224 */ /* 0x000fe200078e0002 */
[----:B------:R-:W-:Y:S01]  /*1f820*/  ISETP.GE.U32.AND P0, PT, R2, UR4, PT ;  /* 0x0000000402007c0c */ /* 0x000fe2000bf06070 */
[----:B------:R-:W-:-:S05]  /*1f830*/  IMAD.IADD R4, R3, 0x1, R5 ;  /* 0x0000000103047824 */ /* 0x000fca00078e0205 */
[----:B------:R0:W-:Y:S01]  /*1f840*/  STL [R1+0x210], R4 ;  /* 0x0002100401007387 */ /* 0x0001e20000100800 */
[----:B------:R-:W-:-:S03]  /*1f850*/  ISETP.GE.U32.AND.EX P0, PT, R4, UR5, PT, P0 ;  /* 0x0000000504007c0c */ /* 0x000fc6000bf06100 */
[----:B------:R0:W-:Y:S10]  /*1f860*/  STL [R1+0x214], R6 ;  /* 0x0002140601007387 */ /* 0x0001f40000100800 */
[----:B0-----:R-:W-:Y:S05]  /*1f870*/  @P0 BRA `(.L_x_709) ;  /* 0x0000000400800947 */ /* 0x001fea0003800000 */
[----:B------:R-:W0:Y:S01]  /*1f880*/  S2UR UR6, SR_CTAID.X ;  /* 0x00000000000679c3 */ /* 0x000e220000002500 */
[----:B------:R-:W-:Y:S01]  /*1f890*/  ULDC.64 UR4, c[0x0][0x628] ;  /* 0x00018a0000047ab9 */ /* 0x000fe20000000a00 */
[----:B------:R-:W-:Y:S01]  /*1f8a0*/  ULDC UR7, c[0x0][0x150] ;  /* 0x0000540000077ab9 */ /* 0x000fe20000000800 */
[----:B------:R-:W-:Y:S01]  /*1f8b0*/  ISETP.NE.U32.AND P0, PT, RZ, UR4, PT ;  /* 0x00000004ff007c0c */ /* 0x000fe2000bf05070 */
[----:B------:R-:W-:Y:S01]  /*1f8c0*/  ULDC UR15, c[0x0][0x630] ;  /* 0x00018c00000f7ab9 */ /* 0x000fe20000000800 */
[----:B------:R-:W-:Y:S01]  /*1f8d0*/  R2UR UR16, R6 ;  /* 0x00000000061072ca */ /* 0x000fe200000e0000 */
[----:B------:R-:W-:Y:S01]  /*1f8e0*/  ULDC UR19, c[0x0][0x154] ;  /* 0x0000550000137ab9 */ /* 0x000fe20000000800 */
[----:B------:R-:W-:Y:S01]  /*1f8f0*/  ISETP.NE.AND.EX P0, PT, RZ, UR5, PT, P0 ;  /* 0x00000005ff007c0c */ /* 0x000fe2000bf05300 */
[----:B------:R-:W2:Y:S01]  /*1f900*/  S2UR UR18, SR_CTAID.Y ;  /* 0x00000000001279c3 */ /* 0x000ea20000002600 */
[----:B------:R-:W-:Y:S02]  /*1f910*/  R2UR UR17, R4 ;  /* 0x00000000041172ca */ /* 0x000fe400000e0000 */
[----:B------:R-:W-:-:S02]  /*1f920*/  R2UR UR12, R6 ;  /* 0x00000000060c72ca */ /* 0x000fc400000e0000 */
[----:B------:R-:W-:Y:S02]  /*1f930*/  R2UR UR13, R4 ;  /* 0x00000000040d72ca */ /* 0x000fe400000e0000 */
[----:B0-----:R-:W-:-:S05]  /*1f940*/  I2FP.F32.U32 R0, UR6 ;  /* 0x0000000600007c45 */ /* 0x001fca0008201000 */
[----:B------:R-:W-:-:S04]  /*1f950*/  FMUL R0, R0, UR7 ;  /* 0x0000000700007c20 */ /* 0x000fc80008400000 */
[----:B------:R0:W0:Y:S01]  /*1f960*/  F2I.U32.TRUNC.NTZ R2, R0 ;  /* 0x0000000000027305 */ /* 0x000022000020f000 */
[----:B--2---:R-:W-:Y:S05]  /*1f970*/  @!P0 BRA `(.L_x_710) ;  /* 0x0000000000308947 */ /* 0x004fea0003800000 */
        /* <DEDUP_REMOVED lines=12> */
.L_x_710:
[----:B------:R-:W-:Y:S01]  /*1fa40*/  USHF.R.U64 UR51, UR12, UR15, UR13 ;  /* 0x0000000f0c337299 */ /* 0x000fe2000800120d */
[----:B0-----:R-:W-:Y:S01]  /*1fa50*/  I2FP.F32.U32 R0, UR18 ;  /* 0x0000001200007c45 */ /* 0x001fe20008201000 */
[----:B------:R-:W-:Y:S02]  /*1fa60*/  USHF.R.U32.HI UR4, URZ, UR15, UR13 ;  /* 0x0000000f3f047299 */ /* 0x000fe4000801160d */
[----:B------:R-:W-:Y:S02]  /*1fa70*/  UIADD3 UR10, UP0, URZ, -UR51, URZ ;  /* 0x800000333f0a7290 */ /* 0x000fe4000ff1e03f */
[----:B------:R-:W-:Y:S01]  /*1fa80*/  FMUL R0, R0, UR19 ;  /* 0x0000001300007c20 */ /* 0x000fe20008400000 */
[----:B------:R-:W-:Y:S01]  /*1fa90*/  ULDC.64 UR12, c[0x0][0x620] ;  /* 0x00018800000c7ab9 */ /* 0x000fe20000000a00 */
[----:B------:R-:W-:Y:S01]  /*1faa0*/  UIADD3.X UR4, URZ, ~UR4, URZ, UP0, !UPT ;  /* 0x800000043f047290 */ /* 0x000fe200087fe43f */
[----:B------:R-:W-:Y:S01]  /*1fab0*/  UMOV UR8, UR16 ;  /* 0x0000001000087c82 */ /* 0x000fe20008000000 */
[----:B------:R-:W-:-:S02]  /*1fac0*/  UMOV UR9, UR17 ;  /* 0x0000001100097c82 */ /* 0x000fc40008000000 */
[----:B------:R-:W0:Y:S01]  /*1fad0*/  F2I.U32.TRUNC.NTZ R0, R0 ;  /* 0x0000000000007305 */ /* 0x000e22000020f000 */
[----:B------:R-:W-:Y:S02]  /*1fae0*/  UIMAD UR4, UR4, UR12, URZ ;  /* 0x0000000c040472a4 */ /* 0x000fe4000f8e023f */
[----:B------:R-:W-:Y:S01]  /*1faf0*/  UIMAD.WIDE.U32 UR8, UR10, UR12, UR8 ;  /* 0x0000000c0a0872a5 */ /* 0x000fe2000f8e0008 */
[----:B------:R-:W-:Y:S01]  /*1fb00*/  R2UR UR12, R2 ;  /* 0x00000000020c72ca */ /* 0x000fe200000e0000 */
[----:B------:R-:W-:Y:S01]  /*1fb10*/  UIMAD UR10, UR10, UR13, UR4 ;  /* 0x0000000d0a0a72a4 */ /* 0x000fe2000f8e0204 */
[----:B------:R-:W-:Y:S01]  /*1fb20*/  ULDC UR11, c[0x0][0x618] ;  /* 0x00018600000b7ab9 */ /* 0x000fe20000000800 */
[----:B------:R-:W-:Y:S02]  /*1fb30*/  ULDC UR21, c[0x0][0x658] ;  /* 0x0001960000157ab9 */ /* 0x000fe40000000800 */
[----:B------:R-:W-:Y:S01]  /*1fb40*/  UIADD3 UR10, UR9, UR10, URZ ;  /* 0x0000000a090a7290 */ /* 0x000fe2000fffe03f */
[----:B------:R-:W-:Y:S01]  /*1fb50*/  UMOV UR16, 0xffffffff ;  /* 0xffffffff00107882 */ /* 0x000fe20000000000 */
[----:B------:R-:W-:Y:S01]  /*1fb60*/  ULDC.64 UR4, c[0x0][0x640] ;  /* 0x0001900000047ab9 */ /* 0x000fe20000000a00 */
[----:B------:R-:W-:Y:S01]  /*1fb70*/  USHF.L.U32 UR17, UR16, UR21, URZ ;  /* 0x0000001510117299 */ /* 0x000fe2000800063f */
[----:B------:R-:W-:Y:S01]  /*1fb80*/  ISETP.NE.U32.AND P0, PT, RZ, UR4, PT ;  /* 0x00000004ff007c0c */ /* 0x000fe2000bf05070 */
[----:B------:R-:W-:Y:S01]  /*1fb90*/  USHF.R.U64 UR8, UR8, UR11, UR10 ;  /* 0x0000000b08087299 */ /* 0x000fe2000800120a */
[----:B0-----:R-:W-:Y:S01]  /*1fba0*/  R2UR UR14, R0 ;  /* 0x00000000000e72ca */ /* 0x001fe200000e0000 */
[----:B------:R-:W-:Y:S01]  /*1fbb0*/  USHF.R.U32.HI UR10, URZ, UR11, UR10 ;  /* 0x0000000b3f0a7299 */ /* 0x000fe2000801160a */
[----:B------:R-:W-:Y:S01]  /*1fbc0*/  ISETP.NE.AND.EX P0, PT, RZ, UR5, PT, P0 ;  /* 0x00000005ff007c0c */ /* 0x000fe2000bf05300 */
[----:B------:R-:W-:Y:S01]  /*1fbd0*/  ULDC UR15, c[0x0][0x608] ;  /* 0x00018200000f7ab9 */ /* 0x000fe20000000800 */
[----:B------:R-:W-:-:S02]  /*1fbe0*/  ULOP3.LUT UR22, URZ, UR17, URZ, 0x33, !UPT ;  /* 0x000000113f167292 */ /* 0x000fc4000f8e333f */
[----:B------:R-:W-:Y:S02]  /*1fbf0*/  USHF.R.U64 UR17, UR8, UR15, UR10 ;  /* 0x0000000f08117299 */ /* 0x000fe4000800120a */
[----:B------:R-:W-:Y:S01]  /*1fc00*/  USHF.R.U32.HI UR10, URZ, UR15, UR10 ;  /* 0x0000000f3f0a7299 */ /* 0x000fe2000801160a */
[----:B------:R-:W-:Y:S01]  /*1fc10*/  UMOV UR19, 0x1 ;  /* 0x0000000100137882 */ /* 0x000fe20000000000 */
[----:B------:R-:W-:Y:S02]  /*1fc20*/  UIADD3 UR12, -UR12, URZ, URZ ;  /* 0x0000003f0c0c7290 */ /* 0x000fe4000fffe13f */
[----:B------:R-:W-:Y:S02]  /*1fc30*/  USHF.L.U32 UR16, UR19, UR21, URZ ;  /* 0x0000001513107299 */ /* 0x000fe4000800063f */
[----:B------:R-:W-:Y:S01]  /*1fc40*/  USHF.R.U64 UR19, UR17, UR21, UR10 ;  /* 0x0000001511137299 */ /* 0x000fe2000800120a */
[----:B------:R-:W-:Y:S01]  /*1fc50*/  ULDC UR13, c[0x0][0x144] ;  /* 0x00005100000d7ab9 */ /* 0x000fe20000000800 */
[----:B------:R-:W-:Y:S01]  /*1fc60*/  ULDC UR7, c[0x0][0x600] ;  /* 0x0001800000077ab9 */ /* 0x000fe20000000800 */
[----:B------:R-:W-:-:S02]  /*1fc70*/  UIADD3 UR20, -UR14, URZ, URZ ;  /* 0x0000003f0e147290 */ /* 0x000fc4000fffe13f */
[----:B------:R-:W-:Y:S02]  /*1fc80*/  USHF.R.U32.HI UR15, URZ, UR21, UR10 ;  /* 0x000000153f0f7299 */ /* 0x000fe4000801160a */
[----:B------:R-:W-:Y:S02]  /*1fc90*/  UIADD3 UR9, UR7, -0x1, URZ ;  /* 0xffffffff07097890 */ /* 0x000fe4000fffe03f */
[----:B------:R-:W-:Y:S01]  /*1fca0*/  UIMAD UR53, UR13, UR12, UR6 ;  /* 0x0000000c0d3572a4 */ /* 0x000fe2000f8e0206 */
[----:B------:R-:W-:Y:S01]  /*1fcb0*/  ULDC UR24, c[0x0][0x148] ;  /* 0x0000520000187ab9 */ /* 0x000fe20000000800 */
[----:B------:R-:W-:Y:S01]  /*1fcc0*/  ULDC UR21, c[0x0][0x648] ;  /* 0x0001920000157ab9 */ /* 0x000fe20000000800 */
[----:B------:R-:W-:Y:S01]  /*1fcd0*/  ULDC UR23, c[0x0][0x638] ;  /* 0x00018e0000177ab9 */ /* 0x000fe20000000800 */
        /* <DEDUP_REMOVED lines=12> */
.L_x_711:
[----:B------:R-:W-:Y:S01]  /*1fda0*/  UISETP.NE.AND UP0, UPT, UR37, URZ, UPT ;  /* 0x0000003f2500728c */ /* 0x000fe2000bf05270 */
[----:B------:R-:W-:Y:S01]  /*1fdb0*/  IMAD.MOV.U32 R0, RZ, RZ, 0x1 ;  /* 0x00000001ff007424 */ /* 0x000fe200078e00ff */
[----:B------:R-:W-:Y:S02]  /*1fdc0*/  USHF.R.U64 UR4, UR14, UR21, UR15 ;  /* 0x000000150e047299 */ /* 0x000fe4000800120f */
[----:B------:R-:W-:Y:S02]  /*1fdd0*/  ULOP3.LUT UR17, UR17, UR22, URZ, 0xc0, !UPT ;  /* 0x0000001611117292 */ /* 0x000fe4000f8ec03f */
[----:B------:R-:W-:Y:S02]  /*1fde0*/  UIADD3 UR5, -UR4, URZ, URZ ;  /* 0x0000003f04057290 */ /* 0x000fe4000fffe13f */
[----:B------:R-:W-:Y:S02]  /*1fdf0*/  UIMAD UR16, UR16, UR4, UR17 ;  /* 0x00000004101072a4 */ /* 0x000fe4000f8e0211 */
[----:B------:R-:W-:-:S02]  /*1fe00*/  ULOP3.LUT UR9, UR8, UR9, URZ, 0xc0, !UPT ;  /* 0x0000000908097292 */ /* 0x000fc4000f8ec03f */
[----:B------:R-:W-:Y:S02]  /*1fe10*/  @UP0 UIMAD UR53, UR24, UR20, UR18 ;  /* 0x00000014183502a4 */ /* 0x000fe4000f8e0212 */
[----:B------:R-:W-:-:S03]  /*1fe20*/  UIMAD UR4, UR5, UR23, UR19 ;  /* 0x00000017050472a4 */ /* 0x000fc6000f8e0213 */
[----:B------:R-:W-:Y:S01]  /*1fe30*/  ULDC UR5, c[0x0][0x610] ;  /* 0x0001840000057ab9 */ /* 0x000fe20000000800 */
[----:B------:R-:W-:Y:S02]  /*1fe40*/  UIMAD UR4, UR4, UR7, UR9 ;  /* 0x00000007040472a4 */ /* 0x000fe4000f8e0209 */
[----:B------:R-:W-:-:S04]  /*1fe50*/  UIMAD UR53, UR16, UR5, UR53 ;  /* 0x00000005103572a4 */ /* 0x000fc8000f8e0235 */
[----:B------:R-:W-:Y:S02]  /*1fe60*/  USEL UR52, UR4, UR53, !UP0 ;  /* 0x0000003504347287 */ /* 0x000fe4000c000000 */
[----:B------:R-:W-:-:S12]  /*1fe70*/  USEL UR53, UR53, UR4, !UP0 ;  /* 0x0000000435357287 */ /* 0x000fd8000c000000 */
.L_x_709:
[----:B------:R-:W-:-:S13]  /*1fe80*/  LOP3.LUT P0, RZ, R0, 0xff, RZ, 0xc0, !PT ;  /* 0x000000ff00ff7812 */ /* 0x000fda000780c0ff */
[----:B------:R-:W-:Y:S05]  /*1fe90*/  @P0 BRA `(.L_x_712) ;  /* 0xfffffe1400700947 */ /* 0x000fea000383ffff */
[----:B------:R-:W-:Y:S05]  /*1fea0*/  EXIT ;  /* 0x000000000000794d */ /* 0x000fea0003800000 */
.L_x_7:
[----:B------:R-:W2:Y:S01]  /*1feb0*/  LDL R5, [R1+0x214] ;  /* 0x0002140001057983 */ /* 0x000ea20000100800 */
[----:B------:R-:W-:-:S03]  /*1fec0*/  ULDC.64 UR4, c[0x0][0x650] ;  /* 0x0001940000047ab9 */ /* 0x000fc60000000a00 */
[----:B------:R-:W3:Y:S01]  /*1fed0*/  LDL R4, [R1+0x210] ;  /* 0x0002100001047983 */ /* 0x000ee20000100800 */
[----:B0-----:R-:W-:Y:S01]  /*1fee0*/  PRMT R0, RZ, 0x7610, R0 ;  /* 0x00007610ff007816 */ /* 0x001fe20000000000 */
[----:B------:R-:W-:Y:S02]  /*1fef0*/  IMAD.MOV.U32 R2, RZ, RZ, -0x1 ;  /* 0xffffffffff027424 */ /* 0x000fe400078e00ff */
[----:B------:R-:W-:Y:S02]  /*1ff00*/  IMAD.MOV.U32 R3, RZ, RZ, -0x1 ;  /* 0xffffffffff037424 */ /* 0x000fe400078e00ff */
[----:B------:R-:W-:Y:S01]  /*1ff10*/  IMAD.MOV.U32 R11, RZ, RZ, -0x1 ;  /* 0xffffffffff0b7424 */ /* 0x000fe200078e00ff */
[----:B--2---:R-:W-:-:S04]  /*1ff20*/  ISETP.GE.U32.AND P0, PT, R5, UR4, PT ;  /* 0x0000000405007c0c */ /* 0x004fc8000bf06070 */
[----:B---3--:R-:W-:-:S13]  /*1ff30*/  ISETP.GE.U32.AND.EX P0, PT, R4, UR5, PT, P0 ;  /* 0x0000000504007c0c */ /* 0x008fda000bf06100 */
        /* <DEDUP_REMOVED lines=21> */
.L_x_714:
[----:B------:R-:W-:Y:S01]  /*20090*/  USHF.R.U64 UR4, UR14, UR19, UR15 ;  /* 0x000000130e047299 */ /* 0x000fe2000800120f */
[----:B------:R-:W-:Y:S01]  /*200a0*/  R2UR UR7, R4 ;  /* 0x00000000040772ca */ /* 0x000fe200000e0000 */
[----:B------:R-:W-:Y:S02]  /*200b0*/  USHF.R.U32.HI UR5, URZ, UR19, UR15 ;  /* 0x000000133f057299 */ /* 0x000fe4000801160f */
[----:B------:R-:W-:Y:S01]  /*200c0*/  UIADD3 UR13, UP0, URZ, -UR4, URZ ;  /* 0x800000043f0d7290 */ /* 0x000fe2000ff1e03f */
[----:B------:R-:W-:Y:S01]  /*200d0*/  ULDC.64 UR14, c[0x0][0x620] ;  /* 0x00018800000e7ab9 */ /* 0x000fe20000000a00 */
[----:B------:R-:W-:Y:S02]  /*200e0*/  UMOV UR6, UR20 ;  /* 0x0000001400067c82 */ /* 0x000fe40008000000 */
[----:B------:R-:W-:Y:S02]  /*200f0*/  UIADD3.X UR5, URZ, ~UR5, URZ, UP0, !UPT ;  /* 0x800000053f057290 */ /* 0x000fe400087fe43f */
[----:B------:R-:W-:-:S02]  /*20100*/  UISETP.NE.AND UP1, UPT, UR37, URZ, UPT ;  /* 0x0000003f2500728c */ /* 0x000fc4000bf25270 */
[----:B------:R-:W-:Y:S02]  /*20110*/  UIMAD UR5, UR5, UR14, URZ ;  /* 0x0000000e050572a4 */ /* 0x000fe4000f8e023f */
[----:B------:R-:W-:Y:S02]  /*20120*/  UIMAD.WIDE.U32 UR6, UR13, UR14, UR6 ;  /* 0x0000000e0d0672a5 */ /* 0x000fe4000f8e0006 */
[----:B------:R-:W-:Y:S01]  /*20130*/  UIMAD UR5, UR13, UR15, UR5 ;  /* 0x0000000f0d0572a4 */ /* 0x000fe2000f8e0205 */
[----:B------:R-:W-:Y:S02]  /*20140*/  ULDC UR14, c[0x0][0x608] ;  /* 0x00018200000e7ab9 */ /* 0x000fe40000000800 */
[----:B------:R-:W-:Y:S01]  /*20150*/  ULDC UR13, c[0x0][0x618] ;  /* 0x00018600000d7ab9 */ /* 0x000fe20000000800 */
[----:B------:R-:W-:Y:S01]  /*20160*/  UIADD3 UR5, UR7, UR5, URZ ;  /* 0x0000000507057290 */ /* 0x000fe2000fffe03f */
[----:B------:R-:W-:Y:S01]  /*20170*/  ULDC UR22, c[0x0][0x658] ;  /* 0x0001960000167ab9 */ /* 0x000fe20000000800 */
[----:B------:R-:W-:-:S02]  /*20180*/  @UP1 UIMAD UR8, UR11, UR12, UR10 ;  /* 0x0000000c0b0812a4 */ /* 0x000fc4000f8e020a */
[----:B------:R-:W-:Y:S02]  /*20190*/  USHF.R.U64 UR17, UR6, UR13, UR5 ;  /* 0x0000000d06117299 */ /* 0x000fe40008001205 */
[----:B------:R-:W-:Y:S01]  /*201a0*/  USHF.R.U32.HI UR5, URZ, UR13, UR5 ;  /* 0x0000000d3f057299 */ /* 0x000fe20008011605 */
[----:B------:R-:W-:Y:S01]  /*201b0*/  ULDC.64 UR6, c[0x0][0x640] ;  /* 0x0001900000067ab9 */ /* 0x000fe20000000a00 */
[----:B------:R-:W-:Y:S01]  /*201c0*/  UMOV UR10, 0xffffffff ;  /* 0xffffffff000a7882 */ /* 0x000fe20000000000 */
[----:B------:R-:W-:Y:S01]  /*201d0*/  ISETP.NE.U32.AND P0, PT, RZ, UR6, PT ;  /* 0x00000006ff007c0c */ /* 0x000fe2000bf05070 */
[----:B------:R-:W-:Y:S02]  /*201e0*/  USHF.R.U64 UR18, UR17, UR14, UR5 ;  /* 0x0000000e11127299 */ /* 0x000fe40008001205 */
[----:B------:R-:W-:Y:S01]  /*201f0*/  USHF.R.U32.HI UR5, URZ, UR14, UR5 ;  /* 0x0000000e3f057299 */ /* 0x000fe20008011605 */
[----:B------:R-:W-:Y:S01]  /*20200*/  ISETP.NE.AND.EX P0, PT, RZ, UR7, PT, P0 ;  /* 0x00000007ff007c0c */ /* 0x000fe2000bf05300 */
[----:B------:R-:W-:-:S02]  /*20210*/  USHF.L.U32 UR11, UR10, UR22, URZ ;  /* 0x000000160a0b7299 */ /* 0x000fc4000800063f */
[----:B------:R-:W-:Y:S01]  /*20220*/  USHF.R.U64 UR19, UR18, UR22, UR5 ;  /* 0x0000001612137299 */ /* 0x000fe20008001205 */
[----:B------:R-:W-:Y:S01]  /*20230*/  ULDC UR20, c[0x0][0x600] ;  /* 0x0001800000147ab9 */ /* 0x000fe20000000800 */
[----:B------:R-:W-:Y:S02]  /*20240*/  USHF.R.U32.HI UR10, URZ, UR22, UR5 ;  /* 0x000000163f0a7299 */ /* 0x000fe40008011605 */
[----:B------:R-:W-:Y:S02]  /*20250*/  UIADD3 UR21, UR20, -0x1, URZ ;  /* 0xffffffff14157890 */ /* 0x000fe4000fffe03f */
[----:B------:R-:W-:Y:S01]  /*20260*/  ULOP3.LUT UR26, URZ, UR11, URZ, 0x33, !UPT ;  /* 0x0000000b3f1a7292 */ /* 0x000fe2000f8e333f */
        /* <DEDUP_REMOVED lines=17> */
.L_x_715:
[----:B------:R-:W-:Y:S01]  /*20380*/  USHF.R.U64 UR6, UR5, UR23, UR10 ;  /* 0x0000001705067299 */ /* 0x000fe2000800120a */
[----:B------:R-:W-:Y:S01]  /*20390*/  IMAD.MOV.U32 R0, RZ, RZ, 0x1 ;  /* 0x00000001ff007424 */ /* 0x000fe200078e00ff */
[----:B------:R-:W-:Y:S01]  /*203a0*/  USHF.L.U32 UR25, UR25, UR22, URZ ;  /* 0x0000001619197299 */ /* 0x000fe2000800063f */
[----:B------:R-:W-:Y:S01]  /*203b0*/  IMAD.U32 R11, RZ, RZ, UR4 ;  /* 0x00000004ff0b7e24 */ /* 0x000fe2000f8e00ff */
[----:B------:R-:W-:Y:S02]  /*203c0*/  ULOP3.LUT UR5, UR18, UR26, URZ, 0xc0, !UPT ;  /* 0x0000001a12057292 */ /* 0x000fe4000f8ec03f */
[----:B------:R-:W-:Y:S02]  /*203d0*/  UIADD3 UR7, -UR6, URZ, URZ ;  /* 0x0000003f06077290 */ /* 0x000fe4000fffe13f */
[----:B------:R-:W-:Y:S02]  /*203e0*/  UIMAD UR6, UR25, UR6, UR5 ;  /* 0x00000006190672a4 */ /* 0x000fe4000f8e0205 */
[----:B------:R-:W-:-:S02]  /*203f0*/  ULOP3.LUT UR17, UR17, UR21, URZ, 0xc0, !UPT ;  /* 0x0000001511117292 */ /* 0x000fc4000f8ec03f */
[----:B------:R-:W-:Y:S02]  /*20400*/  UIMAD UR5, UR7, UR24, UR19 ;  /* 0x00000018070572a4 */ /* 0x000fe4000f8e0213 */
[----:B------:R-:W-:Y:S01]  /*20410*/  UISETP.NE.AND UP0, UPT, UR37, URZ, UPT ;  /* 0x0000003f2500728c */ /* 0x000fe2000bf05270 */
[----:B------:R-:W-:Y:S01]  /*20420*/  ULDC UR7, c[0x0][0x610] ;  /* 0x0001840000077ab9 */ /* 0x000fe20000000800 */
[----:B------:R-:W-:Y:S02]  /*20430*/  UIMAD UR5, UR5, UR20, UR17 ;  /* 0x00000014050572a4 */ /* 0x000fe4000f8e0211 */
[----:B------:R-:W-:-:S04]  /*20440*/  UIMAD UR8, UR6, UR7, UR8 ;  /* 0x00000007060872a4 */ /* 0x000fc8000f8e0208 */
[----:B------:R-:W-:Y:S02]  /*20450*/  USEL UR6, UR5, UR8, !UP0 ;  /* 0x0000000805067287 */ /* 0x000fe4000c000000 */
[----:B------:R-:W-:-:S04]  /*20460*/  USEL UR8, UR8, UR5, !UP0 ;  /* 0x0000000508087287 */ /* 0x000fc8000c000000 */
[----:B------:R-:W-:Y:S02]  /*20470*/  IMAD.U32 R3, RZ, RZ, UR6 ;  /* 0x00000006ff037e24 */ /* 0x000fe4000f8e00ff */
[----:B------:R-:W-:-:S07]  /*20480*/  IMAD.U32 R2, RZ, RZ, UR8 ;  /* 0x00000008ff027e24 */ /* 0x000fce000f8e00ff */
.L_x_713:
[----:B------:R-:W-:-:S08]  /*20490*/  NOP ;  /* 0x0000000000007918 */ /* 0x000fd00000000000 */
[----:B-1----:R-:W0:-:S00]  /*204a0*/  USETMAXREG.DEALLOC.CTAPOOL 0x18 ;  /* 0x00000018000079c8 */ /* 0x002e0000080e0500 */
[----:B------:R-:W-:-:S13]  /*204b0*/  ISETP.NE.AND P0, PT, RZ, UR9, PT ;  /* 0x00000009ff007c0c */ /* 0x000fda000bf05270 */
[----:B------:R-:W-:Y:S05]  /*204c0*/  @P0 EXIT ;  /* 0x000000000000094d */ /* 0x000fea0003800000 */
[----:B0-----:R-:W-:Y:S01]  /*204d0*/  LOP3.LUT P0, RZ, R0, 0xff, RZ, 0xc0, !PT ;  /* 0x000000ff00ff7812 */ /* 0x001fe2000780c0ff */
[----:B------:R-:W-:Y:S02]  /*204e0*/  IMAD.MOV.U32 R6, RZ, RZ, 0x1 ;  /* 0x00000001ff067424 */ /* 0x000fe400078e00ff */
[----:B------:R-:W-:-:S10]  /*204f0*/  IMAD.MOV.U32 R7, RZ, RZ, RZ ;  /* 0x000000ffff077224 */ /* 0x000fd400078e00ff */
[----:B------:R-:W-:Y:S05]  /*20500*/  @!P0 BRA `(.L_x_716) ;  /* 0x0000000c00708947 */ /* 0x000fea0003800000 */
[----:B------:R-:W0:Y:S01]  /*20510*/  LDC R0, c[0x0][0x28c] ;  /* 0x0000a300ff007b82 */ /* 0x000e220000000800 */
[----:B------:R-:W1:Y:S01]  /*20520*/  S2R R8, SR_CgaCtaId ;  /* 0x0000000000087919 */ /* 0x000e620000008800 */
[----:B------:R-:W-:Y:S01]  /*20530*/  ULDC UR8, c[0x0][0xc] ;  /* 0x0000030000087ab9 */ /* 0x000fe20000000800 */
[----:B------:R-:W-:Y:S01]  /*20540*/  ULDC UR5, c[0x0][0x658] ;  /* 0x0001960000057ab9 */ /* 0x000fe20000000800 */
[----:B------:R-:W-:Y:S01]  /*20550*/  UMOV UR6, 0xffffffff ;  /* 0xffffffff00067882 */ /* 0x000fe20000000000 */
[----:B------:R-:W-:Y:S01]  /*20560*/  ULDC UR9, c[0x0][0x10] ;  /* 0x0000040000097ab9 */ /* 0x000fe20000000800 */
[----:B------:R-:W-:Y:S01]  /*20570*/  UMOV UR7, 0x1 ;  /* 0x0000000100077882 */ /* 0x000fe20000000000 */
[----:B------:R-:W-:Y:S01]  /*20580*/  USHF.L.U32 UR6, UR6, UR5, URZ ;  /* 0x0000000506067299 */ /* 0x000fe2000800063f */
[----:B------:R-:W-:Y:S01]  /*20590*/  BSSY B0, `(.L_x_716) ;  /* 0x00000d3000007945 */ /* 0x000fe20003800000 */
[----:B------:R-:W-:Y:S01]  /*205a0*/  UIMAD.WIDE.U32 UR8, UR8, UR9, URZ ;  /* 0x00000009080872a5 */ /* 0x000fe2000f8e003f */
[----:B------:R-:W-:Y:S01]  /*205b0*/  IMAD.MOV.U32 R9, RZ, RZ, 0x1 ;  /* 0x00000001ff097424 */ /* 0x000fe200078e00ff */
[----:B------:R-:W-:Y:S01]  /*205c0*/  USHF.L.U32 UR5, UR7, UR5, URZ ;  /* 0x0000000507057299 */ /* 0x000fe2000800063f */
[----:B------:R-:W-:Y:S01]  /*205d0*/  IMAD.MOV.U32 R6, RZ, RZ, 0x1 ;  /* 0x00000001ff067424 */ /* 0x000fe200078e00ff */
[----:B------:R-:W-:Y:S01]  /*205e0*/  ULDC UR4, c[0x0][0x600] ;  /* 0x0001800000047ab9 */ /* 0x000fe20000000800 */
[----:B------:R-:W-:Y:S01]  /*205f0*/  ULDC UR7, c[0x0][0x14] ;  /* 0x0000050000077ab9 */ /* 0x000fe20000000800 */
[----:B------:R-:W-:Y:S01]  /*20600*/  IMAD.MOV.U32 R7, RZ, RZ, RZ ;  /* 0x000000ffff077224 */ /* 0x000fe200078e00ff */
[----:B------:R-:W-:-:S02]  /*20610*/  UIMAD.WIDE.U32 UR20, UR8, UR7, URZ ;  /* 0x00000007081472a5 */ /* 0x000fc4000f8e003f */
[----:B------:R-:W-:Y:S02]  /*20620*/  UIMAD UR7, UR9, UR7, URZ ;  /* 0x00000007090772a4 */ /* 0x000fe4000f8e023f */
[----:B------:R-:W-:Y:S02]  /*20630*/  ULOP3.LUT UR24, UR36, 0x2, URZ, 0xfc, !UPT ;  /* 0x0000000224187892 */ /* 0x000fe4000f8efc3f */
[----:B------:R-:W-:Y:S01]  /*20640*/  UIADD3 UR4, UR4, -0x1, URZ ;  /* 0xffffffff04047890 */ /* 0x000fe2000fffe03f */
[----:B0-----:R-:W-:Y:S01]  /*20650*/  VIADD R0, R0, 0x3f ;  /* 0x0000003f00007836 */ /* 0x001fe20000000000 */
[----:B------:R-:W-:Y:S02]  /*20660*/  ULOP3.LUT UR6, URZ, UR6, URZ, 0x33, !UPT ;  /* 0x000000063f067292 */ /* 0x000fe4000f8e333f */
[----:B------:R-:W-:Y:S02]  /*20670*/  UIADD3 UR7, UR21, UR7, URZ ;  /* 0x0000000715077290 */ /* 0x000fe4000fffe03f */
[----:B------:R-:W-:Y:S01]  /*20680*/  SHF.R.S32.HI R5, RZ, 0x1f, R0 ;  /* 0x0000001fff057819 */ /* 0x000fe20000011400 */
[----:B------:R-:W-:-:S03]  /*20690*/  ULDC.64 UR22, c[0x0][0x198] ;  /* 0x0000660000167ab9 */ /* 0x000fc60000000a00 */
[----:B------:R-:W-:Y:S01]  /*206a0*/  LEA.HI R0, R5, R0, RZ, 0x6 ;  /* 0x0000000005007211 */ /* 0x000fe200078f30ff */
[----:B------:R-:W-:Y:S01]  /*206b0*/  IMAD.MOV.U32 R5, RZ, RZ, 0x1c00 ;  /* 0x00001c00ff057424 */ /* 0x000fe200078e00ff */
[----:B-1----:R-:W-:Y:S02]  /*206c0*/  LOP3.LUT R8, R8, 0x1, RZ, 0xc0, !PT ;  /* 0x0000000108087812 */ /* 0x002fe400078ec0ff */
[----:B------:R-:W-:-:S03]  /*206d0*/  SHF.R.S32.HI R0, RZ, 0x6, R0 ;  /* 0x00000006ff007819 */ /* 0x000fc60000011400 */
[----:B------:R-:W-:Y:S02]  /*206e0*/  IMAD R16, R8, R5, 0x1e100 ;  /* 0x0001e10008107424 */ /* 0x000fe400078e0205 */
[----:B------:R-:W-:-:S07]  /*206f0*/  VIADD R17, R0, 0x1 ;  /* 0x0000000100117836 */ /* 0x000fce0000000000 */
.L_x_727:
[----:B------:R-:W-:-:S03]  /*20700*/  UMOV UR8, 0xffffffff ;  /* 0xffffffff00087882 */ /* 0x000fc60000000000 */
[----:B------:R-:W-:Y:S05]  /*20710*/  BRA.DIV UR8, `(.L_x_717) ;  /* 0x0000000e08fc7947 */ /* 0x000fea000b800000 */
[----:B------:R-:W-:-:S13]  /*20720*/  ELECT P6, URZ, PT ;  /* 0x00000000003f782f */ /* 0x000fda00038c0000 */
.L_x_739:
[----:B------:R-:W0:Y:S01]  /*20730*/  LDC R4, c[0x0][0x28c] ;  /* 0x0000a300ff047b82 */ /* 0x000e220000000800 */
[----:B------:R-:W-:Y:S01]  /*20740*/  BSSY B1, `(.L_x_718) ;  /* 0x000003b000017945 */ /* 0x000fe20003800000 */
[----:B0-----:R-:W-:-:S13]  /*20750*/  ISETP.LT.OR P6, PT, R4, 0x1, !P6 ;  /* 0x000000010400780c */ /* 0x001fda00077c1670 */
[----:B------:R-:W-:Y:S05]  /*20760*/  @P6 BRA `(.L_x_719) ;  /* 0x0000000000e06947 */ /* 0x000fea0003800000 */
[----:B------:R-:W-:Y:S02]  /*20770*/  IMAD R3, R3, 0x2, R8 ;  /* 0x0000000203037824 */ /* 0x000fe400078e0208 */
[----:B------:R-:W-:Y:S02]  /*20780*/  IMAD R2, R2, 0x180, RZ ;  /* 0x0000018002027824 */ /* 0x000fe400078e02ff */
[----:B------:R-:W-:Y:S02]  /*20790*/  IMAD R3, R3, 0x70, RZ ;  /* 0x0000007003037824 */ /* 0x000fe400078e02ff */
[----:B------:R-:W-:Y:S02]  /*207a0*/  IMAD.MOV.U32 R14, RZ, RZ, RZ ;  /* 0x000000ffff0e7224 */ /* 0x000fe400078e00ff */
[----:B------:R-:W-:Y:S02]  /*207b0*/  IMAD.MOV.U32 R4, RZ, RZ, R17 ;  /* 0x000000ffff047224 */ /* 0x000fe400078e0011 */
[----:B------:R-:W-:-:S02]  /*207c0*/  IMAD.MOV.U32 R5, RZ, RZ, R6 ;  /* 0x000000ffff057224 */ /* 0x000fc400078e0006 */
[----:B------:R-:W-:-:S07]  /*207d0*/  IMAD.MOV.U32 R13, RZ, RZ, R7 ;  /* 0x000000ffff0d7224 */ /* 0x000fce00078e0007 */
.L_x_722:
[----:B------:R-:W0:Y:S01]  /*207e0*/  S2R R15, SR_CgaCtaId ;  /* 0x00000000000f7919 */ /* 0x000e220000008800 */
[----:B------:R-:W-:Y:S02]  /*207f0*/  MOV R10, 0x400 ;  /* 0x00000400000a7802 */ /* 0x000fe40000000f00 */
[----:B------:R-:W-:Y:S02]  /*20800*/  SHF.L.U32 R12, R5, 0x1f, RZ ;  /* 0x0000001f050c7819 */ /* 0x000fe400000006ff */
[----:B0-----:R-:W-:-:S05]  /*20810*/  LEA R10, R15, R10, 0x18 ;  /* 0x0000000a0f0a7211 */ /* 0x001fca00078ec0ff */
[----:B------:R-:W-:-:S04]  /*20820*/  IMAD R15, R13, 0x8, R10 ;  /* 0x000000080d0f7824 */ /* 0x000fc800078e020a */
[----:B------:R-:W0:Y:S02]  /*20830*/  SYNCS.PHASECHK.TRANS64.TRYWAIT P0, [R15+URZ+0x28], R12 ;  /* 0x0000280c0f0075a7 */ /* 0x000e24000800017f */
[----:B0-----:R-:W-:Y:S05]  /*20840*/  @!P0 BRA `(.L_x_720) ;  /* 0x0000000c00d08947 */ /* 0x001fea0003800000 */
.L_x_740:
[----:B------:R-:W1:Y:S01]  /*20850*/  S2R R18, SR_TID.X ;  /* 0x0000000000127919 */ /* 0x000e620000002100 */
[----:B------:R-:W-:-:S04]  /*20860*/  UPRMT UR8, UR24, 0x9910, URZ ;  /* 0x0000991018087896 */ /* 0x000fc8000800003f */
[----:B------:R-:W-:Y:S01]  /*20870*/  UISETP.NE.AND UP0, UPT, UR8, 0x2, UPT ;  /* 0x000000020800788c */ /* 0x000fe2000bf05270 */
[----:B-1----:R-:W-:-:S13]  /*20880*/  LOP3.LUT P0, RZ, R18, 0x7f, RZ, 0xc0, !PT ;  /* 0x0000007f12ff7812 */ /* 0x002fda000780c0ff */
[----:B0-----:R-:W0:Y:S02]  /*20890*/  @!P0 LDC R12, c[0x0][0x500] ;  /* 0x00014000ff0c8b82 */ /* 0x001e240000000800 */
[----:B0-----:R0:W-:Y:S01]  /*208a0*/  @!P0 SYNCS.ARRIVE.TRANS64 RZ, [R15+URZ], R12 ;  /* 0x0000000c0fff89a7 */ /* 0x0011e2000800003f */
[----:B------:R-:W-:-:S13]  /*208b0*/  PLOP3.LUT P0, PT, PT, PT, UP0, 0x80, 0x0 ;  /* 0x000000000000781c */ /* 0x000fda0003f0f008 */
[----:B0-----:R-:W-:Y:S05]  /*208c0*/  @P0 BRA `(.L_x_721) ;  /* 0x0000000000040947 */ /* 0x001fea0003800000 */
[----:B------:R-:W-:Y:S01]  /*208d0*/  BPT.TRAP 0x1 ;  /* 0x000000040000795c */ /* 0x000fe20000300000 */
.L_x_721:
[C---:B------:R-:W-:Y:S01]  /*208e0*/  IMAD R12, R13.reuse, 0x6000, R10 ;  /* 0x000060000d0c7824 */ /* 0x040fe200078e020a */
[----:B------:R-:W-:Y:S01]  /*208f0*/  R2UR UR13, R10 ;  /* 0x000000000a0d72ca */ /* 0x000fe200000e0000 */
[----:B------:R-:W-:Y:S01]  /*20900*/  IMAD R10, R13, 0x3800, R16 ;  /* 0x000038000d0a7824 */ /* 0x000fe200078e0210 */
[----:B------:R-:W-:Y:S01]  /*20910*/  R2UR UR18, R2 ;  /* 0x00000000021272ca */ /* 0x000fe200000e0000 */
[----:B------:R-:W-:Y:S01]  /*20920*/  VIADD R4, R4, 0xffffffff ;  /* 0xffffffff04047836 */ /* 0x000fe20000000000 */
[----:B------:R-:W-:Y:S01]  /*20930*/  R2UR UR8, R12 ;  /* 0x000000000c0872ca */ /* 0x000fe200000e0000 */
[----:B------:R-:W-:Y:S01]  /*20940*/  UIADD3 UR14, UP0, UR22, 0xf0, URZ ;  /* 0x000000f0160e7890 */ /* 0x000fe2000ff1e03f */
[----:B------:R-:W-:Y:S01]  /*20950*/  R2UR UR11, R10 ;  /* 0x000000000a0b72ca */ /* 0x000fe200000e0000 */
[----:B------:R-:W-:Y:S01]  /*20960*/  UIADD3 UR26, UP1, UR22, 0x1f0, URZ ;  /* 0x000001f0161a7890 */ /* 0x000fe2000ff3e03f */
[----:B------:R-:W-:Y:S01]  /*20970*/  R2UR UR9, R15 ;  /* 0x000000000f0972ca */ /* 0x000fe200000e0000 */
[----:B------:R-:W-:Y:S01]  /*20980*/  UIADD3.X UR15, URZ, UR23, URZ, UP0, !UPT ;  /* 0x000000173f0f7290 */ /* 0x000fe200087fe43f */
[----:B------:R-:W-:Y:S01]  /*20990*/  R2UR UR10, R14 ;  /* 0x000000000e0a72ca */ /* 0x000fe200000e0000 */
[----:B------:R-:W-:Y:S01]  /*209a0*/  VIADD R13, R13, 0x1 ;  /* 0x000000010d0d7836 */ /* 0x000fe20000000000 */
[----:B------:R-:W-:Y:S01]  /*209b0*/  R2UR UR12, R11 ;  /* 0x000000000b0c72ca */ /* 0x000fe200000e0000 */
[----:B------:R-:W-:Y:S01]  /*209c0*/  UIADD3.X UR27, URZ, UR23, URZ, UP1, !UPT ;  /* 0x000000173f1b7290 */ /* 0x000fe20008ffe43f */
[----:B------:R-:W-:Y:S01]  /*209d0*/  R2UR UR19, R3 ;  /* 0x00000000031372ca */ /* 0x000fe200000e0000 */
[----:B------:R-:W-:Y:S01]  /*209e0*/  UMOV UR16, 0x0 ;  /* 0x0000000000107882 */ /* 0x000fe20000000000 */
[----:B------:R-:W-:Y:S01]  /*209f0*/  ISETP.GT.AND P1, PT, R4, 0x1, PT ;  /* 0x000000010400780c */ /* 0x000fe20003f24270 */
[----:B------:R-:W-:Y:S01]  /*20a00*/  UIADD3 UR8, UR8, 0x100, URZ ;  /* 0x0000010008087890 */ /* 0x000fe2000fffe03f */
[----:B------:R-:W-:Y:S01]  /*20a10*/  ISETP.NE.AND P0, PT, R13, 0x5, PT ;  /* 0x000000050d00780c */ /* 0x000fe20003f05270 */
[----:B------:R-:W-:Y:S01]  /*20a20*/  UIADD3 UR13, UR13, UR11, URZ ;  /* 0x0000000b0d0d7290 */ /* 0x000fe2000fffe03f */
[----:B------:R-:W-:Y:S01]  /*20a30*/  VIADD R14, R14, 0x40 ;  /* 0x000000400e0e7836 */ /* 0x000fe20000000000 */
[----:B------:R-:W-:Y:S01]  /*20a40*/  UMOV UR17, 0x10000000 ;  /* 0x1000000000117882 */ /* 0x000fe20000000000 */
[----:B------:R-:W-:Y:S01]  /*20a50*/  UMOV UR11, UR18 ;  /* 0x00000012000b7c82 */ /* 0x000fe20008000000 */
[----:B------:R-:W-:Y:S01]  /*20a60*/  UMOV UR25, 0x30000 ;  /* 0x0003000000197882 */ /* 0x000fe20000000000 */
[----:B------:R-:W-:-:S02]  /*20a70*/  SEL R10, RZ, 0x1, P0 ;  /* 0x00000001ff0a7807 */ /* 0x000fc40000000000 */
[----:B------:R0:W-:Y:S01]  /*20a80*/  UTMALDG.3D [UR8], [UR14], desc[UR16] ;  /* 0x000010080e0075b4 */ /* 0x0001e20008011000 */
[----:B------:R-:W-:Y:S02]  /*20a90*/  SEL R13, R13, RZ, P0 ;  /* 0x000000ff0d0d7207 */ /* 0x000fe40000000000 */
[----:B------:R-:W-:Y:S01]  /*20aa0*/  LOP3.LUT R5, R5, R10, RZ, 0x3c, !PT ;  /* 0x0000000a05057212 */ /* 0x000fe200078e3cff */
[----:B0-----:R-:W-:Y:S01]  /*20ab0*/  UMOV UR11, UR19 ;  /* 0x00000013000b7c82 */ /* 0x001fe20008000000 */
[----:B------:R-:W-:Y:S02]  /*20ac0*/  UMOV UR8, UR13 ;  /* 0x0000000d00087c82 */ /* 0x000fe40008000000 */
[----:B------:R0:W-:Y:S02]  /*20ad0*/  UTMALDG.3D.MULTICAST [UR8], [UR26], UR25, desc[UR16] ;  /* 0x000010081a0073b4 */ /* 0x0001e40008011819 */
[----:B0-----:R-:W-:Y:S05]  /*20ae0*/  @P1 BRA `(.L_x_722) ;  /* 0xfffffffc003c1947 */ /* 0x001fea000383ffff */
.L_x_719:
[----:B------:R-:W-:Y:S05]  /*20af0*/  BSYNC B1 ;  /* 0x0000000000017941 */ /* 0x000fea0003800000 */
.L_x_718:
[----:B------:R-:W2:Y:S01]  /*20b00*/  LDL.LU R18, [R1+0x210] ;  /* 0x0002100001127983 */ /* 0x000ea20000300800 */
[----:B------:R-:W-:Y:S01]  /*20b10*/  LOP3.LUT P0, RZ, R9, 0xff, RZ, 0xc0, !PT ;  /* 0x000000ff09ff7812 */ /* 0x000fe2000780c0ff */
[C---:B------:R-:W-:Y:S01]  /*20b20*/  IMAD.IADD R4, R0.reuse, 0x1, R7 ;  /* 0x0000000100047824 */ /* 0x040fe200078e0207 */
[----:B------:R-:W-:Y:S01]  /*20b30*/  ULDC.64 UR8, c[0x0][0x650] ;  /* 0x0001940000087ab9 */ /* 0x000fe20000000a00 */
[----:B------:R-:W3:Y:S01]  /*20b40*/  LDL.LU R15, [R1+0x214] ;  /* 0x00021400010f7983 */ /* 0x000ee20000300800 */
[----:B------:R-:W-:Y:S01]  /*20b50*/  ISETP.GE.U32.AND P1, PT, R0, 0x5, PT ;  /* 0x000000050000780c */ /* 0x000fe20003f26070 */
[----:B------:R-:W-:Y:S01]  /*20b60*/  BSSY B1, `(.L_x_723) ;  /* 0x0000073000017945 */ /* 0x000fe20003800000 */
[----:B------:R-:W-:Y:S01]  /*20b70*/  IMAD.MOV.U32 R11, RZ, RZ, -0x1 ;  /* 0xffffffffff0b7424 */ /* 0x000fe200078e00ff */
[----:B------:R-:W-:-:S06]  /*20b80*/  PRMT R9, RZ, 0x7610, R9 ;  /* 0x00007610ff097816 */ /* 0x000fcc0000000009 */
[----:B------:R-:W0:Y:S01]  /*20b90*/  @P0 S2R R3, SR_CgaCtaId ;  /* 0x0000000000030919 */ /* 0x000e220000008800 */
[----:B------:R-:W-:-:S04]  /*20ba0*/  @P0 MOV R2, 0x400 ;  /* 0x0000040000020802 */ /* 0x000fc80000000f00 */
[----:B0-----:R-:W-:-:S04]  /*20bb0*/  @P0 LEA R2, R3, R2, 0x18 ;  /* 0x0000000203020211 */ /* 0x001fc800078ec0ff */
[----:B------:R0:W-:Y:S01]  /*20bc0*/  @P0 SYNCS.ARRIVE.TRANS64.A1T0 RZ, [R2+URZ+0x68], RZ ;  /* 0x000068ff02ff09a7 */ /* 0x0001e2000810003f */
[----:B------:R-:W-:-:S04]  /*20bd0*/  ISETP.GT.U32.AND P0, PT, R4, 0x4, PT ;  /* 0x000000040400780c */ /* 0x000fc80003f04070 */
[----:B------:R-:W-:Y:S01]  /*20be0*/  ISETP.LT.U32.AND P0, PT, R0, 0x5, P0 ;  /* 0x000000050000780c */ /* 0x000fe20000701070 */
[----:B0-----:R-:W-:-:S04]  /*20bf0*/  IMAD.WIDE.U32 R2, R4, -0x33333333, RZ ;  /* 0xcccccccd04027825 */ /* 0x001fc800078e00ff */
[----:B------:R-:W-:Y:S01]  /*20c00*/  IMAD.MOV.U32 R2, RZ, RZ, -0x1 ;  /* 0xffffffffff027424 */ /* 0x000fe200078e00ff */
[----:B------:R-:W-:Y:S02]  /*20c10*/  SHF.R.U32.HI R5, RZ, 0x2, R3 ;  /* 0x00000002ff057819 */ /* 0x000fe40000011603 */
[----:B------:R-:W-:-:S03]  /*20c20*/  SEL R3, RZ, 0x1, !P0 ;  /* 0x00000001ff037807 */ /* 0x000fc60004000000 */
[--C-:B------:R-:W-:Y:S01]  /*20c30*/  IMAD R7, R5, -0x5, R4.reuse ;  /* 0xfffffffb05077824 */ /* 0x100fe200078e0204 */
[----:B------:R-:W-:Y:S01]  /*20c40*/  LOP3.LUT R6, R6, R3, RZ, 0x3c, !PT ;  /* 0x0000000306067212 */ /* 0x000fe200078e3cff */
[----:B------:R-:W-:Y:S01]  /*20c50*/  IMAD.MOV.U32 R3, RZ, RZ, -0x1 ;  /* 0xffffffffff037424 */ /* 0x000fe200078e00ff */
[----:B------:R-:W-:Y:S02]  /*20c60*/  PRMT R4, RZ, 0x7610, R4 ;  /* 0x00007610ff047816 */ /* 0x000fe40000000004 */
[----:B------:R-:W-:Y:S02]  /*20c70*/  @P1 LOP3.LUT R6, R6, 0x1, R5, 0x78, !PT ;  /* 0x0000000106061812 */ /* 0x000fe400078e7805 */
[----:B---3--:R-:W-:-:S04]  /*20c80*/  IADD3 R15, P0, R15, UR20, RZ ;  /* 0x000000140f0f7c10 */ /* 0x008fc8000ff1e0ff */
[----:B--2---:R-:W-:Y:S01]  /*20c90*/  IADD3.X R18, R18, UR7, RZ, P0, !PT ;  /* 0x0000000712127c10 */ /* 0x004fe200087fe4ff */
[----:B------:R0:W-:Y:S01]  /*20ca0*/  STL [R1+0x214], R15 ;  /* 0x0002140f01007387 */ /* 0x0001e20000100800 */
[----:B------:R-:W-:-:S03]  /*20cb0*/  ISETP.GE.U32.AND P0, PT, R15, UR8, PT ;  /* 0x000000080f007c0c */ /* 0x000fc6000bf06070 */
[----:B------:R0:W-:Y:S01]  /*20cc0*/  STL [R1+0x210], R18 ;  /* 0x0002101201007387 */ /* 0x0001e20000100800 */
[----:B------:R-:W-:-:S13]  /*20cd0*/  ISETP.GE.U32.AND.EX P0, PT, R18, UR9, PT, P0 ;  /* 0x0000000912007c0c */ /* 0x000fda000bf06100 */
[----:B0-----:R-:W-:Y:S05]  /*20ce0*/  @P0 BRA `(.L_x_724) ;  /* 0x0000000400680947 */ /* 0x001fea0003800000 */
[----:B------:R-:W0:Y:S01]  /*20cf0*/  S2UR UR8, SR_CTAID.X ;  /* 0x00000000000879c3 */ /* 0x000e220000002500 */
[----:B------:R-:W-:Y:S01]  /*20d00*/  ULDC.64 UR10, c[0x0][0x628] ;  /* 0x00018a00000a7ab9 */ /* 0x000fe20000000a00 */
[----:B------:R-:W-:Y:S01]  /*20d10*/  ULDC UR9, c[0x0][0x150] ;  /* 0x0000540000097ab9 */ /* 0x000fe20000000800 */
[----:B------:R-:W-:Y:S01]  /*20d20*/  ISETP.NE.U32.AND P0, PT, RZ, UR10, PT ;  /* 0x0000000aff007c0c */ /* 0x000fe2000bf05070 */
[----:B------:R-:W-:Y:S01]  /*20d30*/  ULDC UR12, c[0x0][0x630] ;  /* 0x00018c00000c7ab9 */ /* 0x000fe20000000800 */
[----:B------:R-:W-:Y:S01]  /*20d40*/  ULDC UR14, c[0x0][0x154] ;  /* 0x00005500000e7ab9 */ /* 0x000fe20000000800 */
[----:B------:R-:W-:Y:S01]  /*20d50*/  IMAD.MOV.U32 R3, RZ, RZ, R18 ;  /* 0x000000ffff037224 */ /* 0x000fe200078e0012 */
[----:B------:R-:W-:Y:S01]  /*20d60*/  ISETP.NE.AND.EX P0, PT, RZ, UR11, PT, P0 ;  /* 0x0000000bff007c0c */ /* 0x000fe2000bf05300 */
[----:B------:R-:W1:Y:S01]  /*20d70*/  S2UR UR13, SR_CTAID.Y ;  /* 0x00000000000d79c3 */ /* 0x000e620000002600 */
[----:B0-----:R-:W-:-:S05]  /*20d80*/  I2FP.F32.U32 R2, UR8 ;  /* 0x0000000800027c45 */ /* 0x001fca0008201000 */
[----:B------:R-:W-:Y:S01]  /*20d90*/  FMUL R10, R2, UR9 ;  /* 0x00000009020a7c20 */ /* 0x000fe20008400000 */
[----:B------:R-:W-:Y:S01]  /*20da0*/  IMAD.MOV.U32 R2, RZ, RZ, R15 ;  /* 0x000000ffff027224 */ /* 0x000fe200078e000f */
[----:B-1----:R-:W-:-:S04]  /*20db0*/  I2FP.F32.U32 R12, UR13 ;  /* 0x0000000d000c7c45 */ /* 0x002fc80008201000 */
[----:B------:R-:W0:Y:S01]  /*20dc0*/  F2I.U32.TRUNC.NTZ R10, R10 ;  /* 0x0000000a000a7305 */ /* 0x000e22000020f000 */
[----:B------:R-:W-:Y:S05]  /*20dd0*/  @!P0 BRA `(.L_x_725) ;  /* 0x0000000000288947 */ /* 0x000fea0003800000 */
[----:B------:R-:W-:Y:S02]  /*20de0*/  ULDC UR9, c[0x0][0x634] ;  /* 0x00018d0000097ab9 */ /* 0x000fe40000000800 */
[----:B------:R-:W-:-:S05]  /*20df0*/  IADD3 R3, P0, R15, UR9, RZ ;  /* 0x000000090f037c10 */ /* 0x000fca000ff1e0ff */
[----:B------:R-:W-:-:S04]  /*20e00*/  IMAD.X R11, RZ, RZ, R18, P0 ;  /* 0x000000ffff0b7224 */ /* 0x000fc800000e0612 */
[----:B------:R-:W-:-:S04]  /*20e10*/  IMAD.WIDE.U32 R4, R11, UR10, RZ ;  /* 0x0000000a0b047c25 */ /* 0x000fc8000f8e00ff */
[----:B------:R-:W-:-:S04]  /*20e20*/  IMAD.WIDE.U32 R4, P0, R3, UR11, R4 ;  /* 0x0000000b03047c25 */ /* 0x000fc8000f800004 */
[----:B------:R-:W-:-:S04]  /*20e30*/  IMAD.WIDE.U32 R2, R3, UR10, RZ ;  /* 0x0000000a03027c25 */ /* 0x000fc8000f8e00ff */
[----:B------:R-:W-:Y:S01]  /*20e40*/  IMAD.MOV.U32 R2, RZ, RZ, R5 ;  /* 0x000000ffff027224 */ /* 0x000fe200078e0005 */
[----:B------:R-:W-:Y:S01]  /*20e50*/  IADD3 RZ, P1, R3, R4, RZ ;  /* 0x0000000403ff7210 */ /* 0x000fe20007f3e0ff */
[----:B------:R-:W-:-:S04]  /*20e60*/  IMAD.X R3, RZ, RZ, RZ, P0 ;  /* 0x000000ffff037224 */ /* 0x000fc800000e06ff */
[----:B------:R-:W-:-:S08]  /*20e70*/  IMAD.WIDE.U32.X R2, R11, UR11, R2, P1 ;  /* 0x0000000b0b027c25 */ /* 0x000fd000088e0402 */
.L_x_725:
[--C-:B------:R-:W-:Y:S01]  /*20e80*/  SHF.R.U64 R11, R2, UR12, R3.reuse ;  /* 0x0000000c020b7c19 */ /* 0x100fe20008001203 */
[----:B------:R-:W-:Y:S01]  /*20e90*/  ULDC.64 UR10, c[0x0][0x620] ;  /* 0x00018800000a7ab9 */ /* 0x000fe20000000a00 */
[----:B------:R-:W-:Y:S01]  /*20ea0*/  SHF.R.U32.HI R2, RZ, UR12, R3 ;  /* 0x0000000cff027c19 */ /* 0x000fe20008011603 */
[----:B------:R-:W-:Y:S01]  /*20eb0*/  IMAD.MOV.U32 R3, RZ, RZ, R18 ;  /* 0x000000ffff037224 */ /* 0x000fe200078e0012 */
[----:B------:R-:W-:Y:S01]  /*20ec0*/  IADD3 R13, P0, RZ, -R11, RZ ;  /* 0x8000000bff0d7210 */ /* 0x000fe20007f1e0ff */
[----:B------:R-:W-:Y:S01]  /*20ed0*/  FMUL R4, R12, UR14 ;  /* 0x0000000e0c047c20 */ /* 0x000fe20008400000 */
[----:B------:R-:W-:Y:S01]  /*20ee0*/  ULDC.64 UR14, c[0x0][0x640] ;  /* 0x00019000000e7ab9 */ /* 0x000fe20000000a00 */
[----:B0-----:R-:W-:Y:S02]  /*20ef0*/  R2UR UR9, R10 ;  /* 0x000000000a0972ca */ /* 0x001fe400000e0000 */
[----:B------:R-:W-:Y:S01]  /*20f00*/  IMAD.X R2, RZ, RZ, ~R2, P0 ;  /* 0x000000ffff027224 */ /* 0x000fe200000e0e02 */
[----:B------:R-:W-:Y:S01]  /*20f10*/  ISETP.NE.U32.AND P0, PT, RZ, UR14, PT ;  /* 0x0000000eff007c0c */ /* 0x000fe2000bf05070 */
[----:B------:R-:W0:Y:S02]  /*20f20*/  F2I.U32.TRUNC.NTZ R4, R4 ;  /* 0x0000000400047305 */ /* 0x000e24000020f000 */
[----:B------:R-:W-:Y:S01]  /*20f30*/  IMAD R2, R2, UR10, RZ ;  /* 0x0000000a02027c24 */ /* 0x000fe2000f8e02ff */
[----:B------:R-:W-:-:S03]  /*20f40*/  ISETP.NE.AND.EX P0, PT, RZ, UR15, PT, P0 ;  /* 0x0000000fff007c0c */ /* 0x000fc6000bf05300 */
[----:B------:R-:W-:Y:S02]  /*20f50*/  IMAD R5, R13, UR11, R2 ;  /* 0x0000000b0d057c24 */ /* 0x000fe4000f8e0202 */
[----:B------:R-:W-:-:S04]  /*20f60*/  IMAD.MOV.U32 R2, RZ, RZ, R15 ;  /* 0x000000ffff027224 */ /* 0x000fc800078e000f */
[----:B------:R-:W-:Y:S01]  /*20f70*/  IMAD.WIDE.U32 R2, R13, UR10, R2 ;  /* 0x0000000a0d027c25 */ /* 0x000fe2000f8e0002 */
[----:B------:R-:W-:Y:S01]  /*20f80*/  ULDC UR10, c[0x0][0x618] ;  /* 0x00018600000a7ab9 */ /* 0x000fe20000000800 */
[----:B0-----:R-:W-:Y:S02]  /*20f90*/  R2UR UR11, R4 ;  /* 0x00000000040b72ca */ /* 0x001fe400000e0000 */
[----:B------:R-:W-:-:S05]  /*20fa0*/  IMAD.IADD R3, R3, 0x1, R5 ;  /* 0x0000000103037824 */ /* 0x000fca00078e0205 */
[--C-:B------:R-:W-:Y:S02]  /*20fb0*/  SHF.R.U64 R10, R2, UR10, R3.reuse ;  /* 0x0000000a020a7c19 */ /* 0x100fe40008001203 */
[----:B------:R-:W-:Y:S01]  /*20fc0*/  SHF.R.U32.HI R3, RZ, UR10, R3 ;  /* 0x0000000aff037c19 */ /* 0x000fe20008011603 */
[----:B------:R-:W-:-:S03]  /*20fd0*/  ULDC UR10, c[0x0][0x608] ;  /* 0x00018200000a7ab9 */ /* 0x000fc60000000800 */
[--C-:B------:R-:W-:Y:S02]  /*20fe0*/  SHF.R.U64 R12, R10, UR10, R3.reuse ;  /* 0x0000000a0a0c7c19 */ /* 0x100fe40008001203 */
[----:B------:R-:W-:Y:S01]  /*20ff0*/  SHF.R.U32.HI R3, RZ, UR10, R3 ;  /* 0x0000000aff037c19 */ /* 0x000fe20008011603 */
[----:B------:R-:W-:-:S03]  /*21000*/  ULDC UR10, c[0x0][0x658] ;  /* 0x00019600000a7ab9 */ /* 0x000fc60000000800 */
[--C-:B------:R-:W-:Y:S02]  /*21010*/  SHF.R.U64 R13, R12, UR10, R3.reuse ;  /* 0x0000000a0c0d7c19 */ /* 0x100fe40008001203 */
[----:B------:R-:W-:-:S03]  /*21020*/  SHF.R.U32.HI R14, RZ, UR10, R3 ;  /* 0x0000000aff0e7c19 */ /* 0x000fc60008011603 */
[----:B------:R-:W-:Y:S02]  /*21030*/  IMAD.MOV.U32 R2, RZ, RZ, R13 ;  /* 0x000000ffff027224 */ /* 0x000fe400078e000d */
[----:B------:R-:W-:Y:S01]  /*21040*/  IMAD.MOV.U32 R3, RZ, RZ, R14 ;  /* 0x000000ffff037224 */ /* 0x000fe200078e000e */
[----:B------:R-:W-:Y:S06]  /*21050*/  @!P0 BRA `(.L_x_726) ;  /* 0x0000000000288947 */ /* 0x000fec0003800000 */
        /* <DEDUP_REMOVED lines=10> */
.L_x_726:
[----:B------:R-:W-:Y:S01]  /*21100*/  ULDC UR10, c[0x0][0x648] ;  /* 0x00019200000a7ab9 */ /* 0x000fe20000000800 */
[----:B------:R-:W-:Y:S01]  /*21110*/  UISETP.NE.AND UP0, UPT, UR37, URZ, UPT ;  /* 0x0000003f2500728c */ /* 0x000fe2000bf05270 */
[----:B------:R-:W-:Y:S01]  /*21120*/  SHF.R.U64 R3, R2, UR10, R3 ;  /* 0x0000000a02037c19 */ /* 0x000fe20008001203 */
[----:B------:R-:W-:Y:S01]  /*21130*/  ULDC UR10, c[0x0][0x638] ;  /* 0x00018e00000a7ab9 */ /* 0x000fe20000000800 */
[----:B------:R-:W-:Y:S01]  /*21140*/  UIADD3 UR11, -UR11, URZ, URZ ;  /* 0x0000003f0b0b7290 */ /* 0x000fe2000fffe13f */
[----:B------:R-:W-:Y:S02]  /*21150*/  LOP3.LUT R12, R12, UR6, RZ, 0xc0, !PT ;  /* 0x000000060c0c7c12 */ /* 0x000fe4000f8ec0ff */
[----:B------:R-:W-:Y:S01]  /*21160*/  IMAD.MOV R4, RZ, RZ, -R3 ;  /* 0x000000ffff047224 */ /* 0x000fe200078e0a03 */
[----:B------:R-:W-:Y:S02]  /*21170*/  LOP3.LUT R10, R10, UR4, RZ, 0xc0, !PT ;  /* 0x000000040a0a7c12 */ /* 0x000fe4000f8ec0ff */
[----:B------:R-:W-:Y:S01]  /*21180*/  IMAD R2, R3, UR5, R12 ;  /* 0x0000000503027c24 */ /* 0x000fe2000f8e020c */
[----:B------:R-:W-:Y:S01]  /*21190*/  PLOP3.LUT P0, PT, PT, PT, UP0, 0x40, 0x0 ;  /* 0x000000000000781c */ /* 0x000fe20003f0e808 */
[----:B------:R-:W-:Y:S01]  /*211a0*/  IMAD R13, R4, UR10, R13 ;  /* 0x0000000a040d7c24 */ /* 0x000fe2000f8e020d */
[----:B------:R-:W-:Y:S01]  /*211b0*/  UIADD3 UR10, -UR9, URZ, URZ ;  /* 0x0000003f090a7290 */ /* 0x000fe2000fffe13f */
[----:B------:R-:W-:Y:S01]  /*211c0*/  PLOP3.LUT P1, PT, PT, PT, UP0, 0x40, 0x0 ;  /* 0x000000000000781c */ /* 0x000fe20003f2e808 */
[----:B------:R-:W-:Y:S01]  /*211d0*/  IMAD.MOV.U32 R4, RZ, RZ, 0x1 ;  /* 0x00000001ff047424 */ /* 0x000fe200078e00ff */
[----:B------:R-:W-:-:S02]  /*211e0*/  ULDC UR9, c[0x0][0x144] ;  /* 0x0000510000097ab9 */ /* 0x000fc40000000800 */
[----:B------:R-:W-:-:S03]  /*211f0*/  UIMAD UR8, UR9, UR10, UR8 ;  /* 0x0000000a090872a4 */ /* 0x000fc6000f8e0208 */
[----:B------:R-:W-:Y:S02]  /*21200*/  ULDC UR9, c[0x0][0x148] ;  /* 0x0000520000097ab9 */ /* 0x000fe40000000800 */
[----:B------:R-:W-:-:S03]  /*21210*/  @UP0 UIMAD UR8, UR9, UR11, UR13 ;  /* 0x0000000b090802a4 */ /* 0x000fc6000f8e020d */
[----:B------:R-:W-:Y:S02]  /*21220*/  ULDC UR9, c[0x0][0x600] ;  /* 0x0001800000097ab9 */ /* 0x000fe40000000800 */
[----:B------:R-:W-:Y:S02]  /*21230*/  IMAD R13, R13, UR9, R10 ;  /* 0x000000090d0d7c24 */ /* 0x000fe4000f8e020a */
[----:B------:R-:W-:Y:S01]  /*21240*/  IMAD.U32 R3, RZ, RZ, UR8 ;  /* 0x00000008ff037e24 */ /* 0x000fe2000f8e00ff */
[----:B------:R-:W-:-:S03]  /*21250*/  ULDC UR8, c[0x0][0x610] ;  /* 0x0001840000087ab9 */ /* 0x000fc60000000800 */
[----:B------:R-:W-:-:S05]  /*21260*/  IMAD R2, R2, UR8, R3 ;  /* 0x0000000802027c24 */ /* 0x000fca000f8e0203 */
[----:B------:R-:W-:Y:S02]  /*21270*/  SEL R3, R13, R2, P0 ;  /* 0x000000020d037207 */ /* 0x000fe40000000000 */
[----:B------:R-:W-:-:S07]  /*21280*/  SEL R2, R2, R13, P1 ;  /* 0x0000000d02027207 */ /* 0x000fce0000800000 */
.L_x_724:
[----:B------:R-:W-:Y:S05]  /*21290*/  BSYNC B1 ;  /* 0x0000000000017941 */ /* 0x000fea0003800000 */
.L_x_723:
[----:B------:R-:W-:-:S13]  /*212a0*/  LOP3.LUT P0, RZ, R4, 0xff, RZ, 0xc0, !PT ;  /* 0x000000ff04ff7812 */ /* 0x000fda000780c0ff */
[----:B------:R-:W-:Y:S05]  /*212b0*/  @P0 BRA `(.L_x_727) ;  /* 0xfffffff400100947 */ /* 0x000fea000383ffff */
[----:B------:R-:W-:Y:S05]  /*212c0*/  BSYNC B0 ;  /* 0x0000000000007941 */ /* 0x000fea0003800000 */
.L_x_716:
[----:B------:R-:W-:-:S03]  /*212d0*/  UMOV UR8, 0xffffffff ;  /* 0xffffffff00087882 */ /* 0x000fc60000000000 */
[----:B------:R-:W-:Y:S05]  /*212e0*/  BRA.DIV UR8, `(.L_x_728) ;  /* 0x00000006083c7947 */ /* 0x000fea000b800000 */
[----:B------:R-:W-:-:S13]  /*212f0*/  ELECT P6, URZ, PT ;  /* 0x00000000003f782f */ /* 0x000fda00038c0000 */
.L_x_743:
[----:B------:R-:W-:Y:S04]  /*21300*/  BSSY B0, `(.L_x_729) ;  /* 0x0000035000007945 */ /* 0x000fe80003800000 */
[----:B------:R-:W-:Y:S05]  /*21310*/  @!P6 BRA `(.L_x_730) ;  /* 0x0000000000cce947 */ /* 0x000fea0003800000 */
[----:B------:R-:W-:-:S04]  /*21320*/  ULOP3.LUT UR8, UR36, 0x2, URZ, 0xfc, !UPT ;  /* 0x0000000224087892 */ /* 0x000fc8000f8efc3f */
[----:B------:R-:W-:-:S06]  /*21330*/  UISETP.NE.AND UP0, UPT, UR8, 0x3, UPT ;  /* 0x000000030800788c */ /* 0x000fcc000bf05270 */
[----:B------:R-:W-:-:S13]  /*21340*/  PLOP3.LUT P0, PT, PT, PT, UP0, 0x80, 0x0 ;  /* 0x000000000000781c */ /* 0x000fda0003f0f008 */
[----:B------:R-:W-:Y:S05]  /*21350*/  @!P0 BRA `(.L_x_731) ;  /* 0x0000000000048947 */ /* 0x000fea0003800000 */
[----:B------:R-:W-:Y:S01]  /*21360*/  BPT.TRAP 0x1 ;  /* 0x000000040000795c */ /* 0x000fe20000300000 */
.L_x_731:
[----:B------:R-:W0:Y:S01]  /*21370*/  S2R R3, SR_CgaCtaId ;  /* 0x0000000000037919 */ /* 0x000e220000008800 */
[----:B------:R-:W-:Y:S02]  /*21380*/  MOV R0, 0x400 ;  /* 0x0000040000007802 */ /* 0x000fe40000000f00 */
[----:B------:R-:W-:Y:S02]  /*21390*/  SHF.L.U32 R2, R6, 0x1f, RZ ;  /* 0x0000001f06027819 */ /* 0x000fe400000006ff */
[----:B0-----:R-:W-:-:S05]  /*213a0*/  LEA R0, R3, R0, 0x18 ;  /* 0x0000000003007211 */ /* 0x001fca00078ec0ff */
[----:B------:R-:W-:-:S04]  /*213b0*/  VIADD R0, R0, 0x28 ;  /* 0x0000002800007836 */ /* 0x000fc80000000000 */
[----:B------:R-:W-:-:S04]  /*213c0*/  IMAD R3, R7, 0x8, R0 ;  /* 0x0000000807037824 */ /* 0x000fc800078e0200 */
[----:B------:R-:W0:Y:S02]  /*213d0*/  SYNCS.PHASECHK.TRANS64.TRYWAIT P0, [R3+URZ], R2 ;  /* 0x00000002030075a7 */ /* 0x000e24000800017f */
[----:B0-----:R-:W-:Y:S05]  /*213e0*/  @!P0 BRA `(.L_x_732) ;  /* 0x00000004001c8947 */ /* 0x001fea0003800000 */
.L_x_744:
[----:B------:R-:W-:-:S05]  /*213f0*/  VIADD R7, R7, 0x1 ;  /* 0x0000000107077836 */ /* 0x000fca0000000000 */
[----:B------:R-:W-:-:S04]  /*21400*/  ISETP.NE.AND P0, PT, R7, 0x5, PT ;  /* 0x000000050700780c */ /* 0x000fc80003f05270 */
[----:B0-----:R-:W-:Y:S02]  /*21410*/  SEL R3, RZ, 0x1, P0 ;  /* 0x00000001ff037807 */ /* 0x001fe40000000000 */
[----:B------:R-:W-:Y:S02]  /*21420*/  SEL R7, R7, RZ, P0 ;  /* 0x000000ff07077207 */ /* 0x000fe40000000000 */
[----:B------:R-:W-:-:S03]  /*21430*/  LOP3.LUT R6, R6, R3, RZ, 0x3c, !PT ;  /* 0x0000000306067212 */ /* 0x000fc600078e3cff */
[----:B------:R-:W-:Y:S01]  /*21440*/  IMAD R3, R7, 0x8, R0 ;  /* 0x0000000807037824 */ /* 0x000fe200078e0200 */
[----:B------:R-:W-:-:S04]  /*21450*/  SHF.L.U32 R2, R6, 0x1f, RZ ;  /* 0x0000001f06027819 */ /* 0x000fc800000006ff */
[----:B------:R-:W0:Y:S02]  /*21460*/  SYNCS.PHASECHK.TRANS64.TRYWAIT P0, [R3+URZ], R2 ;  /* 0x00000002030075a7 */ /* 0x000e24000800017f */
[----:B0-----:R-:W-:Y:S05]  /*21470*/  @!P0 BRA `(.L_x_733) ;  /* 0x00000004000c8947 */ /* 0x001fea0003800000 */
.L_x_745:
[----:B0-----:R-:W-:-:S05]  /*21480*/  VIADD R2, R7, 0x1 ;  /* 0x0000000107027836 */ /* 0x001fca0000000000 */
[----:B------:R-:W-:-:S04]  /*21490*/  ISETP.NE.AND P0, PT, R2, 0x5, PT ;  /* 0x000000050200780c */ /* 0x000fc80003f05270 */
[----:B------:R-:W-:Y:S02]  /*214a0*/  SEL R3, RZ, 0x1, P0 ;  /* 0x00000001ff037807 */ /* 0x000fe40000000000 */
[----:B------:R-:W-:Y:S02]  /*214b0*/  SEL R5, R2, RZ, P0 ;  /* 0x000000ff02057207 */ /* 0x000fe40000000000 */
[----:B------:R-:W-:-:S03]  /*214c0*/  LOP3.LUT R6, R6, R3, RZ, 0x3c, !PT ;  /* 0x0000000306067212 */ /* 0x000fc600078e3cff */
[----:B------:R-:W-:Y:S01]  /*214d0*/  IMAD R3, R5, 0x8, R0 ;  /* 0x0000000805037824 */ /* 0x000fe200078e0200 */
[----:B------:R-:W-:-:S04]  /*214e0*/  SHF.L.U32 R2, R6, 0x1f, RZ ;  /* 0x0000001f06027819 */ /* 0x000fc800000006ff */
[----:B------:R-:W0:Y:S02]  /*214f0*/  SYNCS.PHASECHK.TRANS64.TRYWAIT P0, [R3+URZ], R2 ;  /* 0x00000002030075a7 */ /* 0x000e24000800017f */
[----:B0-----:R-:W-:Y:S05]  /*21500*/  @!P0 BRA `(.L_x_734) ;  /* 0x0000000000fc8947 */ /* 0x001fea0003800000 */
.L_x_746:
        /* <DEDUP_REMOVED lines=9> */
.L_x_747:
[----:B0-----:R-:W-:-:S05]  /*215a0*/  VIADD R2, R5, 0x1 ;  /* 0x0000000105027836 */ /* 0x001fca0000000000 */
[----:B------:R-:W-:-:S04]  /*215b0*/  ISETP.NE.AND P0, PT, R2, 0x5, PT ;  /* 0x000000050200780c */ /* 0x000fc80003f05270 */
[----:B------:R-:W-:Y:S02]  /*215c0*/  SEL R4, RZ, 0x1, P0 ;  /* 0x00000001ff047807 */ /* 0x000fe40000000000 */
[----:B------:R-:W-:Y:S02]  /*215d0*/  SEL R3, R2, RZ, P0 ;  /* 0x000000ff02037207 */ /* 0x000fe40000000000 */
[----:B------:R-:W-:-:S03]  /*215e0*/  LOP3.LUT R4, R7, R4, RZ, 0x3c, !PT ;  /* 0x0000000407047212 */ /* 0x000fc600078e3cff */
[----:B------:R-:W-:Y:S01]  /*215f0*/  IMAD R3, R3, 0x8, R0 ;  /* 0x0000000803037824 */ /* 0x000fe200078e0200 */
[----:B------:R-:W-:-:S07]  /*21600*/  SHF.L.U32 R0, R4, 0x1f, RZ ;  /* 0x0000001f04007819 */ /* 0x000fce00000006ff */
.L_x_736:
[----:B0-----:R0:W1:Y:S02]  /*21610*/  SYNCS.PHASECHK.TRANS64.TRYWAIT P0, [R3+URZ], R0 ;  /* 0x00000000030075a7 */ /* 0x001064000800017f */
[----:B-1----:R-:W-:Y:S05]  /*21620*/  @!P0 NANOSLEEP.SYNCS 0x989680 ;  /* 0x009896800000895d */ /* 0x002fea0003900000 */
[----:B------:R-:W1:Y:S02]  /*21630*/  @!P0 SYNCS.PHASECHK.TRANS64 P0, [R3+URZ], R0 ;  /* 0x00000000030085a7 */ /* 0x000e64000800007f */
[----:B-1----:R-:W-:Y:S05]  /*21640*/  @!P0 BRA `(.L_x_736) ;  /* 0xfffffffc00f08947 */ /* 0x002fea000383ffff */
.L_x_730:
[----:B------:R-:W-:Y:S05]  /*21650*/  BSYNC B0 ;  /* 0x0000000000007941 */ /* 0x000fea0003800000 */
.L_x_729:
[----:B------:R-:W-:Y:S05]  /*21660*/  EXIT ;  /* 0x000000000000794d */ /* 0x000fea0003800000 */
.L_x_21:
[----:B--2---:R2:W4:Y:S02]  /*21670*/  SYNCS.PHASECHK.TRANS64.TRYWAIT P1, [R3+URZ], R2 ;  /* 0x00000002030075a7 */ /* 0x004524000802017f */
[----:B----4-:R-:W-:Y:S05]  /*21680*/  @!P1 NANOSLEEP.SYNCS 0x989680 ;  /* 0x009896800000995d */ /* 0x010fea0003900000 */
[----:B------:R-:W4:Y:S02]  /*21690*/  @!P1 SYNCS.PHASECHK.TRANS64 P1, [R3+URZ], R2 ;  /* 0x00000002030095a7 */ /* 0x000f24000802007f */
[----:B----4-:R-:W-:Y:S05]  /*216a0*/  @!P1 BRA `(.L_x_21) ;  /* 0xfffffffc00f09947 */ /* 0x010fea000383ffff */
[----:B------:R-:W-:Y:S05]  /*216b0*/  BRA `(.L_x_20) ;  /* 0xfffffe00003c7947 */ /* 0x000fea000383ffff */
.L_x_26:
[----:B-1----:R1:W2:Y:S02]  /*216c0*/  SYNCS.PHASECHK.TRANS64.TRYWAIT P1, [R4+URZ], R5 ;  /* 0x00000005040075a7 */ /* 0x0022a4000802017f */
[----:B--2---:R-:W-:Y:S05]  /*216d0*/  @!P1 NANOSLEEP.SYNCS 0x989680 ;  /* 0x009896800000995d */ /* 0x004fea0003900000 */
[----:B------:R-:W2:Y:S02]  /*216e0*/  @!P1 SYNCS.PHASECHK.TRANS64 P1, [R4+URZ], R5 ;  /* 0x00000005040095a7 */ /* 0x000ea4000802007f */
[----:B--2---:R-:W-:Y:S05]  /*216f0*/  @!P1 BRA `(.L_x_26) ;  /* 0xfffffffc00f09947 */ /* 0x004fea000383ffff */
[----:B------:R-:W-:Y:S05]  /*21700*/  BRA `(.L_x_25) ;  /* 0xfffffe3000447947 */ /* 0x000fea000383ffff */
.L_x_717:
[----:B------:R-:W-:Y:S01]  /*21710*/  BSSY B1, `(.L_x_737) ;  /* 0x0000006000017945 */ /* 0x000fe20003800000 */
[----:B------:R-:W-:-:S07]  /*21720*/  IMAD.MOV.U32 R15, RZ, RZ, -0x1 ;  /* 0xffffffffff0f7424 */ /* 0x000fce00078e00ff */
[----:B------:R-:W-:Y:S05]  /*21730*/  WARPSYNC.COLLECTIVE R15, `(.L_x_738) ;  /* 0x000000000f0c7348 */ /* 0x000fea0003c00000 */
[----:B------:R-:W-:Y:S02]  /*21740*/  ELECT P6, UR62, PT ;  /* 0x00000000003e782f */ /* 0x000fe400038c0000 */
[----:B------:R-:W-:Y:S01]  /*21750*/  MOV R14, UR62 ;  /* 0x0000003e000e7c02 */ /* 0x000fe20008000f00 */
[----:B------:R-:W-:Y:S10]  /*21760*/  ENDCOLLECTIVE ;  /* 0x000000000000791b */ /* 0x000ff40003800000 */
.L_x_738:
[----:B------:R-:W-:Y:S05]  /*21770*/  BSYNC B1 ;  /* 0x0000000000017941 */ /* 0x000fea0003800000 */
.L_x_737:
[----:B------:R-:W-:Y:S05]  /*21780*/  BRA `(.L_x_739) ;  /* 0xffffffec00e87947 */ /* 0x000fea000383ffff */
.L_x_720:
[----:B0-----:R0:W1:Y:S02]  /*21790*/  SYNCS.PHASECHK.TRANS64.TRYWAIT P0, [R15+URZ+0x28], R12 ;  /* 0x0000280c0f0075a7 */ /* 0x001064000800017f */
[----:B-1----:R-:W-:Y:S05]  /*217a0*/  @!P0 NANOSLEEP.SYNCS 0x989680 ;  /* 0x009896800000895d */ /* 0x002fea0003900000 */
[----:B------:R-:W1:Y:S02]  /*217b0*/  @!P0 SYNCS.PHASECHK.TRANS64 P0, [R15+URZ+0x28], R12 ;  /* 0x0000280c0f0085a7 */ /* 0x000e64000800007f */
[----:B-1----:R-:W-:Y:S05]  /*217c0*/  @!P0 BRA `(.L_x_720) ;  /* 0xfffffffc00f08947 */ /* 0x002fea000383ffff */
[----:B------:R-:W-:Y:S05]  /*217d0*/  BRA `(.L_x_740) ;  /* 0xfffffff0001c7947 */ /* 0x000fea000383ffff */
.L_x_728:
[----:B------:R-:W-:Y:S01]  /*217e0*/  BSSY B0, `(.L_x_741) ;  /* 0x0000006000007945 */ /* 0x000fe20003800000 */
[----:B------:R-:W-:-:S07]  /*217f0*/  IMAD.MOV.U32 R15, RZ, RZ, -0x1 ;  /* 0xffffffffff0f7424 */ /* 0x000fce00078e00ff */
[----:B------:R-:W-:Y:S05]  /*21800*/  WARPSYNC.COLLECTIVE R15, `(.L_x_742) ;  /* 0x000000000f0c7348 */ /* 0x000fea0003c00000 */
[----:B------:R-:W-:Y:S02]  /*21810*/  ELECT P6, UR62, PT ;  /* 0x00000000003e782f */ /* 0x000fe400038c0000 */
[----:B------:R-:W-:Y:S01]  /*21820*/  MOV R14, UR62 ;  /* 0x0000003e000e7c02 */ /* 0x000fe20008000f00 */
[----:B------:R-:W-:Y:S10]  /*21830*/  ENDCOLLECTIVE ;  /* 0x000000000000791b */ /* 0x000ff40003800000 */
.L_x_742:
[----:B------:R-:W-:Y:S05]  /*21840*/  BSYNC B0 ;  /* 0x0000000000007941 */ /* 0x000fea0003800000 */
.L_x_741:
[----:B------:R-:W-:Y:S05]  /*21850*/  BRA `(.L_x_743) ;  /* 0xfffffff800a87947 */ /* 0x000fea000383ffff */
.L_x_732:
[----:B0-----:R0:W1:Y:S02]  /*21860*/  SYNCS.PHASECHK.TRANS64.TRYWAIT P0, [R3+URZ], R2 ;  /* 0x00000002030075a7 */ /* 0x001064000800017f */
[----:B-1----:R-:W-:Y:S05]  /*21870*/  @!P0 NANOSLEEP.SYNCS 0x989680 ;  /* 0x009896800000895d */ /* 0x002fea0003900000 */
[----:B------:R-:W1:Y:S02]  /*21880*/  @!P0 SYNCS.PHASECHK.TRANS64 P0, [R3+URZ], R2 ;  /* 0x00000002030085a7 */ /* 0x000e64000800007f */
[----:B-1----:R-:W-:Y:S05]  /*21890*/  @!P0 BRA `(.L_x_732) ;  /* 0xfffffffc00f08947 */ /* 0x002fea000383ffff */
[----:B------:R-:W-:Y:S05]  /*218a0*/  BRA `(.L_x_744) ;  /* 0xfffffff800d07947 */ /* 0x000fea000383ffff */
.L_x_733:
[----:B0-----:R0:W1:Y:S02]  /*218b0*/  SYNCS.PHASECHK.TRANS64.TRYWAIT P0, [R3+URZ], R2 ;  /* 0x00000002030075a7 */ /* 0x001064000800017f */
[----:B-1----:R-:W-:Y:S05]  /*218c0*/  @!P0 NANOSLEEP.SYNCS 0x989680 ;  /* 0x009896800000895d */ /* 0x002fea0003900000 */
[----:B------:R-:W1:Y:S02]  /*218d0*/  @!P0 SYNCS.PHASECHK.TRANS64 P0, [R3+URZ], R2 ;  /* 0x00000002030085a7 */ /* 0x000e64000800007f */
[----:B-1----:R-:W-:Y:S05]  /*218e0*/  @!P0 BRA `(.L_x_733) ;  /* 0xfffffffc00f08947 */ /* 0x002fea000383ffff */
[----:B------:R-:W-:Y:S05]  /*218f0*/  BRA `(.L_x_745) ;  /* 0xfffffff800e07947 */ /* 0x000fea000383ffff */
.L_x_734:
[----:B0-----:R0:W1:Y:S02]  /*21900*/  SYNCS.PHASECHK.TRANS64.TRYWAIT P0, [R3+URZ], R2 ;  /* 0x00000002030075a7 */ /* 0x001064000800017f */
[----:B-1----:R-:W-:Y:S05]  /*21910*/  @!P0 NANOSLEEP.SYNCS 0x989680 ;  /* 0x009896800000895d */ /* 0x002fea0003900000 */
[----:B------:R-:W1:Y:S02]  /*21920*/  @!P0 SYNCS.PHASECHK.TRANS64 P0, [R3+URZ], R2 ;  /* 0x00000002030085a7 */ /* 0x000e64000800007f */
[----:B-1----:R-:W-:Y:S05]  /*21930*/  @!P0 BRA `(.L_x_734) ;  /* 0xfffffffc00f08947 */ /* 0x002fea000383ffff */
[----:B------:R-:W-:Y:S05]  /*21940*/  BRA `(.L_x_746) ;  /* 0xfffffff800f07947 */ /* 0x000fea000383ffff */
.L_x_735:
[----:B0-----:R0:W1:Y:S02]  /*21950*/  SYNCS.PHASECHK.TRANS64.TRYWAIT P0, [R3+URZ], R2 ;  /* 0x00000002030075a7 */ /* 0x001064000800017f */
[----:B-1----:R-:W-:Y:S05]  /*21960*/  @!P0 NANOSLEEP.SYNCS 0x989680 ;  /* 0x009896800000895d */ /* 0x002fea0003900000 */
[----:B------:R-:W1:Y:S02]  /*21970*/  @!P0 SYNCS.PHASECHK.TRANS64 P0, [R3+URZ], R2 ;  /* 0x00000002030085a7 */ /* 0x000e64000800007f */
[----:B-1----:R-:W-:Y:S05]  /*21980*/  @!P0 BRA `(.L_x_735) ;  /* 0xfffffffc00f08947 */ /* 0x002fea000383ffff */
[----:B------:R-:W-:Y:S05]  /*21990*/  BRA `(.L_x_747) ;  /* 0xfffffffc00007947 */ /* 0x000fea000383ffff */
.L_x_748:
[----:B------:R-:W-:-:S00]  /*219a0*/  BRA `(.L_x_748) ;  /* 0xfffffffc00fc7947 */ /* 0x000fc0000383ffff */
[----:B------:R-:W-:-:S00]  /*219b0*/  NOP ;  /* 0x0000000000007918 */ /* 0x000fc00000000000 */
        /* <DEDUP_REMOVED lines=12> */
.L_x_749:


//--------------------- .nv.global.init           --------------------------
	.section	.nv.global.init,"aw",@progbits
.nv.global.init:
	.type		$str$22,@object
	.size		$str$22,($str$23 - $str$22)
$str$22:
        /*0000*/ 	.byte	0x6b, 0x5f, 0x74, 0x69, 0x6c, 0x65, 0x5f, 0x63, 0x6f, 0x75, 0x6e, 0x74, 0x20, 0x3e, 0x3d, 0x20
        /*0010*/ 	.byte	0x31, 0x00
	.type		$str$23,@object
	.size		$str$23,(__unnamed_1 - $str$23)
$str$23:
        /*0012*/ 	.byte	0x2f, 0x74, 0x6d, 0x70, 0x2f, 0x63, 0x75, 0x74, 0x6c, 0x61, 0x73, 0x73, 0x5f, 0x73, 0x77, 0x65
        /*0022*/ 	.byte	0x65, 0x70, 0x5f, 0x73, 0x72, 0x63, 0x2f, 0x69, 0x6e, 0x63, 0x6c, 0x75, 0x64, 0x65, 0x2f, 0x63
        /*0032*/ 	.byte	0x75, 0x74, 0x6c, 0x61, 0x73, 0x73, 0x2f, 0x67, 0x65, 0x6d, 0x6d, 0x2f, 0x63, 0x6f, 0x6c, 0x6c
        /*0042*/ 	.byte	0x65, 0x63, 0x74, 0x69, 0x76, 0x65, 0x2f, 0x73, 0x6d, 0x39, 0x30, 0x5f, 0x6d, 0x6d, 0x61, 0x5f
        /*0052*/ 	.byte	0x74, 0x6d, 0x61, 0x5f, 0x67, 0x6d, 0x6d, 0x61, 0x5f, 0x73, 0x73, 0x5f, 0x77, 0x61, 0x72, 0x70
        /*0062*/ 	.byte	0x73, 0x70, 0x65, 0x63, 0x69, 0x61, 0x6c, 0x69, 0x7a, 0x65, 0x64, 0x2e, 0x68, 0x70, 0x70, 0x00
	.type		__unnamed_1,@object
	.size		__unnamed_1,(.L_0 - __unnamed_1)
__unnamed_1:
        /* <DEDUP_REMOVED lines=173> */
        /*0b42*/ 	.byte	0x69, 0x64, 0x65, 0x6e, 0x74, 0x69, 0x74, 0x79, 0x5d, 0x00
.L_0:


//--------------------- .nv.shared._ZN7cutlass13device_kernelINS_4gemm6kernel13GemmUniversalIN4cute5tupleIJiiiiEEENS1_10collective13CollectiveMmaINS1_34MainloopSm90TmaGmmaWarpSpecializedILi5ENS5_IJNS4_1CILi2EEENSA_ILi1EEESC_EEENS1_35KernelTmaWarpSpecializedCooperativeEEENS5_IJNSA_ILi384EEENSA_ILi224EEENSA_ILi64EEEEEEaNS5_IJlSC_lEEEaSK_NS4_8TiledMMAINS4_8MMA_AtomIJNS4_4SM904GMMA26MMA_64x32x32_S32S8S8_SS_TNEEEENS4_6LayoutISD_NS5_IJSC_NSA_ILi0EEESS_EEEEENS5_IJNS4_10UnderscoreESV_SV_EEEEENS4_13SM90_TMA_LOADENS4_14ComposedLayoutINS4_7SwizzleILi2ELi4ELi3EEENS4_18smem_ptr_flag_bitsILi8EEENSR_INS5_IJNSA_ILi8EEESI_EEENS5_IJSI_SC_EEEEEEEvNS4_8identityENS4_23SM90_TMA_LOAD_MULTICASTES18_vS19_EENS_8epilogue10collective6detail29Sm90TmaWarpSpecializedAdapterINS1D_15DefaultEpilogueIaSK_SK_NS1C_6thread17LinearCombinationIaLi1EiiLNS1H_9ScaleType4KindE0ELNS_15FloatRoundStyleE2EaEENS1_15EpilogueDefaultEEEEEvvEEEEvNT_6ParamsE --------------------------
	.section	.nv.shared._ZN7cutlass13device_kernelINS_4gemm6kernel13GemmUniversalIN4cute5tupleIJiiiiEEENS1_10collective13CollectiveMmaINS1_34MainloopSm90TmaGmmaWarpSpecializedILi5ENS5_IJNS4_1CILi2EEENSA_ILi1EEESC_EEENS1_35KernelTmaWarpSpecializedCooperativeEEENS5_IJNSA_ILi384EEENSA_ILi224EEENSA_ILi64EEEEEEaNS5_IJlSC_lEEEaSK_NS4_8TiledMMAINS4_8MMA_AtomIJNS4_4SM904GMMA26MMA_64x32x32_S32S8S8_SS_TNEEEENS4_6LayoutISD_NS5_IJSC_NSA_ILi0EEESS_EEEEENS5_IJNS4_10UnderscoreESV_SV_EEEEENS4_13SM90_TMA_LOADENS4_14ComposedLayoutINS4_7SwizzleILi2ELi4ELi3EEENS4_18smem_ptr_flag_bitsILi8EEENSR_INS5_IJNSA_ILi8EEESI_EEENS5_IJSI_SC_EEEEEEEvNS4_8identityENS4_23SM90_TMA_LOAD_MULTICASTES18_vS19_EENS_8epilogue10collective6detail29Sm90TmaWarpSpecializedAdapterINS1D_15DefaultEpilogueIaSK_SK_NS1C_6thread17LinearCombinationIaLi1EiiLNS1H_9ScaleType4KindE0ELNS_15FloatRoundStyleE2EaEENS1_15EpilogueDefaultEEEEEvvEEEEvNT_6ParamsE,"aw",@nobits
	.sectionflags	@""
	.align	16
	.zero		1024


//--------------------- .nv.shared.reserved.0     --------------------------
	.section	.nv.shared.reserved.0,"aw",@nobits
	.weak		__nv_reservedSMEM_offset_0_alias
	.size		__nv_reservedSMEM_offset_0_alias, 0, 0
	.other		__nv_reservedSMEM_offset_0_alias,@"STO_CUDA_RESERVED_SHARED STV_DEFAULT"
__nv_reservedSMEM_offset_0_alias:
	.zero		0


//--------------------- .nv.global                --------------------------
	.section	.nv.global,"aw",@nobits
.nv.global:
	.type		_ZN40_INTERNAL_e39c6434_4_k_cu_0c66e244_119984cute1_E,@object
	.size		_ZN40_INTERNAL_e39c6434_4_k_cu_0c66e244_119984cute1_E,(_ZN40_INTERNAL_e39c6434_4_k_cu_0c66e244_119984cuda3std3__45__cpo6cbeginE - _ZN40_INTERNAL_e39c6434_4_k_cu_0c66e244_119984cute1_E)
_ZN40_INTERNAL_e39c6434_4_k_cu_0c66e244_119984cute1_E:
	.zero		1
	.type		_ZN40_INTERNAL_e39c6434_4_k_cu_0c66e244_119984cuda3std3__45__cpo6cbeginE,@object
	.size		_ZN40_INTERNAL_e39c6434_4_k_cu_0c66e244_119984cuda3std3__45__cpo6cbeginE,(_ZN40_INTERNAL_e39c6434_4_k_cu_0c66e244_119984cuda3std3__48in_placeE - _ZN40_INTERNAL_e39c6434_4_k_cu_0c66e244_119984cuda3std3__45__cpo6cbeginE)
_ZN40_INTERNAL_e39c6434_4_k_cu_0c66e244_119984cuda3std3__45__cpo6cbeginE:
	.zero		1
	.type		_ZN40_INTERNAL_e39c6434_4_k_cu_0c66e244_119984cuda3std3__48in_placeE,@object
	.size		_ZN40_INTERNAL_e39c6434_4_k_cu_0c66e244_119984cuda3std3__48in_placeE,(_ZN40_INTERNAL_e39c6434_4_k_cu_0c66e244_119984cuda3std6ranges3__45__cpo9iter_moveE - _ZN40_INTERNAL_e39c6434_4_k_cu_0c66e244_119984cuda3std3__48in_placeE)
_ZN40_INTERNAL_e39c6434_4_k_cu_0c66e244_119984cuda3std3__48in_placeE:
	.zero		1
	.type		_ZN40_INTERNAL_e39c6434_4_k_cu_0c66e244_119984cuda3std6ranges3__45__cpo9iter_moveE,@object
	.size		_ZN40_INTERNAL_e39c6434_4_k_cu_0c66e244_119984cuda3std6ranges3__45__cpo9iter_moveE,(_ZN40_INTERNAL_e39c6434_4_k_cu_0c66e244_119984cuda3std3__45__cpo5beginE - _ZN40_INTERNAL_e39c6434_4_k_cu_0c66e244_119984cuda3std6ranges3__45__cpo9iter_moveE)
_ZN40_INTERNAL_e39c6434_4_k_cu_0c66e244_119984cuda3std6ranges3__45__cpo9iter_moveE:
	.zero		1
	.type		_ZN40_INTERNAL_e39c6434_4_k_cu_0c66e244_119984cuda3std3__45__cpo5beginE,@object
	.size		_ZN40_INTERNAL_e39c6434_4_k_cu_0c66e244_119984cuda3std3__45__cpo5beginE,(_ZN40_INTERNAL_e39c6434_4_k_cu_0c66e244_119984cuda3std3__442_GLOBAL__N__e39c6434_4_k_cu_0c66e244_119986ignoreE - _ZN40_INTERNAL_e39c6434_4_k_cu_0c66e244_119984cuda3std3__45__cpo5beginE)
_ZN40_INTERNAL_e39c6434_4_k_cu_0c66e244_119984cuda3std3__45__cpo5beginE:
	.zero		1
	.type		_ZN40_INTERNAL_e39c6434_4_k_cu_0c66e244_119984cuda3std3__442_GLOBAL__N__e39c6434_4_k_cu_0c66e244_119986ignoreE,@object
	.size		_ZN40_INTERNAL_e39c6434_4_k_cu_0c66e244_119984cuda3std3__442_GLOBAL__N__e39c6434_4_k_cu_0c66e244_119986ignoreE,(_ZN40_INTERNAL_e39c6434_4_k_cu_0c66e244_119984cute7productE - _ZN40_INTERNAL_e39c6434_4_k_cu_0c66e244_119984cuda3std3__442_GLOBAL__N__e39c6434_4_k_cu_0c66e244_119986ignoreE)
_ZN40_INTERNAL_e39c6434_4_k_cu_0c66e244_119984cuda3std3__442_GLOBAL__N__e39c6434_4_k_cu_0c66e244_119986ignoreE:
	.zero		1
	.type		_ZN40_INTERNAL_e39c6434_4_k_cu_0c66e244_119984cute7productE,@object
	.size		_ZN40_INTERNAL_e39c6434_4_k_cu_0c66e244_119984cute7productE,(_ZN40_INTERNAL_e39c6434_4_k_cu_0c66e244_119984cuda3std3__45__cpo3endE - _ZN40_INTERNAL_e39c6434_4_k_cu_0c66e244_119984cute7productE)
_ZN40_INTERNAL_e39c6434_4_k_cu_0c66e244_119984cute7productE:
	.zero		1
	.type		_ZN40_INTERNAL_e39c6434_4_k_cu_0c66e244_119984cuda3std3__45__cpo3endE,@object
	.size		_ZN40_INTERNAL_e39c6434_4_k_cu_0c66e244_119984cuda3std3__45__cpo3endE,(_ZN40_INTERNAL_e39c6434_4_k_cu_0c66e244_119984cuda3std3__419piecewise_constructE - _ZN40_INTERNAL_e39c6434_4_k_cu_0c66e244_119984cuda3std3__45__cpo3endE)
_ZN40_INTERNAL_e39c6434_4_k_cu_0c66e244_119984cuda3std3__45__cpo3endE:
	.zero		1
	.type		_ZN40_INTERNAL_e39c6434_4_k_cu_0c66e244_119984cuda3std3__419piecewise_constructE,@object
	.size		_ZN40_INTERNAL_e39c6434_4_k_cu_0c66e244_119984cuda3std3__419piecewise_constructE,(_ZN40_INTERNAL_e39c6434_4_k_cu_0c66e244_119984cuda3std3__45__cpo4cendE - _ZN40_INTERNAL_e39c6434_4_k_cu_0c66e244_119984cuda3std3__419piecewise_constructE)
_ZN40_INTERNAL_e39c6434_4_k_cu_0c66e244_119984cuda3std3__419piecewise_constructE:
	.zero		1
	.type		_ZN40_INTERNAL_e39c6434_4_k_cu_0c66e244_119984cuda3std3__45__cpo4cendE,@object
	.size		_ZN40_INTERNAL_e39c6434_4_k_cu_0c66e244_119984cuda3std3__45__cpo4cendE,(_ZN40_INTERNAL_e39c6434_4_k_cu_0c66e244_119984cuda3std6ranges3__45__cpo4swapE - _ZN40_INTERNAL_e39c6434_4_k_cu_0c66e244_119984cuda3std3__45__cpo4cendE)
_ZN40_INTERNAL_e39c6434_4_k_cu_0c66e244_119984cuda3std3__45__cpo4cendE:
	.zero		1
	.type		_ZN40_INTERNAL_e39c6434_4_k_cu_0c66e244_119984cuda3std6ranges3__45__cpo4swapE,@object
	.size		_ZN40_INTERNAL_e39c6434_4_k_cu_0c66e244_119984cuda3std6ranges3__45__cpo4swapE,(.L_8 - _ZN40_INTERNAL_e39c6434_4_k_cu_0c66e244_119984cuda3std6ranges3__45__cpo4swapE)
_ZN40_INTERNAL_e39c6434_4_k_cu_0c66e244_119984cuda3std6ranges3__45__cpo4swapE:
	.zero		1
.L_8:


//--------------------- .nv.constant0._ZN7cutlass13device_kernelINS_4gemm6kernel13GemmUniversalIN4cute5tupleIJiiiiEEENS1_10collective13CollectiveMmaINS1_34MainloopSm90TmaGmmaWarpSpecializedILi5ENS5_IJNS4_1CILi2EEENSA_ILi1EEESC_EEENS1_35KernelTmaWarpSpecializedCooperativeEEENS5_IJNSA_ILi384EEENSA_ILi224EEENSA_ILi64EEEEEEaNS5_IJlSC_lEEEaSK_NS4_8TiledMMAINS4_8MMA_AtomIJNS4_4SM904GMMA26MMA_64x32x32_S32S8S8_SS_TNEEEENS4_6LayoutISD_NS5_IJSC_NSA_ILi0EEESS_EEEEENS5_IJNS4_10UnderscoreESV_SV_EEEEENS4_13SM90_TMA_LOADENS4_14ComposedLayoutINS4_7SwizzleILi2ELi4ELi3EEENS4_18smem_ptr_flag_bitsILi8EEENSR_INS5_IJNSA_ILi8EEESI_EEENS5_IJSI_SC_EEEEEEEvNS4_8identityENS4_23SM90_TMA_LOAD_MULTICASTES18_vS19_EENS_8epilogue10collective6detail29Sm90TmaWarpSpecializedAdapterINS1D_15DefaultEpilogueIaSK_SK_NS1C_6thread17LinearCombinationIaLi1EiiLNS1H_9ScaleType4KindE0ELNS_15FloatRoundStyleE2EaEENS1_15EpilogueDefaultEEEEEvvEEEEvNT_6ParamsE --------------------------
	.section	.nv.constant0._ZN7cutlass13device_kernelINS_4gemm6kernel13GemmUniversalIN4cute5tupleIJiiiiEEENS1_10collective13CollectiveMmaINS1_34MainloopSm90TmaGmmaWarpSpecializedILi5ENS5_IJNS4_1CILi2EEENSA_ILi1EEESC_EEENS1_35KernelTmaWarpSpecializedCooperativeEEENS5_IJNSA_ILi384EEENSA_ILi224EEENSA_ILi64EEEEEEaNS5_IJlSC_lEEEaSK_NS4_8TiledMMAINS4_8MMA_AtomIJNS4_4SM904GMMA26MMA_64x32x32_S32S8S8_SS_TNEEEENS4_6LayoutISD_NS5_IJSC_NSA_ILi0EEESS_EEEEENS5_IJNS4_10UnderscoreESV_SV_EEEEENS4_13SM90_TMA_LOADENS4_14ComposedLayoutINS4_7SwizzleILi2ELi4ELi3EEENS4_18smem_ptr_flag_bitsILi8EEENSR_INS5_IJNSA_ILi8EEESI_EEENS5_IJSI_SC_EEEEEEEvNS4_8identityENS4_23SM90_TMA_LOAD_MULTICASTES18_vS19_EENS_8epilogue10collective6detail29Sm90TmaWarpSpecializedAdapterINS1D_15DefaultEpilogueIaSK_SK_NS1C_6thread17LinearCombinationIaLi1EiiLNS1H_9ScaleType4KindE0ELNS_15FloatRoundStyleE2EaEENS1_15EpilogueDefaultEEEEEvvEEEEvNT_6ParamsE,"a",@progbits
	.sectionflags	@""
	.align	4
.nv.constant0._ZN7cutlass13device_kernelINS_4gemm6kernel13GemmUniversalIN4cute5tupleIJiiiiEEENS1_10collective13CollectiveMmaINS1_34MainloopSm90TmaGmmaWarpSpecializedILi5ENS5_IJNS4_1CILi2EEENSA_ILi1EEESC_EEENS1_35KernelTmaWarpSpecializedCooperativeEEENS5_IJNSA_ILi384EEENSA_ILi224EEENSA_ILi64EEEEEEaNS5_IJlSC_lEEEaSK_NS4_8TiledMMAINS4_8MMA_AtomIJNS4_4SM904GMMA26MMA_64x32x32_S32S8S8_SS_TNEEEENS4_6LayoutISD_NS5_IJSC_NSA_ILi0EEESS_EEEEENS5_IJNS4_10UnderscoreESV_SV_EEEEENS4_13SM90_TMA_LOADENS4_14ComposedLayoutINS4_7SwizzleILi2ELi4ELi3EEENS4_18smem_ptr_flag_bitsILi8EEENSR_INS5_IJNSA_ILi8EEESI_EEENS5_IJSI_SC_EEEEEEEvNS4_8identityENS4_23SM90_TMA_LOAD_MULTICASTES18_vS19_EENS_8epilogue10collective6detail29Sm90TmaWarpSpecializedAdapterINS1D_15DefaultEpilogueIaSK_SK_NS1C_6thread17LinearCombinationIaLi1EiiLNS1H_9ScaleType4KindE0ELNS_15FloatRoundStyleE2EaEENS1_15EpilogueDefaultEEEEEvvEEEEvNT_6ParamsE:
	.zero		1664


//--------------------- SYMBOLS --------------------------

	.type		.nv.reservedSmem.offset0,@object
	.size		.nv.reservedSmem.offset0,0x4
	.type		__assertfail,@function
